	.target	sm_103a

	.elftype	@"ET_EXEC"


//--------------------- .note.nv.tkinfo           --------------------------
	.section	.note.nv.tkinfo,"",@"SHT_NOTE"
	.sectionflags	@"SHF_NOTE_NV_TKINFO"
	.tkinfo
        /*0018*/ 	.word	0x00000002
        /*0030*/ 	.string	""
        /*0030*/ 	.string	"ptxas"
        /*0030*/ 	.string	"Cuda compilation tools, release 13.0, V13.0.88"
        /*0030*/ 	.string	"Build cuda_13.0.r13.0/compiler.36424714_0"
        /*0030*/ 	.string	"-arch sm_103a -m 64 "



//--------------------- .note.nv.cuinfo           --------------------------
	.section	.note.nv.cuinfo,"",@"SHT_NOTE"
	.sectionflags	@"SHF_NOTE_NV_CUINFO"
        /*0018*/ 	.short	0x0002
        /*001a*/ 	.short	0x0067
        /*001c*/ 	.short	0x0082
	.zero		2


//--------------------- .nv.info                  --------------------------
	.section	.nv.info,"",@"SHT_CUDA_INFO"
	.align	4


	//----- nvinfo : EIATTR_REGCOUNT
	.align		4
        /*0000*/ 	.byte	0x04, 0x2f
        /*0002*/ 	.short	(.L_41 - .L_40)
	.align		4
.L_40:
        /*0004*/ 	.word	index@(_Z30group_norm_nhwc_fwd_sum_kernelI11Fp16IOFp16WLi160EEv26Group_norm_nhwc_fwd_params)
        /*0008*/ 	.word	0x00000020


	//----- nvinfo : EIATTR_FRAME_SIZE
	.align		4
.L_41:
        /*000c*/ 	.byte	0x04, 0x11
        /*000e*/ 	.short	(.L_43 - .L_42)
	.align		4
.L_42:
        /*0010*/ 	.word	index@(_Z30group_norm_nhwc_fwd_sum_kernelI11Fp16IOFp16WLi160EEv26Group_norm_nhwc_fwd_params)
        /*0014*/ 	.word	0x00000000


	//----- nvinfo : EIATTR_REGCOUNT
	.align		4
.L_43:
        /*0018*/ 	.byte	0x04, 0x2f
        /*001a*/ 	.short	(.L_45 - .L_44)
	.align		4
.L_44:
        /*001c*/ 	.word	index@(_Z30group_norm_nhwc_fwd_sum_kernelI11Fp16IOFp16WLi140EEv26Group_norm_nhwc_fwd_params)
        /*0020*/ 	.word	0x00000020


	//----- nvinfo : EIATTR_FRAME_SIZE
	.align		4
.L_45:
        /*0024*/ 	.byte	0x04, 0x11
        /*0026*/ 	.short	(.L_47 - .L_46)
	.align		4
.L_46:
        /*0028*/ 	.word	index@(_Z30group_norm_nhwc_fwd_sum_kernelI11Fp16IOFp16WLi140EEv26Group_norm_nhwc_fwd_params)
        /*002c*/ 	.word	0x00000000


	//----- nvinfo : EIATTR_REGCOUNT
	.align		4
.L_47:
        /*0030*/ 	.byte	0x04, 0x2f
        /*0032*/ 	.short	(.L_49 - .L_48)
	.align		4
.L_48:
        /*0034*/ 	.word	index@(_Z30group_norm_nhwc_fwd_sum_kernelI11Fp16IOFp16WLi120EEv26Group_norm_nhwc_fwd_params)
        /*0038*/ 	.word	0x00000020


	//----- nvinfo : EIATTR_FRAME_SIZE
	.align		4
.L_49:
        /*003c*/ 	.byte	0x04, 0x11
        /*003e*/ 	.short	(.L_51 - .L_50)
	.align		4
.L_50:
        /*0040*/ 	.word	index@(_Z30group_norm_nhwc_fwd_sum_kernelI11Fp16IOFp16WLi120EEv26Group_norm_nhwc_fwd_params)
        /*0044*/ 	.word	0x00000000


	//----- nvinfo : EIATTR_REGCOUNT
	.align		4
.L_51:
        /*0048*/ 	.byte	0x04, 0x2f
        /*004a*/ 	.short	(.L_53 - .L_52)
	.align		4
.L_52:
        /*004c*/ 	.word	index@(_Z30group_norm_nhwc_fwd_sum_kernelI11Fp16IOFp16WLi256EEv26Group_norm_nhwc_fwd_params)
        /*0050*/ 	.word	0x0000002c


	//----- nvinfo : EIATTR_FRAME_SIZE
	.align		4
.L_53:
        /*0054*/ 	.byte	0x04, 0x11
        /*0056*/ 	.short	(.L_55 - .L_54)
	.align		4
.L_54:
        /*0058*/ 	.word	index@(_Z30group_norm_nhwc_fwd_sum_kernelI11Fp16IOFp16WLi256EEv26Group_norm_nhwc_fwd_params)
        /*005c*/ 	.word	0x00000000


	//----- nvinfo : EIATTR_REGCOUNT
	.align		4
.L_55:
        /*0060*/ 	.byte	0x04, 0x2f
        /*0062*/ 	.short	(.L_57 - .L_56)
	.align		4
.L_56:
        /*0064*/ 	.word	index@(_Z30group_norm_nhwc_fwd_sum_kernelI11Fp16IOFp16WLi448EEv26Group_norm_nhwc_fwd_params)
        /*0068*/ 	.word	0x00000040


	//----- nvinfo : EIATTR_FRAME_SIZE
	.align		4
.L_57:
        /*006c*/ 	.byte	0x04, 0x11
        /*006e*/ 	.short	(.L_59 - .L_58)
	.align		4
.L_58:
        /*0070*/ 	.word	index@(_Z30group_norm_nhwc_fwd_sum_kernelI11Fp16IOFp16WLi448EEv26Group_norm_nhwc_fwd_params)
        /*0074*/ 	.word	0x00000000


	//----- nvinfo : EIATTR_REGCOUNT
	.align		4
.L_59:
        /*0078*/ 	.byte	0x04, 0x2f
        /*007a*/ 	.short	(.L_61 - .L_60)
	.align		4
.L_60:
        /*007c*/ 	.word	index@(_Z30group_norm_nhwc_fwd_sum_kernelI11Fp16IOFp16WLi192EEv26Group_norm_nhwc_fwd_params)
        /*0080*/ 	.word	0x00000020


	//----- nvinfo : EIATTR_FRAME_SIZE
	.align		4
.L_61:
        /*0084*/ 	.byte	0x04, 0x11
        /*0086*/ 	.short	(.L_63 - .L_62)
	.align		4
.L_62:
        /*0088*/ 	.word	index@(_Z30group_norm_nhwc_fwd_sum_kernelI11Fp16IOFp16WLi192EEv26Group_norm_nhwc_fwd_params)
        /*008c*/ 	.word	0x00000000


	//----- nvinfo : EIATTR_REGCOUNT
	.align		4
.L_63:
        /*0090*/ 	.byte	0x04, 0x2f
        /*0092*/ 	.short	(.L_65 - .L_64)
	.align		4
.L_64:
        /*0094*/ 	.word	index@(_Z30group_norm_nhwc_fwd_sum_kernelI11Fp16IOFp16WLi128EEv26Group_norm_nhwc_fwd_params)
        /*0098*/ 	.word	0x00000020


	//----- nvinfo : EIATTR_FRAME_SIZE
	.align		4
.L_65:
        /*009c*/ 	.byte	0x04, 0x11
        /*009e*/ 	.short	(.L_67 - .L_66)
	.align		4
.L_66:
        /*00a0*/ 	.word	index@(_Z30group_norm_nhwc_fwd_sum_kernelI11Fp16IOFp16WLi128EEv26Group_norm_nhwc_fwd_params)
        /*00a4*/ 	.word	0x00000000


	//----- nvinfo : EIATTR_REGCOUNT
	.align		4
.L_67:
        /*00a8*/ 	.byte	0x04, 0x2f
        /*00aa*/ 	.short	(.L_69 - .L_68)
	.align		4
.L_68:
        /*00ac*/ 	.word	index@(_Z30group_norm_nhwc_fwd_sum_kernelI11Fp16IOFp16WLi64EEv26Group_norm_nhwc_fwd_params)
        /*00b0*/ 	.word	0x00000020


	//----- nvinfo : EIATTR_FRAME_SIZE
	.align		4
.L_69:
        /*00b4*/ 	.byte	0x04, 0x11
        /*00b6*/ 	.short	(.L_71 - .L_70)
	.align		4
.L_70:
        /*00b8*/ 	.word	index@(_Z30group_norm_nhwc_fwd_sum_kernelI11Fp16IOFp16WLi64EEv26Group_norm_nhwc_fwd_params)
        /*00bc*/ 	.word	0x00000000


	//----- nvinfo : EIATTR_REGCOUNT
	.align		4
.L_71:
        /*00c0*/ 	.byte	0x04, 0x2f
        /*00c2*/ 	.short	(.L_73 - .L_72)
	.align		4
.L_72:
        /*00c4*/ 	.word	index@(_Z30group_norm_nhwc_fwd_sum_kernelI11Fp16IOFp16WLi168EEv26Group_norm_nhwc_fwd_params)
        /*00c8*/ 	.word	0x00000020


	//----- nvinfo : EIATTR_FRAME_SIZE
	.align		4
.L_73:
        /*00cc*/ 	.byte	0x04, 0x11
        /*00ce*/ 	.short	(.L_75 - .L_74)
	.align		4
.L_74:
        /*00d0*/ 	.word	index@(_Z30group_norm_nhwc_fwd_sum_kernelI11Fp16IOFp16WLi168EEv26Group_norm_nhwc_fwd_params)
        /*00d4*/ 	.word	0x00000000


	//----- nvinfo : EIATTR_REGCOUNT
	.align		4
.L_75:
        /*00d8*/ 	.byte	0x04, 0x2f
        /*00da*/ 	.short	(.L_77 - .L_76)
	.align		4
.L_76:
        /*00dc*/ 	.word	index@(_Z30group_norm_nhwc_fwd_sum_kernelI11Fp16IOFp16WLi196EEv26Group_norm_nhwc_fwd_params)
        /*00e0*/ 	.word	0x00000020


	//----- nvinfo : EIATTR_FRAME_SIZE
	.align		4
.L_77:
        /*00e4*/ 	.byte	0x04, 0x11
        /*00e6*/ 	.short	(.L_79 - .L_78)
	.align		4
.L_78:
        /*00e8*/ 	.word	index@(_Z30group_norm_nhwc_fwd_sum_kernelI11Fp16IOFp16WLi196EEv26Group_norm_nhwc_fwd_params)
        /*00ec*/ 	.word	0x00000000


	//----- nvinfo : EIATTR_REGCOUNT
	.align		4
.L_79:
        /*00f0*/ 	.byte	0x04, 0x2f
        /*00f2*/ 	.short	(.L_81 - .L_80)
	.align		4
.L_80:
        /*00f4*/ 	.word	index@(_Z30group_norm_nhwc_fwd_sum_kernelI11Fp16IOBf16WLi160EEv26Group_norm_nhwc_fwd_params)
        /*00f8*/ 	.word	0x00000020


	//----- nvinfo : EIATTR_FRAME_SIZE
	.align		4
.L_81:
        /*00fc*/ 	.byte	0x04, 0x11
        /*00fe*/ 	.short	(.L_83 - .L_82)
	.align		4
.L_82:
        /*0100*/ 	.word	index@(_Z30group_norm_nhwc_fwd_sum_kernelI11Fp16IOBf16WLi160EEv26Group_norm_nhwc_fwd_params)
        /*0104*/ 	.word	0x00000000


	//----- nvinfo : EIATTR_REGCOUNT
	.align		4
.L_83:
        /*0108*/ 	.byte	0x04, 0x2f
        /*010a*/ 	.short	(.L_85 - .L_84)
	.align		4
.L_84:
        /*010c*/ 	.word	index@(_Z30group_norm_nhwc_fwd_sum_kernelI11Fp16IOBf16WLi140EEv26Group_norm_nhwc_fwd_params)
        /*0110*/ 	.word	0x00000020


	//----- nvinfo : EIATTR_FRAME_SIZE
	.align		4
.L_85:
        /*0114*/ 	.byte	0x04, 0x11
        /*0116*/ 	.short	(.L_87 - .L_86)
	.align		4
.L_86:
        /*0118*/ 	.word	index@(_Z30group_norm_nhwc_fwd_sum_kernelI11Fp16IOBf16WLi140EEv26Group_norm_nhwc_fwd_params)
        /*011c*/ 	.word	0x00000000


	//----- nvinfo : EIATTR_REGCOUNT
	.align		4
.L_87:
        /*0120*/ 	.byte	0x04, 0x2f
        /*0122*/ 	.short	(.L_89 - .L_88)
	.align		4
.L_88:
        /*0124*/ 	.word	index@(_Z30group_norm_nhwc_fwd_sum_kernelI11Fp16IOBf16WLi120EEv26Group_norm_nhwc_fwd_params)
        /*0128*/ 	.word	0x00000020


	//----- nvinfo : EIATTR_FRAME_SIZE
	.align		4
.L_89:
        /*012c*/ 	.byte	0x04, 0x11
        /*012e*/ 	.short	(.L_91 - .L_90)
	.align		4
.L_90:
        /*0130*/ 	.word	index@(_Z30group_norm_nhwc_fwd_sum_kernelI11Fp16IOBf16WLi120EEv26Group_norm_nhwc_fwd_params)
        /*0134*/ 	.word	0x00000000


	//----- nvinfo : EIATTR_REGCOUNT
	.align		4
.L_91:
        /*0138*/ 	.byte	0x04, 0x2f
        /*013a*/ 	.short	(.L_93 - .L_92)
	.align		4
.L_92:
        /*013c*/ 	.word	index@(_Z30group_norm_nhwc_fwd_sum_kernelI11Fp16IOBf16WLi256EEv26Group_norm_nhwc_fwd_params)
        /*0140*/ 	.word	0x0000002c


	//----- nvinfo : EIATTR_FRAME_SIZE
	.align		4
.L_93:
        /*0144*/ 	.byte	0x04, 0x11
        /*0146*/ 	.short	(.L_95 - .L_94)
	.align		4
.L_94:
        /*0148*/ 	.word	index@(_Z30group_norm_nhwc_fwd_sum_kernelI11Fp16IOBf16WLi256EEv26Group_norm_nhwc_fwd_params)
        /*014c*/ 	.word	0x00000000


	//----- nvinfo : EIATTR_REGCOUNT
	.align		4
.L_95:
        /*0150*/ 	.byte	0x04, 0x2f
        /*0152*/ 	.short	(.L_97 - .L_96)
	.align		4
.L_96:
        /*0154*/ 	.word	index@(_Z30group_norm_nhwc_fwd_sum_kernelI11Fp16IOBf16WLi448EEv26Group_norm_nhwc_fwd_params)
        /*0158*/ 	.word	0x00000040


	//----- nvinfo : EIATTR_FRAME_SIZE
	.align		4
.L_97:
        /*015c*/ 	.byte	0x04, 0x11
        /*015e*/ 	.short	(.L_99 - .L_98)
	.align		4
.L_98:
        /*0160*/ 	.word	index@(_Z30group_norm_nhwc_fwd_sum_kernelI11Fp16IOBf16WLi448EEv26Group_norm_nhwc_fwd_params)
        /*0164*/ 	.word	0x00000000


	//----- nvinfo : EIATTR_REGCOUNT
	.align		4
.L_99:
        /*0168*/ 	.byte	0x04, 0x2f
        /*016a*/ 	.short	(.L_101 - .L_100)
	.align		4
.L_100:
        /*016c*/ 	.word	index@(_Z30group_norm_nhwc_fwd_sum_kernelI11Fp16IOBf16WLi192EEv26Group_norm_nhwc_fwd_params)
        /*0170*/ 	.word	0x00000020


	//----- nvinfo : EIATTR_FRAME_SIZE
	.align		4
.L_101:
        /*0174*/ 	.byte	0x04, 0x11
        /*0176*/ 	.short	(.L_103 - .L_102)
	.align		4
.L_102:
        /*0178*/ 	.word	index@(_Z30group_norm_nhwc_fwd_sum_kernelI11Fp16IOBf16WLi192EEv26Group_norm_nhwc_fwd_params)
        /*017c*/ 	.word	0x00000000


	//----- nvinfo : EIATTR_REGCOUNT
	.align		4
.L_103:
        /*0180*/ 	.byte	0x04, 0x2f
        /*0182*/ 	.short	(.L_105 - .L_104)
	.align		4
.L_104:
        /*0184*/ 	.word	index@(_Z30group_norm_nhwc_fwd_sum_kernelI11Fp16IOBf16WLi128EEv26Group_norm_nhwc_fwd_params)
        /*0188*/ 	.word	0x00000020


	//----- nvinfo : EIATTR_FRAME_SIZE
	.align		4
.L_105:
        /*018c*/ 	.byte	0x04, 0x11
        /*018e*/ 	.short	(.L_107 - .L_106)
	.align		4
.L_106:
        /*0190*/ 	.word	index@(_Z30group_norm_nhwc_fwd_sum_kernelI11Fp16IOBf16WLi128EEv26Group_norm_nhwc_fwd_params)
        /*0194*/ 	.word	0x00000000


	//----- nvinfo : EIATTR_REGCOUNT
	.align		4
.L_107:
        /*0198*/ 	.byte	0x04, 0x2f
        /*019a*/ 	.short	(.L_109 - .L_108)
	.align		4
.L_108:
        /*019c*/ 	.word	index@(_Z30group_norm_nhwc_fwd_sum_kernelI11Fp16IOBf16WLi64EEv26Group_norm_nhwc_fwd_params)
        /*01a0*/ 	.word	0x00000020


	//----- nvinfo : EIATTR_FRAME_SIZE
	.align		4
.L_109:
        /*01a4*/ 	.byte	0x04, 0x11
        /*01a6*/ 	.short	(.L_111 - .L_110)
	.align		4
.L_110:
        /*01a8*/ 	.word	index@(_Z30group_norm_nhwc_fwd_sum_kernelI11Fp16IOBf16WLi64EEv26Group_norm_nhwc_fwd_params)
        /*01ac*/ 	.word	0x00000000


	//----- nvinfo : EIATTR_REGCOUNT
	.align		4
.L_111:
        /*01b0*/ 	.byte	0x04, 0x2f
        /*01b2*/ 	.short	(.L_113 - .L_112)
	.align		4
.L_112:
        /*01b4*/ 	.word	index@(_Z30group_norm_nhwc_fwd_sum_kernelI11Fp16IOBf16WLi168EEv26Group_norm_nhwc_fwd_params)
        /*01b8*/ 	.word	0x00000020


	//----- nvinfo : EIATTR_FRAME_SIZE
	.align		4
.L_113:
        /*01bc*/ 	.byte	0x04, 0x11
        /*01be*/ 	.short	(.L_115 - .L_114)
	.align		4
.L_114:
        /*01c0*/ 	.word	index@(_Z30group_norm_nhwc_fwd_sum_kernelI11Fp16IOBf16WLi168EEv26Group_norm_nhwc_fwd_params)
        /*01c4*/ 	.word	0x00000000


	//----- nvinfo : EIATTR_REGCOUNT
	.align		4
.L_115:
        /*01c8*/ 	.byte	0x04, 0x2f
        /*01ca*/ 	.short	(.L_117 - .L_116)
	.align		4
.L_116:
        /*01cc*/ 	.word	index@(_Z30group_norm_nhwc_fwd_sum_kernelI11Fp16IOBf16WLi196EEv26Group_norm_nhwc_fwd_params)
        /*01d0*/ 	.word	0x00000020


	//----- nvinfo : EIATTR_FRAME_SIZE
	.align		4
.L_117:
        /*01d4*/ 	.byte	0x04, 0x11
        /*01d6*/ 	.short	(.L_119 - .L_118)
	.align		4
.L_118:
        /*01d8*/ 	.word	index@(_Z30group_norm_nhwc_fwd_sum_kernelI11Fp16IOBf16WLi196EEv26Group_norm_nhwc_fwd_params)
        /*01dc*/ 	.word	0x00000000


	//----- nvinfo : EIATTR_REGCOUNT
	.align		4
.L_119:
        /*01e0*/ 	.byte	0x04, 0x2f
        /*01e2*/ 	.short	(.L_121 - .L_120)
	.align		4
.L_120:
        /*01e4*/ 	.word	index@(_Z30group_norm_nhwc_fwd_sum_kernelI11Fp16IOFp32WLi160EEv26Group_norm_nhwc_fwd_params)
        /*01e8*/ 	.word	0x00000020


	//----- nvinfo : EIATTR_FRAME_SIZE
	.align		4
.L_121:
        /*01ec*/ 	.byte	0x04, 0x11
        /*01ee*/ 	.short	(.L_123 - .L_122)
	.align		4
.L_122:
        /*01f0*/ 	.word	index@(_Z30group_norm_nhwc_fwd_sum_kernelI11Fp16IOFp32WLi160EEv26Group_norm_nhwc_fwd_params)
        /*01f4*/ 	.word	0x00000000


	//----- nvinfo : EIATTR_REGCOUNT
	.align		4
.L_123:
        /*01f8*/ 	.byte	0x04, 0x2f
        /*01fa*/ 	.short	(.L_125 - .L_124)
	.align		4
.L_124:
        /*01fc*/ 	.word	index@(_Z30group_norm_nhwc_fwd_sum_kernelI11Fp16IOFp32WLi140EEv26Group_norm_nhwc_fwd_params)
        /*0200*/ 	.word	0x00000020


	//----- nvinfo : EIATTR_FRAME_SIZE
	.align		4
.L_125:
        /*0204*/ 	.byte	0x04, 0x11
        /*0206*/ 	.short	(.L_127 - .L_126)
	.align		4
.L_126:
        /*0208*/ 	.word	index@(_Z30group_norm_nhwc_fwd_sum_kernelI11Fp16IOFp32WLi140EEv26Group_norm_nhwc_fwd_params)
        /*020c*/ 	.word	0x00000000


	//----- nvinfo : EIATTR_REGCOUNT
	.align		4
.L_127:
        /*0210*/ 	.byte	0x04, 0x2f
        /*0212*/ 	.short	(.L_129 - .L_128)
	.align		4
.L_128:
        /*0214*/ 	.word	index@(_Z30group_norm_nhwc_fwd_sum_kernelI11Fp16IOFp32WLi120EEv26Group_norm_nhwc_fwd_params)
        /*0218*/ 	.word	0x00000020


	//----- nvinfo : EIATTR_FRAME_SIZE
	.align		4
.L_129:
        /*021c*/ 	.byte	0x04, 0x11
        /*021e*/ 	.short	(.L_131 - .L_130)
	.align		4
.L_130:
        /*0220*/ 	.word	index@(_Z30group_norm_nhwc_fwd_sum_kernelI11Fp16IOFp32WLi120EEv26Group_norm_nhwc_fwd_params)
        /*0224*/ 	.word	0x00000000


	//----- nvinfo : EIATTR_REGCOUNT
	.align		4
.L_131:
        /*0228*/ 	.byte	0x04, 0x2f
        /*022a*/ 	.short	(.L_133 - .L_132)
	.align		4
.L_132:
        /*022c*/ 	.word	index@(_Z30group_norm_nhwc_fwd_sum_kernelI11Fp16IOFp32WLi256EEv26Group_norm_nhwc_fwd_params)
        /*0230*/ 	.word	0x0000002c


	//----- nvinfo : EIATTR_FRAME_SIZE
	.align		4
.L_133:
        /*0234*/ 	.byte	0x04, 0x11
        /*0236*/ 	.short	(.L_135 - .L_134)
	.align		4
.L_134:
        /*0238*/ 	.word	index@(_Z30group_norm_nhwc_fwd_sum_kernelI11Fp16IOFp32WLi256EEv26Group_norm_nhwc_fwd_params)
        /*023c*/ 	.word	0x00000000


	//----- nvinfo : EIATTR_REGCOUNT
	.align		4
.L_135:
        /*0240*/ 	.byte	0x04, 0x2f
        /*0242*/ 	.short	(.L_137 - .L_136)
	.align		4
.L_136:
        /*0244*/ 	.word	index@(_Z30group_norm_nhwc_fwd_sum_kernelI11Fp16IOFp32WLi448EEv26Group_norm_nhwc_fwd_params)
        /*0248*/ 	.word	0x00000040


	//----- nvinfo : EIATTR_FRAME_SIZE
	.align		4
.L_137:
        /*024c*/ 	.byte	0x04, 0x11
        /*024e*/ 	.short	(.L_139 - .L_138)
	.align		4
.L_138:
        /*0250*/ 	.word	index@(_Z30group_norm_nhwc_fwd_sum_kernelI11Fp16IOFp32WLi448EEv26Group_norm_nhwc_fwd_params)
        /*0254*/ 	.word	0x00000000


	//----- nvinfo : EIATTR_REGCOUNT
	.align		4
.L_139:
        /*0258*/ 	.byte	0x04, 0x2f
        /*025a*/ 	.short	(.L_141 - .L_140)
	.align		4
.L_140:
        /*025c*/ 	.word	index@(_Z30group_norm_nhwc_fwd_sum_kernelI11Fp16IOFp32WLi192EEv26Group_norm_nhwc_fwd_params)
        /*0260*/ 	.word	0x00000020


	//----- nvinfo : EIATTR_FRAME_SIZE
	.align		4
.L_141:
        /*0264*/ 	.byte	0x04, 0x11
        /*0266*/ 	.short	(.L_143 - .L_142)
	.align		4
.L_142:
        /*0268*/ 	.word	index@(_Z30group_norm_nhwc_fwd_sum_kernelI11Fp16IOFp32WLi192EEv26Group_norm_nhwc_fwd_params)
        /*026c*/ 	.word	0x00000000


	//----- nvinfo : EIATTR_REGCOUNT
	.align		4
.L_143:
        /*0270*/ 	.byte	0x04, 0x2f
        /*0272*/ 	.short	(.L_145 - .L_144)
	.align		4
.L_144:
        /*0274*/ 	.word	index@(_Z30group_norm_nhwc_fwd_sum_kernelI11Fp16IOFp32WLi128EEv26Group_norm_nhwc_fwd_params)
        /*0278*/ 	.word	0x00000020


	//----- nvinfo : EIATTR_FRAME_SIZE
	.align		4
.L_145:
        /*027c*/ 	.byte	0x04, 0x11
        /*027e*/ 	.short	(.L_147 - .L_146)
	.align		4
.L_146:
        /*0280*/ 	.word	index@(_Z30group_norm_nhwc_fwd_sum_kernelI11Fp16IOFp32WLi128EEv26Group_norm_nhwc_fwd_params)
        /*0284*/ 	.word	0x00000000


	//----- nvinfo : EIATTR_REGCOUNT
	.align		4
.L_147:
        /*0288*/ 	.byte	0x04, 0x2f
        /*028a*/ 	.short	(.L_149 - .L_148)
	.align		4
.L_148:
        /*028c*/ 	.word	index@(_Z30group_norm_nhwc_fwd_sum_kernelI11Fp16IOFp32WLi64EEv26Group_norm_nhwc_fwd_params)
        /*0290*/ 	.word	0x00000020


	//----- nvinfo : EIATTR_FRAME_SIZE
	.align		4
.L_149:
        /*0294*/ 	.byte	0x04, 0x11
        /*0296*/ 	.short	(.L_151 - .L_150)
	.align		4
.L_150:
        /*0298*/ 	.word	index@(_Z30group_norm_nhwc_fwd_sum_kernelI11Fp16IOFp32WLi64EEv26Group_norm_nhwc_fwd_params)
        /*029c*/ 	.word	0x00000000


	//----- nvinfo : EIATTR_REGCOUNT
	.align		4
.L_151:
        /*02a0*/ 	.byte	0x04, 0x2f
        /*02a2*/ 	.short	(.L_153 - .L_152)
	.align		4
.L_152:
        /*02a4*/ 	.word	index@(_Z30group_norm_nhwc_fwd_sum_kernelI11Fp16IOFp32WLi168EEv26Group_norm_nhwc_fwd_params)
        /*02a8*/ 	.word	0x00000020


	//----- nvinfo : EIATTR_FRAME_SIZE
	.align		4
.L_153:
        /*02ac*/ 	.byte	0x04, 0x11
        /*02ae*/ 	.short	(.L_155 - .L_154)
	.align		4
.L_154:
        /*02b0*/ 	.word	index@(_Z30group_norm_nhwc_fwd_sum_kernelI11Fp16IOFp32WLi168EEv26Group_norm_nhwc_fwd_params)
        /*02b4*/ 	.word	0x00000000


	//----- nvinfo : EIATTR_REGCOUNT
	.align		4
.L_155:
        /*02b8*/ 	.byte	0x04, 0x2f
        /*02ba*/ 	.short	(.L_157 - .L_156)
	.align		4
.L_156:
        /*02bc*/ 	.word	index@(_Z30group_norm_nhwc_fwd_sum_kernelI11Fp16IOFp32WLi196EEv26Group_norm_nhwc_fwd_params)
        /*02c0*/ 	.word	0x00000020


	//----- nvinfo : EIATTR_FRAME_SIZE
	.align		4
.L_157:
        /*02c4*/ 	.byte	0x04, 0x11
        /*02c6*/ 	.short	(.L_159 - .L_158)
	.align		4
.L_158:
        /*02c8*/ 	.word	index@(_Z30group_norm_nhwc_fwd_sum_kernelI11Fp16IOFp32WLi196EEv26Group_norm_nhwc_fwd_params)
        /*02cc*/ 	.word	0x00000000


	//----- nvinfo : EIATTR_REGCOUNT
	.align		4
.L_159:
        /*02d0*/ 	.byte	0x04, 0x2f
        /*02d2*/ 	.short	(.L_161 - .L_160)
	.align		4
.L_160:
        /*02d4*/ 	.word	index@(_Z30group_norm_nhwc_fwd_sum_kernelI11Bf16IOFp16WLi160EEv26Group_norm_nhwc_fwd_params)
        /*02d8*/ 	.word	0x00000020


	//----- nvinfo : EIATTR_FRAME_SIZE
	.align		4
.L_161:
        /*02dc*/ 	.byte	0x04, 0x11
        /*02de*/ 	.short	(.L_163 - .L_162)
	.align		4
.L_162:
        /*02e0*/ 	.word	index@(_Z30group_norm_nhwc_fwd_sum_kernelI11Bf16IOFp16WLi160EEv26Group_norm_nhwc_fwd_params)
        /*02e4*/ 	.word	0x00000000


	//----- nvinfo : EIATTR_REGCOUNT
	.align		4
.L_163:
        /*02e8*/ 	.byte	0x04, 0x2f
        /*02ea*/ 	.short	(.L_165 - .L_164)
	.align		4
.L_164:
        /*02ec*/ 	.word	index@(_Z30group_norm_nhwc_fwd_sum_kernelI11Bf16IOFp16WLi140EEv26Group_norm_nhwc_fwd_params)
        /*02f0*/ 	.word	0x00000020


	//----- nvinfo : EIATTR_FRAME_SIZE
	.align		4
.L_165:
        /*02f4*/ 	.byte	0x04, 0x11
        /*02f6*/ 	.short	(.L_167 - .L_166)
	.align		4
.L_166:
        /*02f8*/ 	.word	index@(_Z30group_norm_nhwc_fwd_sum_kernelI11Bf16IOFp16WLi140EEv26Group_norm_nhwc_fwd_params)
        /*02fc*/ 	.word	0x00000000


	//----- nvinfo : EIATTR_REGCOUNT
	.align		4
.L_167:
        /*0300*/ 	.byte	0x04, 0x2f
        /*0302*/ 	.short	(.L_169 - .L_168)
	.align		4
.L_168:
        /*0304*/ 	.word	index@(_Z30group_norm_nhwc_fwd_sum_kernelI11Bf16IOFp16WLi120EEv26Group_norm_nhwc_fwd_params)
        /*0308*/ 	.word	0x00000020


	//----- nvinfo : EIATTR_FRAME_SIZE
	.align		4
.L_169:
        /*030c*/ 	.byte	0x04, 0x11
        /*030e*/ 	.short	(.L_171 - .L_170)
	.align		4
.L_170:
        /*0310*/ 	.word	index@(_Z30group_norm_nhwc_fwd_sum_kernelI11Bf16IOFp16WLi120EEv26Group_norm_nhwc_fwd_params)
        /*0314*/ 	.word	0x00000000


	//----- nvinfo : EIATTR_REGCOUNT
	.align		4
.L_171:
        /*0318*/ 	.byte	0x04, 0x2f
        /*031a*/ 	.short	(.L_173 - .L_172)
	.align		4
.L_172:
        /*031c*/ 	.word	index@(_Z30group_norm_nhwc_fwd_sum_kernelI11Bf16IOFp16WLi256EEv26Group_norm_nhwc_fwd_params)
        /*0320*/ 	.word	0x0000002c


	//----- nvinfo : EIATTR_FRAME_SIZE
	.align		4
.L_173:
        /*0324*/ 	.byte	0x04, 0x11
        /*0326*/ 	.short	(.L_175 - .L_174)
	.align		4
.L_174:
        /*0328*/ 	.word	index@(_Z30group_norm_nhwc_fwd_sum_kernelI11Bf16IOFp16WLi256EEv26Group_norm_nhwc_fwd_params)
        /*032c*/ 	.word	0x00000000


	//----- nvinfo : EIATTR_REGCOUNT
	.align		4
.L_175:
        /*0330*/ 	.byte	0x04, 0x2f
        /*0332*/ 	.short	(.L_177 - .L_176)
	.align		4
.L_176:
        /*0334*/ 	.word	index@(_Z30group_norm_nhwc_fwd_sum_kernelI11Bf16IOFp16WLi448EEv26Group_norm_nhwc_fwd_params)
        /*0338*/ 	.word	0x00000040


	//----- nvinfo : EIATTR_FRAME_SIZE
	.align		4
.L_177:
        /*033c*/ 	.byte	0x04, 0x11
        /*033e*/ 	.short	(.L_179 - .L_178)
	.align		4
.L_178:
        /*0340*/ 	.word	index@(_Z30group_norm_nhwc_fwd_sum_kernelI11Bf16IOFp16WLi448EEv26Group_norm_nhwc_fwd_params)
        /*0344*/ 	.word	0x00000000


	//----- nvinfo : EIATTR_REGCOUNT
	.align		4
.L_179:
        /*0348*/ 	.byte	0x04, 0x2f
        /*034a*/ 	.short	(.L_181 - .L_180)
	.align		4
.L_180:
        /*034c*/ 	.word	index@(_Z30group_norm_nhwc_fwd_sum_kernelI11Bf16IOFp16WLi192EEv26Group_norm_nhwc_fwd_params)
        /*0350*/ 	.word	0x00000020


	//----- nvinfo : EIATTR_FRAME_SIZE
	.align		4
.L_181:
        /*0354*/ 	.byte	0x04, 0x11
        /*0356*/ 	.short	(.L_183 - .L_182)
	.align		4
.L_182:
        /*0358*/ 	.word	index@(_Z30group_norm_nhwc_fwd_sum_kernelI11Bf16IOFp16WLi192EEv26Group_norm_nhwc_fwd_params)
        /*035c*/ 	.word	0x00000000


	//----- nvinfo : EIATTR_REGCOUNT
	.align		4
.L_183:
        /*0360*/ 	.byte	0x04, 0x2f
        /*0362*/ 	.short	(.L_185 - .L_184)
	.align		4
.L_184:
        /*0364*/ 	.word	index@(_Z30group_norm_nhwc_fwd_sum_kernelI11Bf16IOFp16WLi128EEv26Group_norm_nhwc_fwd_params)
        /*0368*/ 	.word	0x00000020


	//----- nvinfo : EIATTR_FRAME_SIZE
	.align		4
.L_185:
        /*036c*/ 	.byte	0x04, 0x11
        /*036e*/ 	.short	(.L_187 - .L_186)
	.align		4
.L_186:
        /*0370*/ 	.word	index@(_Z30group_norm_nhwc_fwd_sum_kernelI11Bf16IOFp16WLi128EEv26Group_norm_nhwc_fwd_params)
        /*0374*/ 	.word	0x00000000


	//----- nvinfo : EIATTR_REGCOUNT
	.align		4
.L_187:
        /*0378*/ 	.byte	0x04, 0x2f
        /*037a*/ 	.short	(.L_189 - .L_188)
	.align		4
.L_188:
        /*037c*/ 	.word	index@(_Z30group_norm_nhwc_fwd_sum_kernelI11Bf16IOFp16WLi64EEv26Group_norm_nhwc_fwd_params)
        /*0380*/ 	.word	0x00000020


	//----- nvinfo : EIATTR_FRAME_SIZE
	.align		4
.L_189:
        /*0384*/ 	.byte	0x04, 0x11
        /*0386*/ 	.short	(.L_191 - .L_190)
	.align		4
.L_190:
        /*0388*/ 	.word	index@(_Z30group_norm_nhwc_fwd_sum_kernelI11Bf16IOFp16WLi64EEv26Group_norm_nhwc_fwd_params)
        /*038c*/ 	.word	0x00000000


	//----- nvinfo : EIATTR_REGCOUNT
	.align		4
.L_191:
        /*0390*/ 	.byte	0x04, 0x2f
        /*0392*/ 	.short	(.L_193 - .L_192)
	.align		4
.L_192:
        /*0394*/ 	.word	index@(_Z30group_norm_nhwc_fwd_sum_kernelI11Bf16IOFp16WLi168EEv26Group_norm_nhwc_fwd_params)
        /*0398*/ 	.word	0x00000022


	//----- nvinfo : EIATTR_FRAME_SIZE
	.align		4
.L_193:
        /*039c*/ 	.byte	0x04, 0x11
        /*039e*/ 	.short	(.L_195 - .L_194)
	.align		4
.L_194:
        /*03a0*/ 	.word	index@(_Z30group_norm_nhwc_fwd_sum_kernelI11Bf16IOFp16WLi168EEv26Group_norm_nhwc_fwd_params)
        /*03a4*/ 	.word	0x00000000


	//----- nvinfo : EIATTR_REGCOUNT
	.align		4
.L_195:
        /*03a8*/ 	.byte	0x04, 0x2f
        /*03aa*/ 	.short	(.L_197 - .L_196)
	.align		4
.L_196:
        /*03ac*/ 	.word	index@(_Z30group_norm_nhwc_fwd_sum_kernelI11Bf16IOFp16WLi196EEv26Group_norm_nhwc_fwd_params)
        /*03b0*/ 	.word	0x00000020


	//----- nvinfo : EIATTR_FRAME_SIZE
	.align		4
.L_197:
        /*03b4*/ 	.byte	0x04, 0x11
        /*03b6*/ 	.short	(.L_199 - .L_198)
	.align		4
.L_198:
        /*03b8*/ 	.word	index@(_Z30group_norm_nhwc_fwd_sum_kernelI11Bf16IOFp16WLi196EEv26Group_norm_nhwc_fwd_params)
        /*03bc*/ 	.word	0x00000000


	//----- nvinfo : EIATTR_REGCOUNT
	.align		4
.L_199:
        /*03c0*/ 	.byte	0x04, 0x2f
        /*03c2*/ 	.short	(.L_201 - .L_200)
	.align		4
.L_200:
        /*03c4*/ 	.word	index@(_Z30group_norm_nhwc_fwd_sum_kernelI11Bf16IOBf16WLi160EEv26Group_norm_nhwc_fwd_params)
        /*03c8*/ 	.word	0x00000020


	//----- nvinfo : EIATTR_FRAME_SIZE
	.align		4
.L_201:
        /*03cc*/ 	.byte	0x04, 0x11
        /*03ce*/ 	.short	(.L_203 - .L_202)
	.align		4
.L_202:
        /*03d0*/ 	.word	index@(_Z30group_norm_nhwc_fwd_sum_kernelI11Bf16IOBf16WLi160EEv26Group_norm_nhwc_fwd_params)
        /*03d4*/ 	.word	0x00000000


	//----- nvinfo : EIATTR_REGCOUNT
	.align		4
.L_203:
        /*03d8*/ 	.byte	0x04, 0x2f
        /*03da*/ 	.short	(.L_205 - .L_204)
	.align		4
.L_204:
        /*03dc*/ 	.word	index@(_Z30group_norm_nhwc_fwd_sum_kernelI11Bf16IOBf16WLi140EEv26Group_norm_nhwc_fwd_params)
        /*03e0*/ 	.word	0x00000020


	//----- nvinfo : EIATTR_FRAME_SIZE
	.align		4
.L_205:
        /*03e4*/ 	.byte	0x04, 0x11
        /*03e6*/ 	.short	(.L_207 - .L_206)
	.align		4
.L_206:
        /*03e8*/ 	.word	index@(_Z30group_norm_nhwc_fwd_sum_kernelI11Bf16IOBf16WLi140EEv26Group_norm_nhwc_fwd_params)
        /*03ec*/ 	.word	0x00000000


	//----- nvinfo : EIATTR_REGCOUNT
	.align		4
.L_207:
        /*03f0*/ 	.byte	0x04, 0x2f
        /*03f2*/ 	.short	(.L_209 - .L_208)
	.align		4
.L_208:
        /*03f4*/ 	.word	index@(_Z30group_norm_nhwc_fwd_sum_kernelI11Bf16IOBf16WLi120EEv26Group_norm_nhwc_fwd_params)
        /*03f8*/ 	.word	0x00000020


	//----- nvinfo : EIATTR_FRAME_SIZE
	.align		4
.L_209:
        /*03fc*/ 	.byte	0x04, 0x11
        /*03fe*/ 	.short	(.L_211 - .L_210)
	.align		4
.L_210:
        /*0400*/ 	.word	index@(_Z30group_norm_nhwc_fwd_sum_kernelI11Bf16IOBf16WLi120EEv26Group_norm_nhwc_fwd_params)
        /*0404*/ 	.word	0x00000000


	//----- nvinfo : EIATTR_REGCOUNT
	.align		4
.L_211:
        /*0408*/ 	.byte	0x04, 0x2f
        /*040a*/ 	.short	(.L_213 - .L_212)
	.align		4
.L_212:
        /*040c*/ 	.word	index@(_Z30group_norm_nhwc_fwd_sum_kernelI11Bf16IOBf16WLi256EEv26Group_norm_nhwc_fwd_params)
        /*0410*/ 	.word	0x0000002c


	//----- nvinfo : EIATTR_FRAME_SIZE
	.align		4
.L_213:
        /*0414*/ 	.byte	0x04, 0x11
        /*0416*/ 	.short	(.L_215 - .L_214)
	.align		4
.L_214:
        /*0418*/ 	.word	index@(_Z30group_norm_nhwc_fwd_sum_kernelI11Bf16IOBf16WLi256EEv26Group_norm_nhwc_fwd_params)
        /*041c*/ 	.word	0x00000000


	//----- nvinfo : EIATTR_REGCOUNT
	.align		4
.L_215:
        /*0420*/ 	.byte	0x04, 0x2f
        /*0422*/ 	.short	(.L_217 - .L_216)
	.align		4
.L_216:
        /*0424*/ 	.word	index@(_Z30group_norm_nhwc_fwd_sum_kernelI11Bf16IOBf16WLi448EEv26Group_norm_nhwc_fwd_params)
        /*0428*/ 	.word	0x00000040


	//----- nvinfo : EIATTR_FRAME_SIZE
	.align		4
.L_217:
        /*042c*/ 	.byte	0x04, 0x11
        /*042e*/ 	.short	(.L_219 - .L_218)
	.align		4
.L_218:
        /*0430*/ 	.word	index@(_Z30group_norm_nhwc_fwd_sum_kernelI11Bf16IOBf16WLi448EEv26Group_norm_nhwc_fwd_params)
        /*0434*/ 	.word	0x00000000


	//----- nvinfo : EIATTR_REGCOUNT
	.align		4
.L_219:
        /*0438*/ 	.byte	0x04, 0x2f
        /*043a*/ 	.short	(.L_221 - .L_220)
	.align		4
.L_220:
        /*043c*/ 	.word	index@(_Z30group_norm_nhwc_fwd_sum_kernelI11Bf16IOBf16WLi192EEv26Group_norm_nhwc_fwd_params)
        /*0440*/ 	.word	0x00000020


	//----- nvinfo : EIATTR_FRAME_SIZE
	.align		4
.L_221:
        /*0444*/ 	.byte	0x04, 0x11
        /*0446*/ 	.short	(.L_223 - .L_222)
	.align		4
.L_222:
        /*0448*/ 	.word	index@(_Z30group_norm_nhwc_fwd_sum_kernelI11Bf16IOBf16WLi192EEv26Group_norm_nhwc_fwd_params)
        /*044c*/ 	.word	0x00000000


	//----- nvinfo : EIATTR_REGCOUNT
	.align		4
.L_223:
        /*0450*/ 	.byte	0x04, 0x2f
        /*0452*/ 	.short	(.L_225 - .L_224)
	.align		4
.L_224:
        /*0454*/ 	.word	index@(_Z30group_norm_nhwc_fwd_sum_kernelI11Bf16IOBf16WLi128EEv26Group_norm_nhwc_fwd_params)
        /*0458*/ 	.word	0x00000020


	//----- nvinfo : EIATTR_FRAME_SIZE
	.align		4
.L_225:
        /*045c*/ 	.byte	0x04, 0x11
        /*045e*/ 	.short	(.L_227 - .L_226)
	.align		4
.L_226:
        /*0460*/ 	.word	index@(_Z30group_norm_nhwc_fwd_sum_kernelI11Bf16IOBf16WLi128EEv26Group_norm_nhwc_fwd_params)
        /*0464*/ 	.word	0x00000000


	//----- nvinfo : EIATTR_REGCOUNT
	.align		4
.L_227:
        /*0468*/ 	.byte	0x04, 0x2f
        /*046a*/ 	.short	(.L_229 - .L_228)
	.align		4
.L_228:
        /*046c*/ 	.word	index@(_Z30group_norm_nhwc_fwd_sum_kernelI11Bf16IOBf16WLi64EEv26Group_norm_nhwc_fwd_params)
        /*0470*/ 	.word	0x00000020


	//----- nvinfo : EIATTR_FRAME_SIZE
	.align		4
.L_229:
        /*0474*/ 	.byte	0x04, 0x11
        /*0476*/ 	.short	(.L_231 - .L_230)
	.align		4
.L_230:
        /*0478*/ 	.word	index@(_Z30group_norm_nhwc_fwd_sum_kernelI11Bf16IOBf16WLi64EEv26Group_norm_nhwc_fwd_params)
        /*047c*/ 	.word	0x00000000


	//----- nvinfo : EIATTR_REGCOUNT
	.align		4
.L_231:
        /*0480*/ 	.byte	0x04, 0x2f
        /*0482*/ 	.short	(.L_233 - .L_232)
	.align		4
.L_232:
        /*0484*/ 	.word	index@(_Z30group_norm_nhwc_fwd_sum_kernelI11Bf16IOBf16WLi168EEv26Group_norm_nhwc_fwd_params)
        /*0488*/ 	.word	0x00000022


	//----- nvinfo : EIATTR_FRAME_SIZE
	.align		4
.L_233:
        /*048c*/ 	.byte	0x04, 0x11
        /*048e*/ 	.short	(.L_235 - .L_234)
	.align		4
.L_234:
        /*0490*/ 	.word	index@(_Z30group_norm_nhwc_fwd_sum_kernelI11Bf16IOBf16WLi168EEv26Group_norm_nhwc_fwd_params)
        /*0494*/ 	.word	0x00000000


	//----- nvinfo : EIATTR_REGCOUNT
	.align		4
.L_235:
        /*0498*/ 	.byte	0x04, 0x2f
        /*049a*/ 	.short	(.L_237 - .L_236)
	.align		4
.L_236:
        /*049c*/ 	.word	index@(_Z30group_norm_nhwc_fwd_sum_kernelI11Bf16IOBf16WLi196EEv26Group_norm_nhwc_fwd_params)
        /*04a0*/ 	.word	0x00000020


	//----- nvinfo : EIATTR_FRAME_SIZE
	.align		4
.L_237:
        /*04a4*/ 	.byte	0x04, 0x11
        /*04a6*/ 	.short	(.L_239 - .L_238)
	.align		4
.L_238:
        /*04a8*/ 	.word	index@(_Z30group_norm_nhwc_fwd_sum_kernelI11Bf16IOBf16WLi196EEv26Group_norm_nhwc_fwd_params)
        /*04ac*/ 	.word	0x00000000


	//----- nvinfo : EIATTR_REGCOUNT
	.align		4
.L_239:
        /*04b0*/ 	.byte	0x04, 0x2f
        /*04b2*/ 	.short	(.L_241 - .L_240)
	.align		4
.L_240:
        /*04b4*/ 	.word	index@(_Z30group_norm_nhwc_fwd_sum_kernelI11Bf16IOFp32WLi160EEv26Group_norm_nhwc_fwd_params)
        /*04b8*/ 	.word	0x00000020


	//----- nvinfo : EIATTR_FRAME_SIZE
	.align		4
.L_241:
        /*04bc*/ 	.byte	0x04, 0x11
        /*04be*/ 	.short	(.L_243 - .L_242)
	.align		4
.L_242:
        /*04c0*/ 	.word	index@(_Z30group_norm_nhwc_fwd_sum_kernelI11Bf16IOFp32WLi160EEv26Group_norm_nhwc_fwd_params)
        /*04c4*/ 	.word	0x00000000


	//----- nvinfo : EIATTR_REGCOUNT
	.align		4
.L_243:
        /*04c8*/ 	.byte	0x04, 0x2f
        /*04ca*/ 	.short	(.L_245 - .L_244)
	.align		4
.L_244:
        /*04cc*/ 	.word	index@(_Z30group_norm_nhwc_fwd_sum_kernelI11Bf16IOFp32WLi140EEv26Group_norm_nhwc_fwd_params)
        /*04d0*/ 	.word	0x00000020


	//----- nvinfo : EIATTR_FRAME_SIZE
	.align		4
.L_245:
        /*04d4*/ 	.byte	0x04, 0x11
        /*04d6*/ 	.short	(.L_247 - .L_246)
	.align		4
.L_246:
        /*04d8*/ 	.word	index@(_Z30group_norm_nhwc_fwd_sum_kernelI11Bf16IOFp32WLi140EEv26Group_norm_nhwc_fwd_params)
        /*04dc*/ 	.word	0x00000000


	//----- nvinfo : EIATTR_REGCOUNT
	.align		4
.L_247:
        /*04e0*/ 	.byte	0x04, 0x2f
        /*04e2*/ 	.short	(.L_249 - .L_248)
	.align		4
.L_248:
        /*04e4*/ 	.word	index@(_Z30group_norm_nhwc_fwd_sum_kernelI11Bf16IOFp32WLi120EEv26Group_norm_nhwc_fwd_params)
        /*04e8*/ 	.word	0x00000020


	//----- nvinfo : EIATTR_FRAME_SIZE
	.align		4
.L_249:
        /*04ec*/ 	.byte	0x04, 0x11
        /*04ee*/ 	.short	(.L_251 - .L_250)
	.align		4
.L_250:
        /*04f0*/ 	.word	index@(_Z30group_norm_nhwc_fwd_sum_kernelI11Bf16IOFp32WLi120EEv26Group_norm_nhwc_fwd_params)
        /*04f4*/ 	.word	0x00000000


	//----- nvinfo : EIATTR_REGCOUNT
	.align		4
.L_251:
        /*04f8*/ 	.byte	0x04, 0x2f
        /*04fa*/ 	.short	(.L_253 - .L_252)
	.align		4
.L_252:
        /*04fc*/ 	.word	index@(_Z30group_norm_nhwc_fwd_sum_kernelI11Bf16IOFp32WLi256EEv26Group_norm_nhwc_fwd_params)
        /*0500*/ 	.word	0x0000002c


	//----- nvinfo : EIATTR_FRAME_SIZE
	.align		4
.L_253:
        /*0504*/ 	.byte	0x04, 0x11
        /*0506*/ 	.short	(.L_255 - .L_254)
	.align		4
.L_254:
        /*0508*/ 	.word	index@(_Z30group_norm_nhwc_fwd_sum_kernelI11Bf16IOFp32WLi256EEv26Group_norm_nhwc_fwd_params)
        /*050c*/ 	.word	0x00000000


	//----- nvinfo : EIATTR_REGCOUNT
	.align		4
.L_255:
        /*0510*/ 	.byte	0x04, 0x2f
        /*0512*/ 	.short	(.L_257 - .L_256)
	.align		4
.L_256:
        /*0514*/ 	.word	index@(_Z30group_norm_nhwc_fwd_sum_kernelI11Bf16IOFp32WLi448EEv26Group_norm_nhwc_fwd_params)
        /*0518*/ 	.word	0x00000040


	//----- nvinfo : EIATTR_FRAME_SIZE
	.align		4
.L_257:
        /*051c*/ 	.byte	0x04, 0x11
        /*051e*/ 	.short	(.L_259 - .L_258)
	.align		4
.L_258:
        /*0520*/ 	.word	index@(_Z30group_norm_nhwc_fwd_sum_kernelI11Bf16IOFp32WLi448EEv26Group_norm_nhwc_fwd_params)
        /*0524*/ 	.word	0x00000000


	//----- nvinfo : EIATTR_REGCOUNT
	.align		4
.L_259:
        /*0528*/ 	.byte	0x04, 0x2f
        /*052a*/ 	.short	(.L_261 - .L_260)
	.align		4
.L_260:
        /*052c*/ 	.word	index@(_Z30group_norm_nhwc_fwd_sum_kernelI11Bf16IOFp32WLi192EEv26Group_norm_nhwc_fwd_params)
        /*0530*/ 	.word	0x00000020


	//----- nvinfo : EIATTR_FRAME_SIZE
	.align		4
.L_261:
        /*0534*/ 	.byte	0x04, 0x11
        /*0536*/ 	.short	(.L_263 - .L_262)
	.align		4
.L_262:
        /*0538*/ 	.word	index@(_Z30group_norm_nhwc_fwd_sum_kernelI11Bf16IOFp32WLi192EEv26Group_norm_nhwc_fwd_params)
        /*053c*/ 	.word	0x00000000


	//----- nvinfo : EIATTR_REGCOUNT
	.align		4
.L_263:
        /*0540*/ 	.byte	0x04, 0x2f
        /*0542*/ 	.short	(.L_265 - .L_264)
	.align		4
.L_264:
        /*0544*/ 	.word	index@(_Z30group_norm_nhwc_fwd_sum_kernelI11Bf16IOFp32WLi128EEv26Group_norm_nhwc_fwd_params)
        /*0548*/ 	.word	0x00000020


	//----- nvinfo : EIATTR_FRAME_SIZE
	.align		4
.L_265:
        /*054c*/ 	.byte	0x04, 0x11
        /*054e*/ 	.short	(.L_267 - .L_266)
	.align		4
.L_266:
        /*0550*/ 	.word	index@(_Z30group_norm_nhwc_fwd_sum_kernelI11Bf16IOFp32WLi128EEv26Group_norm_nhwc_fwd_params)
        /*0554*/ 	.word	0x00000000


	//----- nvinfo : EIATTR_REGCOUNT
	.align		4
.L_267:
        /*0558*/ 	.byte	0x04, 0x2f
        /*055a*/ 	.short	(.L_269 - .L_268)
	.align		4
.L_268:
        /*055c*/ 	.word	index@(_Z30group_norm_nhwc_fwd_sum_kernelI11Bf16IOFp32WLi64EEv26Group_norm_nhwc_fwd_params)
        /*0560*/ 	.word	0x00000020


	//----- nvinfo : EIATTR_FRAME_SIZE
	.align		4
.L_269:
        /*0564*/ 	.byte	0x04, 0x11
        /*0566*/ 	.short	(.L_271 - .L_270)
	.align		4
.L_270:
        /*0568*/ 	.word	index@(_Z30group_norm_nhwc_fwd_sum_kernelI11Bf16IOFp32WLi64EEv26Group_norm_nhwc_fwd_params)
        /*056c*/ 	.word	0x00000000


	//----- nvinfo : EIATTR_REGCOUNT
	.align		4
.L_271:
        /*0570*/ 	.byte	0x04, 0x2f
        /*0572*/ 	.short	(.L_273 - .L_272)
	.align		4
.L_272:
        /*0574*/ 	.word	index@(_Z30group_norm_nhwc_fwd_sum_kernelI11Bf16IOFp32WLi168EEv26Group_norm_nhwc_fwd_params)
        /*0578*/ 	.word	0x00000022


	//----- nvinfo : EIATTR_FRAME_SIZE
	.align		4
.L_273:
        /*057c*/ 	.byte	0x04, 0x11
        /*057e*/ 	.short	(.L_275 - .L_274)
	.align		4
.L_274:
        /*0580*/ 	.word	index@(_Z30group_norm_nhwc_fwd_sum_kernelI11Bf16IOFp32WLi168EEv26Group_norm_nhwc_fwd_params)
        /*0584*/ 	.word	0x00000000


	//----- nvinfo : EIATTR_REGCOUNT
	.align		4
.L_275:
        /*0588*/ 	.byte	0x04, 0x2f
        /*058a*/ 	.short	(.L_277 - .L_276)
	.align		4
.L_276:
        /*058c*/ 	.word	index@(_Z30group_norm_nhwc_fwd_sum_kernelI11Bf16IOFp32WLi196EEv26Group_norm_nhwc_fwd_params)
        /*0590*/ 	.word	0x00000020


	//----- nvinfo : EIATTR_FRAME_SIZE
	.align		4
.L_277:
        /*0594*/ 	.byte	0x04, 0x11
        /*0596*/ 	.short	(.L_279 - .L_278)
	.align		4
.L_278:
        /*0598*/ 	.word	index@(_Z30group_norm_nhwc_fwd_sum_kernelI11Bf16IOFp32WLi196EEv26Group_norm_nhwc_fwd_params)
        /*059c*/ 	.word	0x00000000


	//----- nvinfo : EIATTR_REGCOUNT
	.align		4
.L_279:
        /*05a0*/ 	.byte	0x04, 0x2f
        /*05a2*/ 	.short	(.L_281 - .L_280)
	.align		4
.L_280:
        /*05a4*/ 	.word	index@(_Z30group_norm_nhwc_fwd_sum_kernelI11Fp32IOFp16WLi160EEv26Group_norm_nhwc_fwd_params)
        /*05a8*/ 	.word	0x00000020


	//----- nvinfo : EIATTR_FRAME_SIZE
	.align		4
.L_281:
        /*05ac*/ 	.byte	0x04, 0x11
        /*05ae*/ 	.short	(.L_283 - .L_282)
	.align		4
.L_282:
        /*05b0*/ 	.word	index@(_Z30group_norm_nhwc_fwd_sum_kernelI11Fp32IOFp16WLi160EEv26Group_norm_nhwc_fwd_params)
        /*05b4*/ 	.word	0x00000000


	//----- nvinfo : EIATTR_REGCOUNT
	.align		4
.L_283:
        /*05b8*/ 	.byte	0x04, 0x2f
        /*05ba*/ 	.short	(.L_285 - .L_284)
	.align		4
.L_284:
        /*05bc*/ 	.word	index@(_Z30group_norm_nhwc_fwd_sum_kernelI11Fp32IOFp16WLi140EEv26Group_norm_nhwc_fwd_params)
        /*05c0*/ 	.word	0x00000020


	//----- nvinfo : EIATTR_FRAME_SIZE
	.align		4
.L_285:
        /*05c4*/ 	.byte	0x04, 0x11
        /*05c6*/ 	.short	(.L_287 - .L_286)
	.align		4
.L_286:
        /*05c8*/ 	.word	index@(_Z30group_norm_nhwc_fwd_sum_kernelI11Fp32IOFp16WLi140EEv26Group_norm_nhwc_fwd_params)
        /*05cc*/ 	.word	0x00000000


	//----- nvinfo : EIATTR_REGCOUNT
	.align		4
.L_287:
        /*05d0*/ 	.byte	0x04, 0x2f
        /*05d2*/ 	.short	(.L_289 - .L_288)
	.align		4
.L_288:
        /*05d4*/ 	.word	index@(_Z30group_norm_nhwc_fwd_sum_kernelI11Fp32IOFp16WLi120EEv26Group_norm_nhwc_fwd_params)
        /*05d8*/ 	.word	0x00000020


	//----- nvinfo : EIATTR_FRAME_SIZE
	.align		4
.L_289:
        /*05dc*/ 	.byte	0x04, 0x11
        /*05de*/ 	.short	(.L_291 - .L_290)
	.align		4
.L_290:
        /*05e0*/ 	.word	index@(_Z30group_norm_nhwc_fwd_sum_kernelI11Fp32IOFp16WLi120EEv26Group_norm_nhwc_fwd_params)
        /*05e4*/ 	.word	0x00000000


	//----- nvinfo : EIATTR_REGCOUNT
	.align		4
.L_291:
        /*05e8*/ 	.byte	0x04, 0x2f
        /*05ea*/ 	.short	(.L_293 - .L_292)
	.align		4
.L_292:
        /*05ec*/ 	.word	index@(_Z30group_norm_nhwc_fwd_sum_kernelI11Fp32IOFp16WLi256EEv26Group_norm_nhwc_fwd_params)
        /*05f0*/ 	.word	0x0000002c


	//----- nvinfo : EIATTR_FRAME_SIZE
	.align		4
.L_293:
        /*05f4*/ 	.byte	0x04, 0x11
        /*05f6*/ 	.short	(.L_295 - .L_294)
	.align		4
.L_294:
        /*05f8*/ 	.word	index@(_Z30group_norm_nhwc_fwd_sum_kernelI11Fp32IOFp16WLi256EEv26Group_norm_nhwc_fwd_params)
        /*05fc*/ 	.word	0x00000000


	//----- nvinfo : EIATTR_REGCOUNT
	.align		4
.L_295:
        /*0600*/ 	.byte	0x04, 0x2f
        /*0602*/ 	.short	(.L_297 - .L_296)
	.align		4
.L_296:
        /*0604*/ 	.word	index@(_Z30group_norm_nhwc_fwd_sum_kernelI11Fp32IOFp16WLi448EEv26Group_norm_nhwc_fwd_params)
        /*0608*/ 	.word	0x00000040


	//----- nvinfo : EIATTR_FRAME_SIZE
	.align		4
.L_297:
        /*060c*/ 	.byte	0x04, 0x11
        /*060e*/ 	.short	(.L_299 - .L_298)
	.align		4
.L_298:
        /*0610*/ 	.word	index@(_Z30group_norm_nhwc_fwd_sum_kernelI11Fp32IOFp16WLi448EEv26Group_norm_nhwc_fwd_params)
        /*0614*/ 	.word	0x00000000


	//----- nvinfo : EIATTR_REGCOUNT
	.align		4
.L_299:
        /*0618*/ 	.byte	0x04, 0x2f
        /*061a*/ 	.short	(.L_301 - .L_300)
	.align		4
.L_300:
        /*061c*/ 	.word	index@(_Z30group_norm_nhwc_fwd_sum_kernelI11Fp32IOFp16WLi192EEv26Group_norm_nhwc_fwd_params)
        /*0620*/ 	.word	0x00000020


	//----- nvinfo : EIATTR_FRAME_SIZE
	.align		4
.L_301:
        /*0624*/ 	.byte	0x04, 0x11
        /*0626*/ 	.short	(.L_303 - .L_302)
	.align		4
.L_302:
        /*0628*/ 	.word	index@(_Z30group_norm_nhwc_fwd_sum_kernelI11Fp32IOFp16WLi192EEv26Group_norm_nhwc_fwd_params)
        /*062c*/ 	.word	0x00000000


	//----- nvinfo : EIATTR_REGCOUNT
	.align		4
.L_303:
        /*0630*/ 	.byte	0x04, 0x2f
        /*0632*/ 	.short	(.L_305 - .L_304)
	.align		4
.L_304:
        /*0634*/ 	.word	index@(_Z30group_norm_nhwc_fwd_sum_kernelI11Fp32IOFp16WLi128EEv26Group_norm_nhwc_fwd_params)
        /*0638*/ 	.word	0x00000020


	//----- nvinfo : EIATTR_FRAME_SIZE
	.align		4
.L_305:
        /*063c*/ 	.byte	0x04, 0x11
        /*063e*/ 	.short	(.L_307 - .L_306)
	.align		4
.L_306:
        /*0640*/ 	.word	index@(_Z30group_norm_nhwc_fwd_sum_kernelI11Fp32IOFp16WLi128EEv26Group_norm_nhwc_fwd_params)
        /*0644*/ 	.word	0x00000000


	//----- nvinfo : EIATTR_REGCOUNT
	.align		4
.L_307:
        /*0648*/ 	.byte	0x04, 0x2f
        /*064a*/ 	.short	(.L_309 - .L_308)
	.align		4
.L_308:
        /*064c*/ 	.word	index@(_Z30group_norm_nhwc_fwd_sum_kernelI11Fp32IOFp16WLi64EEv26Group_norm_nhwc_fwd_params)
        /*0650*/ 	.word	0x00000020


	//----- nvinfo : EIATTR_FRAME_SIZE
	.align		4
.L_309:
        /*0654*/ 	.byte	0x04, 0x11
        /*0656*/ 	.short	(.L_311 - .L_310)
	.align		4
.L_310:
        /*0658*/ 	.word	index@(_Z30group_norm_nhwc_fwd_sum_kernelI11Fp32IOFp16WLi64EEv26Group_norm_nhwc_fwd_params)
        /*065c*/ 	.word	0x00000000


	//----- nvinfo : EIATTR_REGCOUNT
	.align		4
.L_311:
        /*0660*/ 	.byte	0x04, 0x2f
        /*0662*/ 	.short	(.L_313 - .L_312)
	.align		4
.L_312:
        /*0664*/ 	.word	index@(_Z30group_norm_nhwc_fwd_sum_kernelI11Fp32IOFp16WLi168EEv26Group_norm_nhwc_fwd_params)
        /*0668*/ 	.word	0x00000020


	//----- nvinfo : EIATTR_FRAME_SIZE
	.align		4
.L_313:
        /*066c*/ 	.byte	0x04, 0x11
        /*066e*/ 	.short	(.L_315 - .L_314)
	.align		4
.L_314:
        /*0670*/ 	.word	index@(_Z30group_norm_nhwc_fwd_sum_kernelI11Fp32IOFp16WLi168EEv26Group_norm_nhwc_fwd_params)
        /*0674*/ 	.word	0x00000000


	//----- nvinfo : EIATTR_REGCOUNT
	.align		4
.L_315:
        /*0678*/ 	.byte	0x04, 0x2f
        /*067a*/ 	.short	(.L_317 - .L_316)
	.align		4
.L_316:
        /*067c*/ 	.word	index@(_Z30group_norm_nhwc_fwd_sum_kernelI11Fp32IOFp16WLi196EEv26Group_norm_nhwc_fwd_params)
        /*0680*/ 	.word	0x00000020


	//----- nvinfo : EIATTR_FRAME_SIZE
	.align		4
.L_317:
        /*0684*/ 	.byte	0x04, 0x11
        /*0686*/ 	.short	(.L_319 - .L_318)
	.align		4
.L_318:
        /*0688*/ 	.word	index@(_Z30group_norm_nhwc_fwd_sum_kernelI11Fp32IOFp16WLi196EEv26Group_norm_nhwc_fwd_params)
        /*068c*/ 	.word	0x00000000


	//----- nvinfo : EIATTR_REGCOUNT
	.align		4
.L_319:
        /*0690*/ 	.byte	0x04, 0x2f
        /*0692*/ 	.short	(.L_321 - .L_320)
	.align		4
.L_320:
        /*0694*/ 	.word	index@(_Z30group_norm_nhwc_fwd_sum_kernelI11Fp32IOBf16WLi160EEv26Group_norm_nhwc_fwd_params)
        /*0698*/ 	.word	0x00000020


	//----- nvinfo : EIATTR_FRAME_SIZE
	.align		4
.L_321:
        /*069c*/ 	.byte	0x04, 0x11
        /*069e*/ 	.short	(.L_323 - .L_322)
	.align		4
.L_322:
        /*06a0*/ 	.word	index@(_Z30group_norm_nhwc_fwd_sum_kernelI11Fp32IOBf16WLi160EEv26Group_norm_nhwc_fwd_params)
        /*06a4*/ 	.word	0x00000000


	//----- nvinfo : EIATTR_REGCOUNT
	.align		4
.L_323:
        /*06a8*/ 	.byte	0x04, 0x2f
        /*06aa*/ 	.short	(.L_325 - .L_324)
	.align		4
.L_324:
        /*06ac*/ 	.word	index@(_Z30group_norm_nhwc_fwd_sum_kernelI11Fp32IOBf16WLi140EEv26Group_norm_nhwc_fwd_params)
        /*06b0*/ 	.word	0x00000020


	//----- nvinfo : EIATTR_FRAME_SIZE
	.align		4
.L_325:
        /*06b4*/ 	.byte	0x04, 0x11
        /*06b6*/ 	.short	(.L_327 - .L_326)
	.align		4
.L_326:
        /*06b8*/ 	.word	index@(_Z30group_norm_nhwc_fwd_sum_kernelI11Fp32IOBf16WLi140EEv26Group_norm_nhwc_fwd_params)
        /*06bc*/ 	.word	0x00000000


	//----- nvinfo : EIATTR_REGCOUNT
	.align		4
.L_327:
        /*06c0*/ 	.byte	0x04, 0x2f
        /*06c2*/ 	.short	(.L_329 - .L_328)
	.align		4
.L_328:
        /*06c4*/ 	.word	index@(_Z30group_norm_nhwc_fwd_sum_kernelI11Fp32IOBf16WLi120EEv26Group_norm_nhwc_fwd_params)
        /*06c8*/ 	.word	0x00000020


	//----- nvinfo : EIATTR_FRAME_SIZE
	.align		4
.L_329:
        /*06cc*/ 	.byte	0x04, 0x11
        /*06ce*/ 	.short	(.L_331 - .L_330)
	.align		4
.L_330:
        /*06d0*/ 	.word	index@(_Z30group_norm_nhwc_fwd_sum_kernelI11Fp32IOBf16WLi120EEv26Group_norm_nhwc_fwd_params)
        /*06d4*/ 	.word	0x00000000


	//----- nvinfo : EIATTR_REGCOUNT
	.align		4
.L_331:
        /*06d8*/ 	.byte	0x04, 0x2f
        /*06da*/ 	.short	(.L_333 - .L_332)
	.align		4
.L_332:
        /*06dc*/ 	.word	index@(_Z30group_norm_nhwc_fwd_sum_kernelI11Fp32IOBf16WLi256EEv26Group_norm_nhwc_fwd_params)
        /*06e0*/ 	.word	0x0000002c


	//----- nvinfo : EIATTR_FRAME_SIZE
	.align		4
.L_333:
        /*06e4*/ 	.byte	0x04, 0x11
        /*06e6*/ 	.short	(.L_335 - .L_334)
	.align		4
.L_334:
        /*06e8*/ 	.word	index@(_Z30group_norm_nhwc_fwd_sum_kernelI11Fp32IOBf16WLi256EEv26Group_norm_nhwc_fwd_params)
        /*06ec*/ 	.word	0x00000000


	//----- nvinfo : EIATTR_REGCOUNT
	.align		4
.L_335:
        /*06f0*/ 	.byte	0x04, 0x2f
        /*06f2*/ 	.short	(.L_337 - .L_336)
	.align		4
.L_336:
        /*06f4*/ 	.word	index@(_Z30group_norm_nhwc_fwd_sum_kernelI11Fp32IOBf16WLi448EEv26Group_norm_nhwc_fwd_params)
        /*06f8*/ 	.word	0x00000040


	//----- nvinfo : EIATTR_FRAME_SIZE
	.align		4
.L_337:
        /*06fc*/ 	.byte	0x04, 0x11
        /*06fe*/ 	.short	(.L_339 - .L_338)
	.align		4
.L_338:
        /*0700*/ 	.word	index@(_Z30group_norm_nhwc_fwd_sum_kernelI11Fp32IOBf16WLi448EEv26Group_norm_nhwc_fwd_params)
        /*0704*/ 	.word	0x00000000


	//----- nvinfo : EIATTR_REGCOUNT
	.align		4
.L_339:
        /*0708*/ 	.byte	0x04, 0x2f
        /*070a*/ 	.short	(.L_341 - .L_340)
	.align		4
.L_340:
        /*070c*/ 	.word	index@(_Z30group_norm_nhwc_fwd_sum_kernelI11Fp32IOBf16WLi192EEv26Group_norm_nhwc_fwd_params)
        /*0710*/ 	.word	0x00000020


	//----- nvinfo : EIATTR_FRAME_SIZE
	.align		4
.L_341:
        /*0714*/ 	.byte	0x04, 0x11
        /*0716*/ 	.short	(.L_343 - .L_342)
	.align		4
.L_342:
        /*0718*/ 	.word	index@(_Z30group_norm_nhwc_fwd_sum_kernelI11Fp32IOBf16WLi192EEv26Group_norm_nhwc_fwd_params)
        /*071c*/ 	.word	0x00000000


	//----- nvinfo : EIATTR_REGCOUNT
	.align		4
.L_343:
        /*0720*/ 	.byte	0x04, 0x2f
        /*0722*/ 	.short	(.L_345 - .L_344)
	.align		4
.L_344:
        /*0724*/ 	.word	index@(_Z30group_norm_nhwc_fwd_sum_kernelI11Fp32IOBf16WLi128EEv26Group_norm_nhwc_fwd_params)
        /*0728*/ 	.word	0x00000020


	//----- nvinfo : EIATTR_FRAME_SIZE
	.align		4
.L_345:
        /*072c*/ 	.byte	0x04, 0x11
        /*072e*/ 	.short	(.L_347 - .L_346)
	.align		4
.L_346:
        /*0730*/ 	.word	index@(_Z30group_norm_nhwc_fwd_sum_kernelI11Fp32IOBf16WLi128EEv26Group_norm_nhwc_fwd_params)
        /*0734*/ 	.word	0x00000000


	//----- nvinfo : EIATTR_REGCOUNT
	.align		4
.L_347:
        /*0738*/ 	.byte	0x04, 0x2f
        /*073a*/ 	.short	(.L_349 - .L_348)
	.align		4
.L_348:
        /*073c*/ 	.word	index@(_Z30group_norm_nhwc_fwd_sum_kernelI11Fp32IOBf16WLi64EEv26Group_norm_nhwc_fwd_params)
        /*0740*/ 	.word	0x00000020


	//----- nvinfo : EIATTR_FRAME_SIZE
	.align		4
.L_349:
        /*0744*/ 	.byte	0x04, 0x11
        /*0746*/ 	.short	(.L_351 - .L_350)
	.align		4
.L_350:
        /*0748*/ 	.word	index@(_Z30group_norm_nhwc_fwd_sum_kernelI11Fp32IOBf16WLi64EEv26Group_norm_nhwc_fwd_params)
        /*074c*/ 	.word	0x00000000


	//----- nvinfo : EIATTR_REGCOUNT
	.align		4
.L_351:
        /*0750*/ 	.byte	0x04, 0x2f
        /*0752*/ 	.short	(.L_353 - .L_352)
	.align		4
.L_352:
        /*0754*/ 	.word	index@(_Z30group_norm_nhwc_fwd_sum_kernelI11Fp32IOBf16WLi168EEv26Group_norm_nhwc_fwd_params)
        /*0758*/ 	.word	0x00000020


	//----- nvinfo : EIATTR_FRAME_SIZE
	.align		4
.L_353:
        /*075c*/ 	.byte	0x04, 0x11
        /*075e*/ 	.short	(.L_355 - .L_354)
	.align		4
.L_354:
        /*0760*/ 	.word	index@(_Z30group_norm_nhwc_fwd_sum_kernelI11Fp32IOBf16WLi168EEv26Group_norm_nhwc_fwd_params)
        /*0764*/ 	.word	0x00000000


	//----- nvinfo : EIATTR_REGCOUNT
	.align		4
.L_355:
        /*0768*/ 	.byte	0x04, 0x2f
        /*076a*/ 	.short	(.L_357 - .L_356)
	.align		4
.L_356:
        /*076c*/ 	.word	index@(_Z30group_norm_nhwc_fwd_sum_kernelI11Fp32IOBf16WLi196EEv26Group_norm_nhwc_fwd_params)
        /*0770*/ 	.word	0x00000020


	//----- nvinfo : EIATTR_FRAME_SIZE
	.align		4
.L_357:
        /*0774*/ 	.byte	0x04, 0x11
        /*0776*/ 	.short	(.L_359 - .L_358)
	.align		4
.L_358:
        /*0778*/ 	.word	index@(_Z30group_norm_nhwc_fwd_sum_kernelI11Fp32IOBf16WLi196EEv26Group_norm_nhwc_fwd_params)
        /*077c*/ 	.word	0x00000000


	//----- nvinfo : EIATTR_REGCOUNT
	.align		4
.L_359:
        /*0780*/ 	.byte	0x04, 0x2f
        /*0782*/ 	.short	(.L_361 - .L_360)
	.align		4
.L_360:
        /*0784*/ 	.word	index@(_Z30group_norm_nhwc_fwd_sum_kernelI11Fp32IOFp32WLi160EEv26Group_norm_nhwc_fwd_params)
        /*0788*/ 	.word	0x00000020


	//----- nvinfo : EIATTR_FRAME_SIZE
	.align		4
.L_361:
        /*078c*/ 	.byte	0x04, 0x11
        /*078e*/ 	.short	(.L_363 - .L_362)
	.align		4
.L_362:
        /*0790*/ 	.word	index@(_Z30group_norm_nhwc_fwd_sum_kernelI11Fp32IOFp32WLi160EEv26Group_norm_nhwc_fwd_params)
        /*0794*/ 	.word	0x00000000


	//----- nvinfo : EIATTR_REGCOUNT
	.align		4
.L_363:
        /*0798*/ 	.byte	0x04, 0x2f
        /*079a*/ 	.short	(.L_365 - .L_364)
	.align		4
.L_364:
        /*079c*/ 	.word	index@(_Z30group_norm_nhwc_fwd_sum_kernelI11Fp32IOFp32WLi140EEv26Group_norm_nhwc_fwd_params)
        /*07a0*/ 	.word	0x00000020


	//----- nvinfo : EIATTR_FRAME_SIZE
	.align		4
.L_365:
        /*07a4*/ 	.byte	0x04, 0x11
        /*07a6*/ 	.short	(.L_367 - .L_366)
	.align		4
.L_366:
        /*07a8*/ 	.word	index@(_Z30group_norm_nhwc_fwd_sum_kernelI11Fp32IOFp32WLi140EEv26Group_norm_nhwc_fwd_params)
        /*07ac*/ 	.word	0x00000000


	//----- nvinfo : EIATTR_REGCOUNT
	.align		4
.L_367:
        /*07b0*/ 	.byte	0x04, 0x2f
        /*07b2*/ 	.short	(.L_369 - .L_368)
	.align		4
.L_368:
        /*07b4*/ 	.word	index@(_Z30group_norm_nhwc_fwd_sum_kernelI11Fp32IOFp32WLi120EEv26Group_norm_nhwc_fwd_params)
        /*07b8*/ 	.word	0x00000020


	//----- nvinfo : EIATTR_FRAME_SIZE
	.align		4
.L_369:
        /*07bc*/ 	.byte	0x04, 0x11
        /*07be*/ 	.short	(.L_371 - .L_370)
	.align		4
.L_370:
        /*07c0*/ 	.word	index@(_Z30group_norm_nhwc_fwd_sum_kernelI11Fp32IOFp32WLi120EEv26Group_norm_nhwc_fwd_params)
        /*07c4*/ 	.word	0x00000000


	//----- nvinfo : EIATTR_REGCOUNT
	.align		4
.L_371:
        /*07c8*/ 	.byte	0x04, 0x2f
        /*07ca*/ 	.short	(.L_373 - .L_372)
	.align		4
.L_372:
        /*07cc*/ 	.word	index@(_Z30group_norm_nhwc_fwd_sum_kernelI11Fp32IOFp32WLi256EEv26Group_norm_nhwc_fwd_params)
        /*07d0*/ 	.word	0x0000002c


	//----- nvinfo : EIATTR_FRAME_SIZE
	.align		4
.L_373:
        /*07d4*/ 	.byte	0x04, 0x11
        /*07d6*/ 	.short	(.L_375 - .L_374)
	.align		4
.L_374:
        /*07d8*/ 	.word	index@(_Z30group_norm_nhwc_fwd_sum_kernelI11Fp32IOFp32WLi256EEv26Group_norm_nhwc_fwd_params)
        /*07dc*/ 	.word	0x00000000


	//----- nvinfo : EIATTR_REGCOUNT
	.align		4
.L_375:
        /*07e0*/ 	.byte	0x04, 0x2f
        /*07e2*/ 	.short	(.L_377 - .L_376)
	.align		4
.L_376:
        /*07e4*/ 	.word	index@(_Z30group_norm_nhwc_fwd_sum_kernelI11Fp32IOFp32WLi448EEv26Group_norm_nhwc_fwd_params)
        /*07e8*/ 	.word	0x00000040


	//----- nvinfo : EIATTR_FRAME_SIZE
	.align		4
.L_377:
        /*07ec*/ 	.byte	0x04, 0x11
        /*07ee*/ 	.short	(.L_379 - .L_378)
	.align		4
.L_378:
        /*07f0*/ 	.word	index@(_Z30group_norm_nhwc_fwd_sum_kernelI11Fp32IOFp32WLi448EEv26Group_norm_nhwc_fwd_params)
        /*07f4*/ 	.word	0x00000000


	//----- nvinfo : EIATTR_REGCOUNT
	.align		4
.L_379:
        /*07f8*/ 	.byte	0x04, 0x2f
        /*07fa*/ 	.short	(.L_381 - .L_380)
	.align		4
.L_380:
        /*07fc*/ 	.word	index@(_Z30group_norm_nhwc_fwd_sum_kernelI11Fp32IOFp32WLi192EEv26Group_norm_nhwc_fwd_params)
        /*0800*/ 	.word	0x00000020


	//----- nvinfo : EIATTR_FRAME_SIZE
	.align		4
.L_381:
        /*0804*/ 	.byte	0x04, 0x11
        /*0806*/ 	.short	(.L_383 - .L_382)
	.align		4
.L_382:
        /*0808*/ 	.word	index@(_Z30group_norm_nhwc_fwd_sum_kernelI11Fp32IOFp32WLi192EEv26Group_norm_nhwc_fwd_params)
        /*080c*/ 	.word	0x00000000


	//----- nvinfo : EIATTR_REGCOUNT
	.align		4
.L_383:
        /*0810*/ 	.byte	0x04, 0x2f
        /*0812*/ 	.short	(.L_385 - .L_384)
	.align		4
.L_384:
        /*0814*/ 	.word	index@(_Z30group_norm_nhwc_fwd_sum_kernelI11Fp32IOFp32WLi128EEv26Group_norm_nhwc_fwd_params)
        /*0818*/ 	.word	0x00000020


	//----- nvinfo : EIATTR_FRAME_SIZE
	.align		4
.L_385:
        /*081c*/ 	.byte	0x04, 0x11
        /*081e*/ 	.short	(.L_387 - .L_386)
	.align		4
.L_386:
        /*0820*/ 	.word	index@(_Z30group_norm_nhwc_fwd_sum_kernelI11Fp32IOFp32WLi128EEv26Group_norm_nhwc_fwd_params)
        /*0824*/ 	.word	0x00000000


	//----- nvinfo : EIATTR_REGCOUNT
	.align		4
.L_387:
        /*0828*/ 	.byte	0x04, 0x2f
        /*082a*/ 	.short	(.L_389 - .L_388)
	.align		4
.L_388:
        /*082c*/ 	.word	index@(_Z30group_norm_nhwc_fwd_sum_kernelI11Fp32IOFp32WLi64EEv26Group_norm_nhwc_fwd_params)
        /*0830*/ 	.word	0x00000020


	//----- nvinfo : EIATTR_FRAME_SIZE
	.align		4
.L_389:
        /*0834*/ 	.byte	0x04, 0x11
        /*0836*/ 	.short	(.L_391 - .L_390)
	.align		4
.L_390:
        /*0838*/ 	.word	index@(_Z30group_norm_nhwc_fwd_sum_kernelI11Fp32IOFp32WLi64EEv26Group_norm_nhwc_fwd_params)
        /*083c*/ 	.word	0x00000000


	//----- nvinfo : EIATTR_REGCOUNT
	.align		4
.L_391:
        /*0840*/ 	.byte	0x04, 0x2f
        /*0842*/ 	.short	(.L_393 - .L_392)
	.align		4
.L_392:
        /*0844*/ 	.word	index@(_Z30group_norm_nhwc_fwd_sum_kernelI11Fp32IOFp32WLi168EEv26Group_norm_nhwc_fwd_params)
        /*0848*/ 	.word	0x00000020


	//----- nvinfo : EIATTR_FRAME_SIZE
	.align		4
.L_393:
        /*084c*/ 	.byte	0x04, 0x11
        /*084e*/ 	.short	(.L_395 - .L_394)
	.align		4
.L_394:
        /*0850*/ 	.word	index@(_Z30group_norm_nhwc_fwd_sum_kernelI11Fp32IOFp32WLi168EEv26Group_norm_nhwc_fwd_params)
        /*0854*/ 	.word	0x00000000


	//----- nvinfo : EIATTR_REGCOUNT
	.align		4
.L_395:
        /*0858*/ 	.byte	0x04, 0x2f
        /*085a*/ 	.short	(.L_397 - .L_396)
	.align		4
.L_396:
        /*085c*/ 	.word	index@(_Z30group_norm_nhwc_fwd_sum_kernelI11Fp32IOFp32WLi196EEv26Group_norm_nhwc_fwd_params)
        /*0860*/ 	.word	0x00000020


	//----- nvinfo : EIATTR_FRAME_SIZE
	.align		4
.L_397:
        /*0864*/ 	.byte	0x04, 0x11
        /*0866*/ 	.short	(.L_399 - .L_398)
	.align		4
.L_398:
        /*0868*/ 	.word	index@(_Z30group_norm_nhwc_fwd_sum_kernelI11Fp32IOFp32WLi196EEv26Group_norm_nhwc_fwd_params)
        /*086c*/ 	.word	0x00000000


	//----- nvinfo : EIATTR_REGCOUNT
	.align		4
.L_399:
        /*0870*/ 	.byte	0x04, 0x2f
        /*0872*/ 	.short	(.L_401 - .L_400)
	.align		4
.L_400:
        /*0874*/ 	.word	index@(_Z32group_norm_nhwc_fwd_scale_kernelI11Fp16IOFp16WLi160EEv26Group_norm_nhwc_fwd_params)
        /*0878*/ 	.word	0x00000020


	//----- nvinfo : EIATTR_FRAME_SIZE
	.align		4
.L_401:
        /*087c*/ 	.byte	0x04, 0x11
        /*087e*/ 	.short	(.L_403 - .L_402)
	.align		4
.L_402:
        /*0880*/ 	.word	index@(_Z32group_norm_nhwc_fwd_scale_kernelI11Fp16IOFp16WLi160EEv26Group_norm_nhwc_fwd_params)
        /*0884*/ 	.word	0x00000000


	//----- nvinfo : EIATTR_REGCOUNT
	.align		4
.L_403:
        /*0888*/ 	.byte	0x04, 0x2f
        /*088a*/ 	.short	(.L_405 - .L_404)
	.align		4
.L_404:
        /*088c*/ 	.word	index@(_Z32group_norm_nhwc_fwd_scale_kernelI11Fp16IOFp16WLi140EEv26Group_norm_nhwc_fwd_params)
        /*0890*/ 	.word	0x00000020


	//----- nvinfo : EIATTR_FRAME_SIZE
	.align		4
.L_405:
        /*0894*/ 	.byte	0x04, 0x11
        /*0896*/ 	.short	(.L_407 - .L_406)
	.align		4
.L_406:
        /*0898*/ 	.word	index@(_Z32group_norm_nhwc_fwd_scale_kernelI11Fp16IOFp16WLi140EEv26Group_norm_nhwc_fwd_params)
        /*089c*/ 	.word	0x00000000


	//----- nvinfo : EIATTR_REGCOUNT
	.align		4
.L_407:
        /*08a0*/ 	.byte	0x04, 0x2f
        /*08a2*/ 	.short	(.L_409 - .L_408)
	.align		4
.L_408:
        /*08a4*/ 	.word	index@(_Z32group_norm_nhwc_fwd_scale_kernelI11Fp16IOFp16WLi120EEv26Group_norm_nhwc_fwd_params)
        /*08a8*/ 	.word	0x00000020


	//----- nvinfo : EIATTR_FRAME_SIZE
	.align		4
.L_409:
        /*08ac*/ 	.byte	0x04, 0x11
        /*08ae*/ 	.short	(.L_411 - .L_410)
	.align		4
.L_410:
        /*08b0*/ 	.word	index@(_Z32group_norm_nhwc_fwd_scale_kernelI11Fp16IOFp16WLi120EEv26Group_norm_nhwc_fwd_params)
        /*08b4*/ 	.word	0x00000000


	//----- nvinfo : EIATTR_REGCOUNT
	.align		4
.L_411:
        /*08b8*/ 	.byte	0x04, 0x2f
        /*08ba*/ 	.short	(.L_413 - .L_412)
	.align		4
.L_412:
        /*08bc*/ 	.word	index@(_Z32group_norm_nhwc_fwd_scale_kernelI11Fp16IOFp16WLi256EEv26Group_norm_nhwc_fwd_params)
        /*08c0*/ 	.word	0x00000020


	//----- nvinfo : EIATTR_FRAME_SIZE
	.align		4
.L_413:
        /*08c4*/ 	.byte	0x04, 0x11
        /*08c6*/ 	.short	(.L_415 - .L_414)
	.align		4
.L_414:
        /*08c8*/ 	.word	index@(_Z32group_norm_nhwc_fwd_scale_kernelI11Fp16IOFp16WLi256EEv26Group_norm_nhwc_fwd_params)
        /*08cc*/ 	.word	0x00000000


	//----- nvinfo : EIATTR_REGCOUNT
	.align		4
.L_415:
        /*08d0*/ 	.byte	0x04, 0x2f
        /*08d2*/ 	.short	(.L_417 - .L_416)
	.align		4
.L_416:
        /*08d4*/ 	.word	index@(_Z32group_norm_nhwc_fwd_scale_kernelI11Fp16IOFp16WLi448EEv26Group_norm_nhwc_fwd_params)
        /*08d8*/ 	.word	0x00000020


	//----- nvinfo : EIATTR_FRAME_SIZE
	.align		4
.L_417:
        /*08dc*/ 	.byte	0x04, 0x11
        /*08de*/ 	.short	(.L_419 - .L_418)
	.align		4
.L_418:
        /*08e0*/ 	.word	index@(_Z32group_norm_nhwc_fwd_scale_kernelI11Fp16IOFp16WLi448EEv26Group_norm_nhwc_fwd_params)
        /*08e4*/ 	.word	0x00000000


	//----- nvinfo : EIATTR_REGCOUNT
	.align		4
.L_419:
        /*08e8*/ 	.byte	0x04, 0x2f
        /*08ea*/ 	.short	(.L_421 - .L_420)
	.align		4
.L_420:
        /*08ec*/ 	.word	index@(_Z32group_norm_nhwc_fwd_scale_kernelI11Fp16IOFp16WLi192EEv26Group_norm_nhwc_fwd_params)
        /*08f0*/ 	.word	0x00000020


	//----- nvinfo : EIATTR_FRAME_SIZE
	.align		4
.L_421:
        /*08f4*/ 	.byte	0x04, 0x11
        /*08f6*/ 	.short	(.L_423 - .L_422)
	.align		4
.L_422:
        /*08f8*/ 	.word	index@(_Z32group_norm_nhwc_fwd_scale_kernelI11Fp16IOFp16WLi192EEv26Group_norm_nhwc_fwd_params)
        /*08fc*/ 	.word	0x00000000


	//----- nvinfo : EIATTR_REGCOUNT
	.align		4
.L_423:
        /*0900*/ 	.byte	0x04, 0x2f
        /*0902*/ 	.short	(.L_425 - .L_424)
	.align		4
.L_424:
        /*0904*/ 	.word	index@(_Z32group_norm_nhwc_fwd_scale_kernelI11Fp16IOFp16WLi128EEv26Group_norm_nhwc_fwd_params)
        /*0908*/ 	.word	0x00000020


	//----- nvinfo : EIATTR_FRAME_SIZE
	.align		4
.L_425:
        /*090c*/ 	.byte	0x04, 0x11
        /*090e*/ 	.short	(.L_427 - .L_426)
	.align		4
.L_426:
        /*0910*/ 	.word	index@(_Z32group_norm_nhwc_fwd_scale_kernelI11Fp16IOFp16WLi128EEv26Group_norm_nhwc_fwd_params)
        /*0914*/ 	.word	0x00000000


	//----- nvinfo : EIATTR_REGCOUNT
	.align		4
.L_427:
        /*0918*/ 	.byte	0x04, 0x2f
        /*091a*/ 	.short	(.L_429 - .L_428)
	.align		4
.L_428:
        /*091c*/ 	.word	index@(_Z32group_norm_nhwc_fwd_scale_kernelI11Fp16IOFp16WLi64EEv26Group_norm_nhwc_fwd_params)
        /*0920*/ 	.word	0x00000020


	//----- nvinfo : EIATTR_FRAME_SIZE
	.align		4
.L_429:
        /*0924*/ 	.byte	0x04, 0x11
        /*0926*/ 	.short	(.L_431 - .L_430)
	.align		4
.L_430:
        /*0928*/ 	.word	index@(_Z32group_norm_nhwc_fwd_scale_kernelI11Fp16IOFp16WLi64EEv26Group_norm_nhwc_fwd_params)
        /*092c*/ 	.word	0x00000000


	//----- nvinfo : EIATTR_REGCOUNT
	.align		4
.L_431:
        /*0930*/ 	.byte	0x04, 0x2f
        /*0932*/ 	.short	(.L_433 - .L_432)
	.align		4
.L_432:
        /*0934*/ 	.word	index@(_Z32group_norm_nhwc_fwd_scale_kernelI11Fp16IOFp16WLi168EEv26Group_norm_nhwc_fwd_params)
        /*0938*/ 	.word	0x00000020


	//----- nvinfo : EIATTR_FRAME_SIZE
	.align		4
.L_433:
        /*093c*/ 	.byte	0x04, 0x11
        /*093e*/ 	.short	(.L_435 - .L_434)
	.align		4
.L_434:
        /*0940*/ 	.word	index@(_Z32group_norm_nhwc_fwd_scale_kernelI11Fp16IOFp16WLi168EEv26Group_norm_nhwc_fwd_params)
        /*0944*/ 	.word	0x00000000


	//----- nvinfo : EIATTR_REGCOUNT
	.align		4
.L_435:
        /*0948*/ 	.byte	0x04, 0x2f
        /*094a*/ 	.short	(.L_437 - .L_436)
	.align		4
.L_436:
        /*094c*/ 	.word	index@(_Z32group_norm_nhwc_fwd_scale_kernelI11Fp16IOFp16WLi196EEv26Group_norm_nhwc_fwd_params)
        /*0950*/ 	.word	0x00000020


	//----- nvinfo : EIATTR_FRAME_SIZE
	.align		4
.L_437:
        /*0954*/ 	.byte	0x04, 0x11
        /*0956*/ 	.short	(.L_439 - .L_438)
	.align		4
.L_438:
        /*0958*/ 	.word	index@(_Z32group_norm_nhwc_fwd_scale_kernelI11Fp16IOFp16WLi196EEv26Group_norm_nhwc_fwd_params)
        /*095c*/ 	.word	0x00000000


	//----- nvinfo : EIATTR_REGCOUNT
	.align		4
.L_439:
        /*0960*/ 	.byte	0x04, 0x2f
        /*0962*/ 	.short	(.L_441 - .L_440)
	.align		4
.L_440:
        /*0964*/ 	.word	index@(_Z32group_norm_nhwc_fwd_scale_kernelI11Fp16IOBf16WLi160EEv26Group_norm_nhwc_fwd_params)
        /*0968*/ 	.word	0x00000020


	//----- nvinfo : EIATTR_FRAME_SIZE
	.align		4
.L_441:
        /*096c*/ 	.byte	0x04, 0x11
        /*096e*/ 	.short	(.L_443 - .L_442)
	.align		4
.L_442:
        /*0970*/ 	.word	index@(_Z32group_norm_nhwc_fwd_scale_kernelI11Fp16IOBf16WLi160EEv26Group_norm_nhwc_fwd_params)
        /*0974*/ 	.word	0x00000000


	//----- nvinfo : EIATTR_REGCOUNT
	.align		4
.L_443:
        /*0978*/ 	.byte	0x04, 0x2f
        /*097a*/ 	.short	(.L_445 - .L_444)
	.align		4
.L_444:
        /*097c*/ 	.word	index@(_Z32group_norm_nhwc_fwd_scale_kernelI11Fp16IOBf16WLi140EEv26Group_norm_nhwc_fwd_params)
        /*0980*/ 	.word	0x00000020


	//----- nvinfo : EIATTR_FRAME_SIZE
	.align		4
.L_445:
        /*0984*/ 	.byte	0x04, 0x11
        /*0986*/ 	.short	(.L_447 - .L_446)
	.align		4
.L_446:
        /*0988*/ 	.word	index@(_Z32group_norm_nhwc_fwd_scale_kernelI11Fp16IOBf16WLi140EEv26Group_norm_nhwc_fwd_params)
        /*098c*/ 	.word	0x00000000


	//----- nvinfo : EIATTR_REGCOUNT
	.align		4
.L_447:
        /*0990*/ 	.byte	0x04, 0x2f
        /*0992*/ 	.short	(.L_449 - .L_448)
	.align		4
.L_448:
        /*0994*/ 	.word	index@(_Z32group_norm_nhwc_fwd_scale_kernelI11Fp16IOBf16WLi120EEv26Group_norm_nhwc_fwd_params)
        /*0998*/ 	.word	0x00000020


	//----- nvinfo : EIATTR_FRAME_SIZE
	.align		4
.L_449:
        /*099c*/ 	.byte	0x04, 0x11
        /*099e*/ 	.short	(.L_451 - .L_450)
	.align		4
.L_450:
        /*09a0*/ 	.word	index@(_Z32group_norm_nhwc_fwd_scale_kernelI11Fp16IOBf16WLi120EEv26Group_norm_nhwc_fwd_params)
        /*09a4*/ 	.word	0x00000000


	//----- nvinfo : EIATTR_REGCOUNT
	.align		4
.L_451:
        /*09a8*/ 	.byte	0x04, 0x2f
        /*09aa*/ 	.short	(.L_453 - .L_452)
	.align		4
.L_452:
        /*09ac*/ 	.word	index@(_Z32group_norm_nhwc_fwd_scale_kernelI11Fp16IOBf16WLi256EEv26Group_norm_nhwc_fwd_params)
        /*09b0*/ 	.word	0x00000020


	//----- nvinfo : EIATTR_FRAME_SIZE
	.align		4
.L_453:
        /*09b4*/ 	.byte	0x04, 0x11
        /*09b6*/ 	.short	(.L_455 - .L_454)
	.align		4
.L_454:
        /*09b8*/ 	.word	index@(_Z32group_norm_nhwc_fwd_scale_kernelI11Fp16IOBf16WLi256EEv26Group_norm_nhwc_fwd_params)
        /*09bc*/ 	.word	0x00000000


	//----- nvinfo : EIATTR_REGCOUNT
	.align		4
.L_455:
        /*09c0*/ 	.byte	0x04, 0x2f
        /*09c2*/ 	.short	(.L_457 - .L_456)
	.align		4
.L_456:
        /*09c4*/ 	.word	index@(_Z32group_norm_nhwc_fwd_scale_kernelI11Fp16IOBf16WLi448EEv26Group_norm_nhwc_fwd_params)
        /*09c8*/ 	.word	0x00000020


	//----- nvinfo : EIATTR_FRAME_SIZE
	.align		4
.L_457:
        /*09cc*/ 	.byte	0x04, 0x11
        /*09ce*/ 	.short	(.L_459 - .L_458)
	.align		4
.L_458:
        /*09d0*/ 	.word	index@(_Z32group_norm_nhwc_fwd_scale_kernelI11Fp16IOBf16WLi448EEv26Group_norm_nhwc_fwd_params)
        /*09d4*/ 	.word	0x00000000


	//----- nvinfo : EIATTR_REGCOUNT
	.align		4
.L_459:
        /*09d8*/ 	.byte	0x04, 0x2f
        /*09da*/ 	.short	(.L_461 - .L_460)
	.align		4
.L_460:
        /*09dc*/ 	.word	index@(_Z32group_norm_nhwc_fwd_scale_kernelI11Fp16IOBf16WLi192EEv26Group_norm_nhwc_fwd_params)
        /*09e0*/ 	.word	0x00000020


	//----- nvinfo : EIATTR_FRAME_SIZE
	.align		4
.L_461:
        /*09e4*/ 	.byte	0x04, 0x11
        /*09e6*/ 	.short	(.L_463 - .L_462)
	.align		4
.L_462:
        /*09e8*/ 	.word	index@(_Z32group_norm_nhwc_fwd_scale_kernelI11Fp16IOBf16WLi192EEv26Group_norm_nhwc_fwd_params)
        /*09ec*/ 	.word	0x00000000


	//----- nvinfo : EIATTR_REGCOUNT
	.align		4
.L_463:
        /*09f0*/ 	.byte	0x04, 0x2f
        /*09f2*/ 	.short	(.L_465 - .L_464)
	.align		4
.L_464:
        /*09f4*/ 	.word	index@(_Z32group_norm_nhwc_fwd_scale_kernelI11Fp16IOBf16WLi128EEv26Group_norm_nhwc_fwd_params)
        /*09f8*/ 	.word	0x00000020


	//----- nvinfo : EIATTR_FRAME_SIZE
	.align		4
.L_465:
        /*09fc*/ 	.byte	0x04, 0x11
        /*09fe*/ 	.short	(.L_467 - .L_466)
	.align		4
.L_466:
        /*0a00*/ 	.word	index@(_Z32group_norm_nhwc_fwd_scale_kernelI11Fp16IOBf16WLi128EEv26Group_norm_nhwc_fwd_params)
        /*0a04*/ 	.word	0x00000000


	//----- nvinfo : EIATTR_REGCOUNT
	.align		4
.L_467:
        /*0a08*/ 	.byte	0x04, 0x2f
        /*0a0a*/ 	.short	(.L_469 - .L_468)
	.align		4
.L_468:
        /*0a0c*/ 	.word	index@(_Z32group_norm_nhwc_fwd_scale_kernelI11Fp16IOBf16WLi64EEv26Group_norm_nhwc_fwd_params)
        /*0a10*/ 	.word	0x00000020


	//----- nvinfo : EIATTR_FRAME_SIZE
	.align		4
.L_469:
        /*0a14*/ 	.byte	0x04, 0x11
        /*0a16*/ 	.short	(.L_471 - .L_470)
	.align		4
.L_470:
        /*0a18*/ 	.word	index@(_Z32group_norm_nhwc_fwd_scale_kernelI11Fp16IOBf16WLi64EEv26Group_norm_nhwc_fwd_params)
        /*0a1c*/ 	.word	0x00000000


	//----- nvinfo : EIATTR_REGCOUNT
	.align		4
.L_471:
        /*0a20*/ 	.byte	0x04, 0x2f
        /*0a22*/ 	.short	(.L_473 - .L_472)
	.align		4
.L_472:
        /*0a24*/ 	.word	index@(_Z32group_norm_nhwc_fwd_scale_kernelI11Fp16IOBf16WLi168EEv26Group_norm_nhwc_fwd_params)
        /*0a28*/ 	.word	0x00000020


	//----- nvinfo : EIATTR_FRAME_SIZE
	.align		4
.L_473:
        /*0a2c*/ 	.byte	0x04, 0x11
        /*0a2e*/ 	.short	(.L_475 - .L_474)
	.align		4
.L_474:
        /*0a30*/ 	.word	index@(_Z32group_norm_nhwc_fwd_scale_kernelI11Fp16IOBf16WLi168EEv26Group_norm_nhwc_fwd_params)
        /*0a34*/ 	.word	0x00000000


	//----- nvinfo : EIATTR_REGCOUNT
	.align		4
.L_475:
        /*0a38*/ 	.byte	0x04, 0x2f
        /*0a3a*/ 	.short	(.L_477 - .L_476)
	.align		4
.L_476:
        /*0a3c*/ 	.word	index@(_Z32group_norm_nhwc_fwd_scale_kernelI11Fp16IOBf16WLi196EEv26Group_norm_nhwc_fwd_params)
        /*0a40*/ 	.word	0x00000020


	//----- nvinfo : EIATTR_FRAME_SIZE
	.align		4
.L_477:
        /*0a44*/ 	.byte	0x04, 0x11
        /*0a46*/ 	.short	(.L_479 - .L_478)
	.align		4
.L_478:
        /*0a48*/ 	.word	index@(_Z32group_norm_nhwc_fwd_scale_kernelI11Fp16IOBf16WLi196EEv26Group_norm_nhwc_fwd_params)
        /*0a4c*/ 	.word	0x00000000


	//----- nvinfo : EIATTR_REGCOUNT
	.align		4
.L_479:
        /*0a50*/ 	.byte	0x04, 0x2f
        /*0a52*/ 	.short	(.L_481 - .L_480)
	.align		4
.L_480:
        /*0a54*/ 	.word	index@(_Z32group_norm_nhwc_fwd_scale_kernelI11Fp16IOFp32WLi160EEv26Group_norm_nhwc_fwd_params)
        /*0a58*/ 	.word	0x00000020


	//----- nvinfo : EIATTR_FRAME_SIZE
	.align		4
.L_481:
        /*0a5c*/ 	.byte	0x04, 0x11
        /*0a5e*/ 	.short	(.L_483 - .L_482)
	.align		4
.L_482:
        /*0a60*/ 	.word	index@(_Z32group_norm_nhwc_fwd_scale_kernelI11Fp16IOFp32WLi160EEv26Group_norm_nhwc_fwd_params)
        /*0a64*/ 	.word	0x00000000


	//----- nvinfo : EIATTR_REGCOUNT
	.align		4
.L_483:
        /*0a68*/ 	.byte	0x04, 0x2f
        /*0a6a*/ 	.short	(.L_485 - .L_484)
	.align		4
.L_484:
        /*0a6c*/ 	.word	index@(_Z32group_norm_nhwc_fwd_scale_kernelI11Fp16IOFp32WLi140EEv26Group_norm_nhwc_fwd_params)
        /*0a70*/ 	.word	0x00000020


	//----- nvinfo : EIATTR_FRAME_SIZE
	.align		4
.L_485:
        /*0a74*/ 	.byte	0x04, 0x11
        /*0a76*/ 	.short	(.L_487 - .L_486)
	.align		4
.L_486:
        /*0a78*/ 	.word	index@(_Z32group_norm_nhwc_fwd_scale_kernelI11Fp16IOFp32WLi140EEv26Group_norm_nhwc_fwd_params)
        /*0a7c*/ 	.word	0x00000000


	//----- nvinfo : EIATTR_REGCOUNT
	.align		4
.L_487:
        /*0a80*/ 	.byte	0x04, 0x2f
        /*0a82*/ 	.short	(.L_489 - .L_488)
	.align		4
.L_488:
        /*0a84*/ 	.word	index@(_Z32group_norm_nhwc_fwd_scale_kernelI11Fp16IOFp32WLi120EEv26Group_norm_nhwc_fwd_params)
        /*0a88*/ 	.word	0x00000020


	//----- nvinfo : EIATTR_FRAME_SIZE
	.align		4
.L_489:
        /*0a8c*/ 	.byte	0x04, 0x11
        /*0a8e*/ 	.short	(.L_491 - .L_490)
	.align		4
.L_490:
        /*0a90*/ 	.word	index@(_Z32group_norm_nhwc_fwd_scale_kernelI11Fp16IOFp32WLi120EEv26Group_norm_nhwc_fwd_params)
        /*0a94*/ 	.word	0x00000000


	//----- nvinfo : EIATTR_REGCOUNT
	.align		4
.L_491:
        /*0a98*/ 	.byte	0x04, 0x2f
        /*0a9a*/ 	.short	(.L_493 - .L_492)
	.align		4
.L_492:
        /*0a9c*/ 	.word	index@(_Z32group_norm_nhwc_fwd_scale_kernelI11Fp16IOFp32WLi256EEv26Group_norm_nhwc_fwd_params)
        /*0aa0*/ 	.word	0x00000020


	//----- nvinfo : EIATTR_FRAME_SIZE
	.align		4
.L_493:
        /*0aa4*/ 	.byte	0x04, 0x11
        /*0aa6*/ 	.short	(.L_495 - .L_494)
	.align		4
.L_494:
        /*0aa8*/ 	.word	index@(_Z32group_norm_nhwc_fwd_scale_kernelI11Fp16IOFp32WLi256EEv26Group_norm_nhwc_fwd_params)
        /*0aac*/ 	.word	0x00000000


	//----- nvinfo : EIATTR_REGCOUNT
	.align		4
.L_495:
        /*0ab0*/ 	.byte	0x04, 0x2f
        /*0ab2*/ 	.short	(.L_497 - .L_496)
	.align		4
.L_496:
        /*0ab4*/ 	.word	index@(_Z32group_norm_nhwc_fwd_scale_kernelI11Fp16IOFp32WLi448EEv26Group_norm_nhwc_fwd_params)
        /*0ab8*/ 	.word	0x00000020


	//----- nvinfo : EIATTR_FRAME_SIZE
	.align		4
.L_497:
        /*0abc*/ 	.byte	0x04, 0x11
        /*0abe*/ 	.short	(.L_499 - .L_498)
	.align		4
.L_498:
        /*0ac0*/ 	.word	index@(_Z32group_norm_nhwc_fwd_scale_kernelI11Fp16IOFp32WLi448EEv26Group_norm_nhwc_fwd_params)
        /*0ac4*/ 	.word	0x00000000


	//----- nvinfo : EIATTR_REGCOUNT
	.align		4
.L_499:
        /*0ac8*/ 	.byte	0x04, 0x2f
        /*0aca*/ 	.short	(.L_501 - .L_500)
	.align		4
.L_500:
        /*0acc*/ 	.word	index@(_Z32group_norm_nhwc_fwd_scale_kernelI11Fp16IOFp32WLi192EEv26Group_norm_nhwc_fwd_params)
        /*0ad0*/ 	.word	0x00000020


	//----- nvinfo : EIATTR_FRAME_SIZE
	.align		4
.L_501:
        /*0ad4*/ 	.byte	0x04, 0x11
        /*0ad6*/ 	.short	(.L_503 - .L_502)
	.align		4
.L_502:
        /*0ad8*/ 	.word	index@(_Z32group_norm_nhwc_fwd_scale_kernelI11Fp16IOFp32WLi192EEv26Group_norm_nhwc_fwd_params)
        /*0adc*/ 	.word	0x00000000


	//----- nvinfo : EIATTR_REGCOUNT
	.align		4
.L_503:
        /*0ae0*/ 	.byte	0x04, 0x2f
        /*0ae2*/ 	.short	(.L_505 - .L_504)
	.align		4
.L_504:
        /*0ae4*/ 	.word	index@(_Z32group_norm_nhwc_fwd_scale_kernelI11Fp16IOFp32WLi128EEv26Group_norm_nhwc_fwd_params)
        /*0ae8*/ 	.word	0x00000020


	//----- nvinfo : EIATTR_FRAME_SIZE
	.align		4
.L_505:
        /*0aec*/ 	.byte	0x04, 0x11
        /*0aee*/ 	.short	(.L_507 - .L_506)
	.align		4
.L_506:
        /*0af0*/ 	.word	index@(_Z32group_norm_nhwc_fwd_scale_kernelI11Fp16IOFp32WLi128EEv26Group_norm_nhwc_fwd_params)
        /*0af4*/ 	.word	0x00000000


	//----- nvinfo : EIATTR_REGCOUNT
	.align		4
.L_507:
        /*0af8*/ 	.byte	0x04, 0x2f
        /*0afa*/ 	.short	(.L_509 - .L_508)
	.align		4
.L_508:
        /*0afc*/ 	.word	index@(_Z32group_norm_nhwc_fwd_scale_kernelI11Fp16IOFp32WLi64EEv26Group_norm_nhwc_fwd_params)
        /*0b00*/ 	.word	0x00000020


	//----- nvinfo : EIATTR_FRAME_SIZE
	.align		4
.L_509:
        /*0b04*/ 	.byte	0x04, 0x11
        /*0b06*/ 	.short	(.L_511 - .L_510)
	.align		4
.L_510:
        /*0b08*/ 	.word	index@(_Z32group_norm_nhwc_fwd_scale_kernelI11Fp16IOFp32WLi64EEv26Group_norm_nhwc_fwd_params)
        /*0b0c*/ 	.word	0x00000000


	//----- nvinfo : EIATTR_REGCOUNT
	.align		4
.L_511:
        /*0b10*/ 	.byte	0x04, 0x2f
        /*0b12*/ 	.short	(.L_513 - .L_512)
	.align		4
.L_512:
        /*0b14*/ 	.word	index@(_Z32group_norm_nhwc_fwd_scale_kernelI11Fp16IOFp32WLi168EEv26Group_norm_nhwc_fwd_params)
        /*0b18*/ 	.word	0x00000020


	//----- nvinfo : EIATTR_FRAME_SIZE
	.align		4
.L_513:
        /*0b1c*/ 	.byte	0x04, 0x11
        /*0b1e*/ 	.short	(.L_515 - .L_514)
	.align		4
.L_514:
        /*0b20*/ 	.word	index@(_Z32group_norm_nhwc_fwd_scale_kernelI11Fp16IOFp32WLi168EEv26Group_norm_nhwc_fwd_params)
        /*0b24*/ 	.word	0x00000000


	//----- nvinfo : EIATTR_REGCOUNT
	.align		4
.L_515:
        /*0b28*/ 	.byte	0x04, 0x2f
        /*0b2a*/ 	.short	(.L_517 - .L_516)
	.align		4
.L_516:
        /*0b2c*/ 	.word	index@(_Z32group_norm_nhwc_fwd_scale_kernelI11Fp16IOFp32WLi196EEv26Group_norm_nhwc_fwd_params)
        /*0b30*/ 	.word	0x00000020


	//----- nvinfo : EIATTR_FRAME_SIZE
	.align		4
.L_517:
        /*0b34*/ 	.byte	0x04, 0x11
        /*0b36*/ 	.short	(.L_519 - .L_518)
	.align		4
.L_518:
        /*0b38*/ 	.word	index@(_Z32group_norm_nhwc_fwd_scale_kernelI11Fp16IOFp32WLi196EEv26Group_norm_nhwc_fwd_params)
        /*0b3c*/ 	.word	0x00000000


	//----- nvinfo : EIATTR_REGCOUNT
	.align		4
.L_519:
        /*0b40*/ 	.byte	0x04, 0x2f
        /*0b42*/ 	.short	(.L_521 - .L_520)
	.align		4
.L_520:
        /*0b44*/ 	.word	index@(_Z32group_norm_nhwc_fwd_scale_kernelI11Bf16IOFp16WLi160EEv26Group_norm_nhwc_fwd_params)
        /*0b48*/ 	.word	0x00000020


	//----- nvinfo : EIATTR_FRAME_SIZE
	.align		4
.L_521:
        /*0b4c*/ 	.byte	0x04, 0x11
        /*0b4e*/ 	.short	(.L_523 - .L_522)
	.align		4
.L_522:
        /*0b50*/ 	.word	index@(_Z32group_norm_nhwc_fwd_scale_kernelI11Bf16IOFp16WLi160EEv26Group_norm_nhwc_fwd_params)
        /*0b54*/ 	.word	0x00000000


	//----- nvinfo : EIATTR_REGCOUNT
	.align		4
.L_523:
        /*0b58*/ 	.byte	0x04, 0x2f
        /*0b5a*/ 	.short	(.L_525 - .L_524)
	.align		4
.L_524:
        /*0b5c*/ 	.word	index@(_Z32group_norm_nhwc_fwd_scale_kernelI11Bf16IOFp16WLi140EEv26Group_norm_nhwc_fwd_params)
        /*0b60*/ 	.word	0x00000020


	//----- nvinfo : EIATTR_FRAME_SIZE
	.align		4
.L_525:
        /*0b64*/ 	.byte	0x04, 0x11
        /*0b66*/ 	.short	(.L_527 - .L_526)
	.align		4
.L_526:
        /*0b68*/ 	.word	index@(_Z32group_norm_nhwc_fwd_scale_kernelI11Bf16IOFp16WLi140EEv26Group_norm_nhwc_fwd_params)
        /*0b6c*/ 	.word	0x00000000


	//----- nvinfo : EIATTR_REGCOUNT
	.align		4
.L_527:
        /*0b70*/ 	.byte	0x04, 0x2f
        /*0b72*/ 	.short	(.L_529 - .L_528)
	.align		4
.L_528:
        /*0b74*/ 	.word	index@(_Z32group_norm_nhwc_fwd_scale_kernelI11Bf16IOFp16WLi120EEv26Group_norm_nhwc_fwd_params)
        /*0b78*/ 	.word	0x00000020


	//----- nvinfo : EIATTR_FRAME_SIZE
	.align		4
.L_529:
        /*0b7c*/ 	.byte	0x04, 0x11
        /*0b7e*/ 	.short	(.L_531 - .L_530)
	.align		4
.L_530:
        /*0b80*/ 	.word	index@(_Z32group_norm_nhwc_fwd_scale_kernelI11Bf16IOFp16WLi120EEv26Group_norm_nhwc_fwd_params)
        /*0b84*/ 	.word	0x00000000


	//----- nvinfo : EIATTR_REGCOUNT
	.align		4
.L_531:
        /*0b88*/ 	.byte	0x04, 0x2f
        /*0b8a*/ 	.short	(.L_533 - .L_532)
	.align		4
.L_532:
        /*0b8c*/ 	.word	index@(_Z32group_norm_nhwc_fwd_scale_kernelI11Bf16IOFp16WLi256EEv26Group_norm_nhwc_fwd_params)
        /*0b90*/ 	.word	0x00000020


	//----- nvinfo : EIATTR_FRAME_SIZE
	.align		4
.L_533:
        /*0b94*/ 	.byte	0x04, 0x11
        /*0b96*/ 	.short	(.L_535 - .L_534)
	.align		4
.L_534:
        /*0b98*/ 	.word	index@(_Z32group_norm_nhwc_fwd_scale_kernelI11Bf16IOFp16WLi256EEv26Group_norm_nhwc_fwd_params)
        /*0b9c*/ 	.word	0x00000000


	//----- nvinfo : EIATTR_REGCOUNT
	.align		4
.L_535:
        /*0ba0*/ 	.byte	0x04, 0x2f
        /*0ba2*/ 	.short	(.L_537 - .L_536)
	.align		4
.L_536:
        /*0ba4*/ 	.word	index@(_Z32group_norm_nhwc_fwd_scale_kernelI11Bf16IOFp16WLi448EEv26Group_norm_nhwc_fwd_params)
        /*0ba8*/ 	.word	0x00000020


	//----- nvinfo : EIATTR_FRAME_SIZE
	.align		4
.L_537:
        /*0bac*/ 	.byte	0x04, 0x11
        /*0bae*/ 	.short	(.L_539 - .L_538)
	.align		4
.L_538:
        /*0bb0*/ 	.word	index@(_Z32group_norm_nhwc_fwd_scale_kernelI11Bf16IOFp16WLi448EEv26Group_norm_nhwc_fwd_params)
        /*0bb4*/ 	.word	0x00000000


	//----- nvinfo : EIATTR_REGCOUNT
	.align		4
.L_539:
        /*0bb8*/ 	.byte	0x04, 0x2f
        /*0bba*/ 	.short	(.L_541 - .L_540)
	.align		4
.L_540:
        /*0bbc*/ 	.word	index@(_Z32group_norm_nhwc_fwd_scale_kernelI11Bf16IOFp16WLi192EEv26Group_norm_nhwc_fwd_params)
        /*0bc0*/ 	.word	0x00000020


	//----- nvinfo : EIATTR_FRAME_SIZE
	.align		4
.L_541:
        /*0bc4*/ 	.byte	0x04, 0x11
        /*0bc6*/ 	.short	(.L_543 - .L_542)
	.align		4
.L_542:
        /*0bc8*/ 	.word	index@(_Z32group_norm_nhwc_fwd_scale_kernelI11Bf16IOFp16WLi192EEv26Group_norm_nhwc_fwd_params)
        /*0bcc*/ 	.word	0x00000000


	//----- nvinfo : EIATTR_REGCOUNT
	.align		4
.L_543:
        /*0bd0*/ 	.byte	0x04, 0x2f
        /*0bd2*/ 	.short	(.L_545 - .L_544)
	.align		4
.L_544:
        /*0bd4*/ 	.word	index@(_Z32group_norm_nhwc_fwd_scale_kernelI11Bf16IOFp16WLi128EEv26Group_norm_nhwc_fwd_params)
        /*0bd8*/ 	.word	0x00000020


	//----- nvinfo : EIATTR_FRAME_SIZE
	.align		4
.L_545:
        /*0bdc*/ 	.byte	0x04, 0x11
        /*0bde*/ 	.short	(.L_547 - .L_546)
	.align		4
.L_546:
        /*0be0*/ 	.word	index@(_Z32group_norm_nhwc_fwd_scale_kernelI11Bf16IOFp16WLi128EEv26Group_norm_nhwc_fwd_params)
        /*0be4*/ 	.word	0x00000000


	//----- nvinfo : EIATTR_REGCOUNT
	.align		4
.L_547:
        /*0be8*/ 	.byte	0x04, 0x2f
        /*0bea*/ 	.short	(.L_549 - .L_548)
	.align		4
.L_548:
        /*0bec*/ 	.word	index@(_Z32group_norm_nhwc_fwd_scale_kernelI11Bf16IOFp16WLi64EEv26Group_norm_nhwc_fwd_params)
        /*0bf0*/ 	.word	0x00000020


	//----- nvinfo : EIATTR_FRAME_SIZE
	.align		4
.L_549:
        /*0bf4*/ 	.byte	0x04, 0x11
        /*0bf6*/ 	.short	(.L_551 - .L_550)
	.align		4
.L_550:
        /*0bf8*/ 	.word	index@(_Z32group_norm_nhwc_fwd_scale_kernelI11Bf16IOFp16WLi64EEv26Group_norm_nhwc_fwd_params)
        /*0bfc*/ 	.word	0x00000000


	//----- nvinfo : EIATTR_REGCOUNT
	.align		4
.L_551:
        /*0c00*/ 	.byte	0x04, 0x2f
        /*0c02*/ 	.short	(.L_553 - .L_552)
	.align		4
.L_552:
        /*0c04*/ 	.word	index@(_Z32group_norm_nhwc_fwd_scale_kernelI11Bf16IOFp16WLi168EEv26Group_norm_nhwc_fwd_params)
        /*0c08*/ 	.word	0x00000020


	//----- nvinfo : EIATTR_FRAME_SIZE
	.align		4
.L_553:
        /*0c0c*/ 	.byte	0x04, 0x11
        /*0c0e*/ 	.short	(.L_555 - .L_554)
	.align		4
.L_554:
        /*0c10*/ 	.word	index@(_Z32group_norm_nhwc_fwd_scale_kernelI11Bf16IOFp16WLi168EEv26Group_norm_nhwc_fwd_params)
        /*0c14*/ 	.word	0x00000000


	//----- nvinfo : EIATTR_REGCOUNT
	.align		4
.L_555:
        /*0c18*/ 	.byte	0x04, 0x2f
        /*0c1a*/ 	.short	(.L_557 - .L_556)
	.align		4
.L_556:
        /*0c1c*/ 	.word	index@(_Z32group_norm_nhwc_fwd_scale_kernelI11Bf16IOFp16WLi196EEv26Group_norm_nhwc_fwd_params)
        /*0c20*/ 	.word	0x00000020


	//----- nvinfo : EIATTR_FRAME_SIZE
	.align		4
.L_557:
        /*0c24*/ 	.byte	0x04, 0x11
        /*0c26*/ 	.short	(.L_559 - .L_558)
	.align		4
.L_558:
        /*0c28*/ 	.word	index@(_Z32group_norm_nhwc_fwd_scale_kernelI11Bf16IOFp16WLi196EEv26Group_norm_nhwc_fwd_params)
        /*0c2c*/ 	.word	0x00000000


	//----- nvinfo : EIATTR_REGCOUNT
	.align		4
.L_559:
        /*0c30*/ 	.byte	0x04, 0x2f
        /*0c32*/ 	.short	(.L_561 - .L_560)
	.align		4
.L_560:
        /*0c34*/ 	.word	index@(_Z32group_norm_nhwc_fwd_scale_kernelI11Bf16IOBf16WLi160EEv26Group_norm_nhwc_fwd_params)
        /*0c38*/ 	.word	0x00000020


	//----- nvinfo : EIATTR_FRAME_SIZE
	.align		4
.L_561:
        /*0c3c*/ 	.byte	0x04, 0x11
        /*0c3e*/ 	.short	(.L_563 - .L_562)
	.align		4
.L_562:
        /*0c40*/ 	.word	index@(_Z32group_norm_nhwc_fwd_scale_kernelI11Bf16IOBf16WLi160EEv26Group_norm_nhwc_fwd_params)
        /*0c44*/ 	.word	0x00000000


	//----- nvinfo : EIATTR_REGCOUNT
	.align		4
.L_563:
        /*0c48*/ 	.byte	0x04, 0x2f
        /*0c4a*/ 	.short	(.L_565 - .L_564)
	.align		4
.L_564:
        /*0c4c*/ 	.word	index@(_Z32group_norm_nhwc_fwd_scale_kernelI11Bf16IOBf16WLi140EEv26Group_norm_nhwc_fwd_params)
        /*0c50*/ 	.word	0x00000020


	//----- nvinfo : EIATTR_FRAME_SIZE
	.align		4
.L_565:
        /*0c54*/ 	.byte	0x04, 0x11
        /*0c56*/ 	.short	(.L_567 - .L_566)
	.align		4
.L_566:
        /*0c58*/ 	.word	index@(_Z32group_norm_nhwc_fwd_scale_kernelI11Bf16IOBf16WLi140EEv26Group_norm_nhwc_fwd_params)
        /*0c5c*/ 	.word	0x00000000


	//----- nvinfo : EIATTR_REGCOUNT
	.align		4
.L_567:
        /*0c60*/ 	.byte	0x04, 0x2f
        /*0c62*/ 	.short	(.L_569 - .L_568)
	.align		4
.L_568:
        /*0c64*/ 	.word	index@(_Z32group_norm_nhwc_fwd_scale_kernelI11Bf16IOBf16WLi120EEv26Group_norm_nhwc_fwd_params)
        /*0c68*/ 	.word	0x00000020


	//----- nvinfo : EIATTR_FRAME_SIZE
	.align		4
.L_569:
        /*0c6c*/ 	.byte	0x04, 0x11
        /*0c6e*/ 	.short	(.L_571 - .L_570)
	.align		4
.L_570:
        /*0c70*/ 	.word	index@(_Z32group_norm_nhwc_fwd_scale_kernelI11Bf16IOBf16WLi120EEv26Group_norm_nhwc_fwd_params)
        /*0c74*/ 	.word	0x00000000


	//----- nvinfo : EIATTR_REGCOUNT
	.align		4
.L_571:
        /*0c78*/ 	.byte	0x04, 0x2f
        /*0c7a*/ 	.short	(.L_573 - .L_572)
	.align		4
.L_572:
        /*0c7c*/ 	.word	index@(_Z32group_norm_nhwc_fwd_scale_kernelI11Bf16IOBf16WLi256EEv26Group_norm_nhwc_fwd_params)
        /*0c80*/ 	.word	0x00000020


	//----- nvinfo : EIATTR_FRAME_SIZE
	.align		4
.L_573:
        /*0c84*/ 	.byte	0x04, 0x11
        /*0c86*/ 	.short	(.L_575 - .L_574)
	.align		4
.L_574:
        /*0c88*/ 	.word	index@(_Z32group_norm_nhwc_fwd_scale_kernelI11Bf16IOBf16WLi256EEv26Group_norm_nhwc_fwd_params)
        /*0c8c*/ 	.word	0x00000000


	//----- nvinfo : EIATTR_REGCOUNT
	.align		4
.L_575:
        /*0c90*/ 	.byte	0x04, 0x2f
        /*0c92*/ 	.short	(.L_577 - .L_576)
	.align		4
.L_576:
        /*0c94*/ 	.word	index@(_Z32group_norm_nhwc_fwd_scale_kernelI11Bf16IOBf16WLi448EEv26Group_norm_nhwc_fwd_params)
        /*0c98*/ 	.word	0x00000020


	//----- nvinfo : EIATTR_FRAME_SIZE
	.align		4
.L_577:
        /*0c9c*/ 	.byte	0x04, 0x11
        /*0c9e*/ 	.short	(.L_579 - .L_578)
	.align		4
.L_578:
        /*0ca0*/ 	.word	index@(_Z32group_norm_nhwc_fwd_scale_kernelI11Bf16IOBf16WLi448EEv26Group_norm_nhwc_fwd_params)
        /*0ca4*/ 	.word	0x00000000


	//----- nvinfo : EIATTR_REGCOUNT
	.align		4
.L_579:
        /*0ca8*/ 	.byte	0x04, 0x2f
        /*0caa*/ 	.short	(.L_581 - .L_580)
	.align		4
.L_580:
        /*0cac*/ 	.word	index@(_Z32group_norm_nhwc_fwd_scale_kernelI11Bf16IOBf16WLi192EEv26Group_norm_nhwc_fwd_params)
        /*0cb0*/ 	.word	0x00000020


	//----- nvinfo : EIATTR_FRAME_SIZE
	.align		4
.L_581:
        /*0cb4*/ 	.byte	0x04, 0x11
        /*0cb6*/ 	.short	(.L_583 - .L_582)
	.align		4
.L_582:
        /*0cb8*/ 	.word	index@(_Z32group_norm_nhwc_fwd_scale_kernelI11Bf16IOBf16WLi192EEv26Group_norm_nhwc_fwd_params)
        /*0cbc*/ 	.word	0x00000000


	//----- nvinfo : EIATTR_REGCOUNT
	.align		4
.L_583:
        /*0cc0*/ 	.byte	0x04, 0x2f
        /*0cc2*/ 	.short	(.L_585 - .L_584)
	.align		4
.L_584:
        /*0cc4*/ 	.word	index@(_Z32group_norm_nhwc_fwd_scale_kernelI11Bf16IOBf16WLi128EEv26Group_norm_nhwc_fwd_params)
        /*0cc8*/ 	.word	0x00000020


	//----- nvinfo : EIATTR_FRAME_SIZE
	.align		4
.L_585:
        /*0ccc*/ 	.byte	0x04, 0x11
        /*0cce*/ 	.short	(.L_587 - .L_586)
	.align		4
.L_586:
        /*0cd0*/ 	.word	index@(_Z32group_norm_nhwc_fwd_scale_kernelI11Bf16IOBf16WLi128EEv26Group_norm_nhwc_fwd_params)
        /*0cd4*/ 	.word	0x00000000


	//----- nvinfo : EIATTR_REGCOUNT
	.align		4
.L_587:
        /*0cd8*/ 	.byte	0x04, 0x2f
        /*0cda*/ 	.short	(.L_589 - .L_588)
	.align		4
.L_588:
        /*0cdc*/ 	.word	index@(_Z32group_norm_nhwc_fwd_scale_kernelI11Bf16IOBf16WLi64EEv26Group_norm_nhwc_fwd_params)
        /*0ce0*/ 	.word	0x00000020


	//----- nvinfo : EIATTR_FRAME_SIZE
	.align		4
.L_589:
        /*0ce4*/ 	.byte	0x04, 0x11
        /*0ce6*/ 	.short	(.L_591 - .L_590)
	.align		4
.L_590:
        /*0ce8*/ 	.word	index@(_Z32group_norm_nhwc_fwd_scale_kernelI11Bf16IOBf16WLi64EEv26Group_norm_nhwc_fwd_params)
        /*0cec*/ 	.word	0x00000000


	//----- nvinfo : EIATTR_REGCOUNT
	.align		4
.L_591:
        /*0cf0*/ 	.byte	0x04, 0x2f
        /*0cf2*/ 	.short	(.L_593 - .L_592)
	.align		4
.L_592:
        /*0cf4*/ 	.word	index@(_Z32group_norm_nhwc_fwd_scale_kernelI11Bf16IOBf16WLi168EEv26Group_norm_nhwc_fwd_params)
        /*0cf8*/ 	.word	0x00000020


	//----- nvinfo : EIATTR_FRAME_SIZE
	.align		4
.L_593:
        /*0cfc*/ 	.byte	0x04, 0x11
        /*0cfe*/ 	.short	(.L_595 - .L_594)
	.align		4
.L_594:
        /*0d00*/ 	.word	index@(_Z32group_norm_nhwc_fwd_scale_kernelI11Bf16IOBf16WLi168EEv26Group_norm_nhwc_fwd_params)
        /*0d04*/ 	.word	0x00000000


	//----- nvinfo : EIATTR_REGCOUNT
	.align		4
.L_595:
        /*0d08*/ 	.byte	0x04, 0x2f
        /*0d0a*/ 	.short	(.L_597 - .L_596)
	.align		4
.L_596:
        /*0d0c*/ 	.word	index@(_Z32group_norm_nhwc_fwd_scale_kernelI11Bf16IOBf16WLi196EEv26Group_norm_nhwc_fwd_params)
        /*0d10*/ 	.word	0x00000020


	//----- nvinfo : EIATTR_FRAME_SIZE
	.align		4
.L_597:
        /*0d14*/ 	.byte	0x04, 0x11
        /*0d16*/ 	.short	(.L_599 - .L_598)
	.align		4
.L_598:
        /*0d18*/ 	.word	index@(_Z32group_norm_nhwc_fwd_scale_kernelI11Bf16IOBf16WLi196EEv26Group_norm_nhwc_fwd_params)
        /*0d1c*/ 	.word	0x00000000


	//----- nvinfo : EIATTR_REGCOUNT
	.align		4
.L_599:
        /*0d20*/ 	.byte	0x04, 0x2f
        /*0d22*/ 	.short	(.L_601 - .L_600)
	.align		4
.L_600:
        /*0d24*/ 	.word	index@(_Z32group_norm_nhwc_fwd_scale_kernelI11Bf16IOFp32WLi160EEv26Group_norm_nhwc_fwd_params)
        /*0d28*/ 	.word	0x00000020


	//----- nvinfo : EIATTR_FRAME_SIZE
	.align		4
.L_601:
        /*0d2c*/ 	.byte	0x04, 0x11
        /*0d2e*/ 	.short	(.L_603 - .L_602)
	.align		4
.L_602:
        /*0d30*/ 	.word	index@(_Z32group_norm_nhwc_fwd_scale_kernelI11Bf16IOFp32WLi160EEv26Group_norm_nhwc_fwd_params)
        /*0d34*/ 	.word	0x00000000


	//----- nvinfo : EIATTR_REGCOUNT
	.align		4
.L_603:
        /*0d38*/ 	.byte	0x04, 0x2f
        /*0d3a*/ 	.short	(.L_605 - .L_604)
	.align		4
.L_604:
        /*0d3c*/ 	.word	index@(_Z32group_norm_nhwc_fwd_scale_kernelI11Bf16IOFp32WLi140EEv26Group_norm_nhwc_fwd_params)
        /*0d40*/ 	.word	0x00000020


	//----- nvinfo : EIATTR_FRAME_SIZE
	.align		4
.L_605:
        /*0d44*/ 	.byte	0x04, 0x11
        /*0d46*/ 	.short	(.L_607 - .L_606)
	.align		4
.L_606:
        /*0d48*/ 	.word	index@(_Z32group_norm_nhwc_fwd_scale_kernelI11Bf16IOFp32WLi140EEv26Group_norm_nhwc_fwd_params)
        /*0d4c*/ 	.word	0x00000000


	//----- nvinfo : EIATTR_REGCOUNT
	.align		4
.L_607:
        /*0d50*/ 	.byte	0x04, 0x2f
        /*0d52*/ 	.short	(.L_609 - .L_608)
	.align		4
.L_608:
        /*0d54*/ 	.word	index@(_Z32group_norm_nhwc_fwd_scale_kernelI11Bf16IOFp32WLi120EEv26Group_norm_nhwc_fwd_params)
        /*0d58*/ 	.word	0x00000020


	//----- nvinfo : EIATTR_FRAME_SIZE
	.align		4
.L_609:
        /*0d5c*/ 	.byte	0x04, 0x11
        /*0d5e*/ 	.short	(.L_611 - .L_610)
	.align		4
.L_610:
        /*0d60*/ 	.word	index@(_Z32group_norm_nhwc_fwd_scale_kernelI11Bf16IOFp32WLi120EEv26Group_norm_nhwc_fwd_params)
        /*0d64*/ 	.word	0x00000000


	//----- nvinfo : EIATTR_REGCOUNT
	.align		4
.L_611:
        /*0d68*/ 	.byte	0x04, 0x2f
        /*0d6a*/ 	.short	(.L_613 - .L_612)
	.align		4
.L_612:
        /*0d6c*/ 	.word	index@(_Z32group_norm_nhwc_fwd_scale_kernelI11Bf16IOFp32WLi256EEv26Group_norm_nhwc_fwd_params)
        /*0d70*/ 	.word	0x00000020


	//----- nvinfo : EIATTR_FRAME_SIZE
	.align		4
.L_613:
        /*0d74*/ 	.byte	0x04, 0x11
        /*0d76*/ 	.short	(.L_615 - .L_614)
	.align		4
.L_614:
        /*0d78*/ 	.word	index@(_Z32group_norm_nhwc_fwd_scale_kernelI11Bf16IOFp32WLi256EEv26Group_norm_nhwc_fwd_params)
        /*0d7c*/ 	.word	0x00000000


	//----- nvinfo : EIATTR_REGCOUNT
	.align		4
.L_615:
        /*0d80*/ 	.byte	0x04, 0x2f
        /*0d82*/ 	.short	(.L_617 - .L_616)
	.align		4
.L_616:
        /*0d84*/ 	.word	index@(_Z32group_norm_nhwc_fwd_scale_kernelI11Bf16IOFp32WLi448EEv26Group_norm_nhwc_fwd_params)
        /*0d88*/ 	.word	0x00000020


	//----- nvinfo : EIATTR_FRAME_SIZE
	.align		4
.L_617:
        /*0d8c*/ 	.byte	0x04, 0x11
        /*0d8e*/ 	.short	(.L_619 - .L_618)
	.align		4
.L_618:
        /*0d90*/ 	.word	index@(_Z32group_norm_nhwc_fwd_scale_kernelI11Bf16IOFp32WLi448EEv26Group_norm_nhwc_fwd_params)
        /*0d94*/ 	.word	0x00000000


	//----- nvinfo : EIATTR_REGCOUNT
	.align		4
.L_619:
        /*0d98*/ 	.byte	0x04, 0x2f
        /*0d9a*/ 	.short	(.L_621 - .L_620)
	.align		4
.L_620:
        /*0d9c*/ 	.word	index@(_Z32group_norm_nhwc_fwd_scale_kernelI11Bf16IOFp32WLi192EEv26Group_norm_nhwc_fwd_params)
        /*0da0*/ 	.word	0x00000020


	//----- nvinfo : EIATTR_FRAME_SIZE
	.align		4
.L_621:
        /*0da4*/ 	.byte	0x04, 0x11
        /*0da6*/ 	.short	(.L_623 - .L_622)
	.align		4
.L_622:
        /*0da8*/ 	.word	index@(_Z32group_norm_nhwc_fwd_scale_kernelI11Bf16IOFp32WLi192EEv26Group_norm_nhwc_fwd_params)
        /*0dac*/ 	.word	0x00000000


	//----- nvinfo : EIATTR_REGCOUNT
	.align		4
.L_623:
        /*0db0*/ 	.byte	0x04, 0x2f
        /*0db2*/ 	.short	(.L_625 - .L_624)
	.align		4
.L_624:
        /*0db4*/ 	.word	index@(_Z32group_norm_nhwc_fwd_scale_kernelI11Bf16IOFp32WLi128EEv26Group_norm_nhwc_fwd_params)
        /*0db8*/ 	.word	0x00000020


	//----- nvinfo : EIATTR_FRAME_SIZE
	.align		4
.L_625:
        /*0dbc*/ 	.byte	0x04, 0x11
        /*0dbe*/ 	.short	(.L_627 - .L_626)
	.align		4
.L_626:
        /*0dc0*/ 	.word	index@(_Z32group_norm_nhwc_fwd_scale_kernelI11Bf16IOFp32WLi128EEv26Group_norm_nhwc_fwd_params)
        /*0dc4*/ 	.word	0x00000000


	//----- nvinfo : EIATTR_REGCOUNT
	.align		4
.L_627:
        /*0dc8*/ 	.byte	0x04, 0x2f
        /*0dca*/ 	.short	(.L_629 - .L_628)
	.align		4
.L_628:
        /*0dcc*/ 	.word	index@(_Z32group_norm_nhwc_fwd_scale_kernelI11Bf16IOFp32WLi64EEv26Group_norm_nhwc_fwd_params)
        /*0dd0*/ 	.word	0x00000020


	//----- nvinfo : EIATTR_FRAME_SIZE
	.align		4
.L_629:
        /*0dd4*/ 	.byte	0x04, 0x11
        /*0dd6*/ 	.short	(.L_631 - .L_630)
	.align		4
.L_630:
        /*0dd8*/ 	.word	index@(_Z32group_norm_nhwc_fwd_scale_kernelI11Bf16IOFp32WLi64EEv26Group_norm_nhwc_fwd_params)
        /*0ddc*/ 	.word	0x00000000


	//----- nvinfo : EIATTR_REGCOUNT
	.align		4
.L_631:
        /*0de0*/ 	.byte	0x04, 0x2f
        /*0de2*/ 	.short	(.L_633 - .L_632)
	.align		4
.L_632:
        /*0de4*/ 	.word	index@(_Z32group_norm_nhwc_fwd_scale_kernelI11Bf16IOFp32WLi168EEv26Group_norm_nhwc_fwd_params)
        /*0de8*/ 	.word	0x00000020


	//----- nvinfo : EIATTR_FRAME_SIZE
	.align		4
.L_633:
        /*0dec*/ 	.byte	0x04, 0x11
        /*0dee*/ 	.short	(.L_635 - .L_634)
	.align		4
.L_634:
        /*0df0*/ 	.word	index@(_Z32group_norm_nhwc_fwd_scale_kernelI11Bf16IOFp32WLi168EEv26Group_norm_nhwc_fwd_params)
        /*0df4*/ 	.word	0x00000000


	//----- nvinfo : EIATTR_REGCOUNT
	.align		4
.L_635:
        /*0df8*/ 	.byte	0x04, 0x2f
        /*0dfa*/ 	.short	(.L_637 - .L_636)
	.align		4
.L_636:
        /*0dfc*/ 	.word	index@(_Z32group_norm_nhwc_fwd_scale_kernelI11Bf16IOFp32WLi196EEv26Group_norm_nhwc_fwd_params)
        /*0e00*/ 	.word	0x00000020


	//----- nvinfo : EIATTR_FRAME_SIZE
	.align		4
.L_637:
        /*0e04*/ 	.byte	0x04, 0x11
        /*0e06*/ 	.short	(.L_639 - .L_638)
	.align		4
.L_638:
        /*0e08*/ 	.word	index@(_Z32group_norm_nhwc_fwd_scale_kernelI11Bf16IOFp32WLi196EEv26Group_norm_nhwc_fwd_params)
        /*0e0c*/ 	.word	0x00000000


	//----- nvinfo : EIATTR_REGCOUNT
	.align		4
.L_639:
        /*0e10*/ 	.byte	0x04, 0x2f
        /*0e12*/ 	.short	(.L_641 - .L_640)
	.align		4
.L_640:
        /*0e14*/ 	.word	index@(_Z32group_norm_nhwc_fwd_scale_kernelI11Fp32IOFp16WLi160EEv26Group_norm_nhwc_fwd_params)
        /*0e18*/ 	.word	0x00000020


	//----- nvinfo : EIATTR_FRAME_SIZE
	.align		4
.L_641:
        /*0e1c*/ 	.byte	0x04, 0x11
        /*0e1e*/ 	.short	(.L_643 - .L_642)
	.align		4
.L_642:
        /*0e20*/ 	.word	index@(_Z32group_norm_nhwc_fwd_scale_kernelI11Fp32IOFp16WLi160EEv26Group_norm_nhwc_fwd_params)
        /*0e24*/ 	.word	0x00000000


	//----- nvinfo : EIATTR_REGCOUNT
	.align		4
.L_643:
        /*0e28*/ 	.byte	0x04, 0x2f
        /*0e2a*/ 	.short	(.L_645 - .L_644)
	.align		4
.L_644:
        /*0e2c*/ 	.word	index@(_Z32group_norm_nhwc_fwd_scale_kernelI11Fp32IOFp16WLi140EEv26Group_norm_nhwc_fwd_params)
        /*0e30*/ 	.word	0x00000020


	//----- nvinfo : EIATTR_FRAME_SIZE
	.align		4
.L_645:
        /*0e34*/ 	.byte	0x04, 0x11
        /*0e36*/ 	.short	(.L_647 - .L_646)
	.align		4
.L_646:
        /*0e38*/ 	.word	index@(_Z32group_norm_nhwc_fwd_scale_kernelI11Fp32IOFp16WLi140EEv26Group_norm_nhwc_fwd_params)
        /*0e3c*/ 	.word	0x00000000


	//----- nvinfo : EIATTR_REGCOUNT
	.align		4
.L_647:
        /*0e40*/ 	.byte	0x04, 0x2f
        /*0e42*/ 	.short	(.L_649 - .L_648)
	.align		4
.L_648:
        /*0e44*/ 	.word	index@(_Z32group_norm_nhwc_fwd_scale_kernelI11Fp32IOFp16WLi120EEv26Group_norm_nhwc_fwd_params)
        /*0e48*/ 	.word	0x00000020


	//----- nvinfo : EIATTR_FRAME_SIZE
	.align		4
.L_649:
        /*0e4c*/ 	.byte	0x04, 0x11
        /*0e4e*/ 	.short	(.L_651 - .L_650)
	.align		4
.L_650:
        /*0e50*/ 	.word	index@(_Z32group_norm_nhwc_fwd_scale_kernelI11Fp32IOFp16WLi120EEv26Group_norm_nhwc_fwd_params)
        /*0e54*/ 	.word	0x00000000


	//----- nvinfo : EIATTR_REGCOUNT
	.align		4
.L_651:
        /*0e58*/ 	.byte	0x04, 0x2f
        /*0e5a*/ 	.short	(.L_653 - .L_652)
	.align		4
.L_652:
        /*0e5c*/ 	.word	index@(_Z32group_norm_nhwc_fwd_scale_kernelI11Fp32IOFp16WLi256EEv26Group_norm_nhwc_fwd_params)
        /*0e60*/ 	.word	0x00000020


	//----- nvinfo : EIATTR_FRAME_SIZE
	.align		4
.L_653:
        /*0e64*/ 	.byte	0x04, 0x11
        /*0e66*/ 	.short	(.L_655 - .L_654)
	.align		4
.L_654:
        /*0e68*/ 	.word	index@(_Z32group_norm_nhwc_fwd_scale_kernelI11Fp32IOFp16WLi256EEv26Group_norm_nhwc_fwd_params)
        /*0e6c*/ 	.word	0x00000000


	//----- nvinfo : EIATTR_REGCOUNT
	.align		4
.L_655:
        /*0e70*/ 	.byte	0x04, 0x2f
        /*0e72*/ 	.short	(.L_657 - .L_656)
	.align		4
.L_656:
        /*0e74*/ 	.word	index@(_Z32group_norm_nhwc_fwd_scale_kernelI11Fp32IOFp16WLi448EEv26Group_norm_nhwc_fwd_params)
        /*0e78*/ 	.word	0x00000020


	//----- nvinfo : EIATTR_FRAME_SIZE
	.align		4
.L_657:
        /*0e7c*/ 	.byte	0x04, 0x11
        /*0e7e*/ 	.short	(.L_659 - .L_658)
	.align		4
.L_658:
        /*0e80*/ 	.word	index@(_Z32group_norm_nhwc_fwd_scale_kernelI11Fp32IOFp16WLi448EEv26Group_norm_nhwc_fwd_params)
        /*0e84*/ 	.word	0x00000000


	//----- nvinfo : EIATTR_REGCOUNT
	.align		4
.L_659:
        /*0e88*/ 	.byte	0x04, 0x2f
        /*0e8a*/ 	.short	(.L_661 - .L_660)
	.align		4
.L_660:
        /*0e8c*/ 	.word	index@(_Z32group_norm_nhwc_fwd_scale_kernelI11Fp32IOFp16WLi192EEv26Group_norm_nhwc_fwd_params)
        /*0e90*/ 	.word	0x00000020


	//----- nvinfo : EIATTR_FRAME_SIZE
	.align		4
.L_661:
        /*0e94*/ 	.byte	0x04, 0x11
        /*0e96*/ 	.short	(.L_663 - .L_662)
	.align		4
.L_662:
        /*0e98*/ 	.word	index@(_Z32group_norm_nhwc_fwd_scale_kernelI11Fp32IOFp16WLi192EEv26Group_norm_nhwc_fwd_params)
        /*0e9c*/ 	.word	0x00000000


	//----- nvinfo : EIATTR_REGCOUNT
	.align		4
.L_663:
        /*0ea0*/ 	.byte	0x04, 0x2f
        /*0ea2*/ 	.short	(.L_665 - .L_664)
	.align		4
.L_664:
        /*0ea4*/ 	.word	index@(_Z32group_norm_nhwc_fwd_scale_kernelI11Fp32IOFp16WLi128EEv26Group_norm_nhwc_fwd_params)
        /*0ea8*/ 	.word	0x00000020


	//----- nvinfo : EIATTR_FRAME_SIZE
	.align		4
.L_665:
        /*0eac*/ 	.byte	0x04, 0x11
        /*0eae*/ 	.short	(.L_667 - .L_666)
	.align		4
.L_666:
        /*0eb0*/ 	.word	index@(_Z32group_norm_nhwc_fwd_scale_kernelI11Fp32IOFp16WLi128EEv26Group_norm_nhwc_fwd_params)
        /*0eb4*/ 	.word	0x00000000


	//----- nvinfo : EIATTR_REGCOUNT
	.align		4
.L_667:
        /*0eb8*/ 	.byte	0x04, 0x2f
        /*0eba*/ 	.short	(.L_669 - .L_668)
	.align		4
.L_668:
        /*0ebc*/ 	.word	index@(_Z32group_norm_nhwc_fwd_scale_kernelI11Fp32IOFp16WLi64EEv26Group_norm_nhwc_fwd_params)
        /*0ec0*/ 	.word	0x00000020


	//----- nvinfo : EIATTR_FRAME_SIZE
	.align		4
.L_669:
        /*0ec4*/ 	.byte	0x04, 0x11
        /*0ec6*/ 	.short	(.L_671 - .L_670)
	.align		4
.L_670:
        /*0ec8*/ 	.word	index@(_Z32group_norm_nhwc_fwd_scale_kernelI11Fp32IOFp16WLi64EEv26Group_norm_nhwc_fwd_params)
        /*0ecc*/ 	.word	0x00000000


	//----- nvinfo : EIATTR_REGCOUNT
	.align		4
.L_671:
        /*0ed0*/ 	.byte	0x04, 0x2f
        /*0ed2*/ 	.short	(.L_673 - .L_672)
	.align		4
.L_672:
        /*0ed4*/ 	.word	index@(_Z32group_norm_nhwc_fwd_scale_kernelI11Fp32IOFp16WLi168EEv26Group_norm_nhwc_fwd_params)
        /*0ed8*/ 	.word	0x00000020


	//----- nvinfo : EIATTR_FRAME_SIZE
	.align		4
.L_673:
        /*0edc*/ 	.byte	0x04, 0x11
        /*0ede*/ 	.short	(.L_675 - .L_674)
	.align		4
.L_674:
        /*0ee0*/ 	.word	index@(_Z32group_norm_nhwc_fwd_scale_kernelI11Fp32IOFp16WLi168EEv26Group_norm_nhwc_fwd_params)
        /*0ee4*/ 	.word	0x00000000


	//----- nvinfo : EIATTR_REGCOUNT
	.align		4
.L_675:
        /*0ee8*/ 	.byte	0x04, 0x2f
        /*0eea*/ 	.short	(.L_677 - .L_676)
	.align		4
.L_676:
        /*0eec*/ 	.word	index@(_Z32group_norm_nhwc_fwd_scale_kernelI11Fp32IOFp16WLi196EEv26Group_norm_nhwc_fwd_params)
        /*0ef0*/ 	.word	0x00000020


	//----- nvinfo : EIATTR_FRAME_SIZE
	.align		4
.L_677:
        /*0ef4*/ 	.byte	0x04, 0x11
        /*0ef6*/ 	.short	(.L_679 - .L_678)
	.align		4
.L_678:
        /*0ef8*/ 	.word	index@(_Z32group_norm_nhwc_fwd_scale_kernelI11Fp32IOFp16WLi196EEv26Group_norm_nhwc_fwd_params)
        /*0efc*/ 	.word	0x00000000


	//----- nvinfo : EIATTR_REGCOUNT
	.align		4
.L_679:
        /*0f00*/ 	.byte	0x04, 0x2f
        /*0f02*/ 	.short	(.L_681 - .L_680)
	.align		4
.L_680:
        /*0f04*/ 	.word	index@(_Z32group_norm_nhwc_fwd_scale_kernelI11Fp32IOBf16WLi160EEv26Group_norm_nhwc_fwd_params)
        /*0f08*/ 	.word	0x00000020


	//----- nvinfo : EIATTR_FRAME_SIZE
	.align		4
.L_681:
        /*0f0c*/ 	.byte	0x04, 0x11
        /*0f0e*/ 	.short	(.L_683 - .L_682)
	.align		4
.L_682:
        /*0f10*/ 	.word	index@(_Z32group_norm_nhwc_fwd_scale_kernelI11Fp32IOBf16WLi160EEv26Group_norm_nhwc_fwd_params)
        /*0f14*/ 	.word	0x00000000


	//----- nvinfo : EIATTR_REGCOUNT
	.align		4
.L_683:
        /*0f18*/ 	.byte	0x04, 0x2f
        /*0f1a*/ 	.short	(.L_685 - .L_684)
	.align		4
.L_684:
        /*0f1c*/ 	.word	index@(_Z32group_norm_nhwc_fwd_scale_kernelI11Fp32IOBf16WLi140EEv26Group_norm_nhwc_fwd_params)
        /*0f20*/ 	.word	0x00000020


	//----- nvinfo : EIATTR_FRAME_SIZE
	.align		4
.L_685:
        /*0f24*/ 	.byte	0x04, 0x11
        /*0f26*/ 	.short	(.L_687 - .L_686)
	.align		4
.L_686:
        /*0f28*/ 	.word	index@(_Z32group_norm_nhwc_fwd_scale_kernelI11Fp32IOBf16WLi140EEv26Group_norm_nhwc_fwd_params)
        /*0f2c*/ 	.word	0x00000000


	//----- nvinfo : EIATTR_REGCOUNT
	.align		4
.L_687:
        /*0f30*/ 	.byte	0x04, 0x2f
        /*0f32*/ 	.short	(.L_689 - .L_688)
	.align		4
.L_688:
        /*0f34*/ 	.word	index@(_Z32group_norm_nhwc_fwd_scale_kernelI11Fp32IOBf16WLi120EEv26Group_norm_nhwc_fwd_params)
        /*0f38*/ 	.word	0x00000020


	//----- nvinfo : EIATTR_FRAME_SIZE
	.align		4
.L_689:
        /*0f3c*/ 	.byte	0x04, 0x11
        /*0f3e*/ 	.short	(.L_691 - .L_690)
	.align		4
.L_690:
        /*0f40*/ 	.word	index@(_Z32group_norm_nhwc_fwd_scale_kernelI11Fp32IOBf16WLi120EEv26Group_norm_nhwc_fwd_params)
        /*0f44*/ 	.word	0x00000000


	//----- nvinfo : EIATTR_REGCOUNT
	.align		4
.L_691:
        /*0f48*/ 	.byte	0x04, 0x2f
        /*0f4a*/ 	.short	(.L_693 - .L_692)
	.align		4
.L_692:
        /*0f4c*/ 	.word	index@(_Z32group_norm_nhwc_fwd_scale_kernelI11Fp32IOBf16WLi256EEv26Group_norm_nhwc_fwd_params)
        /*0f50*/ 	.word	0x00000020


	//----- nvinfo : EIATTR_FRAME_SIZE
	.align		4
.L_693:
        /*0f54*/ 	.byte	0x04, 0x11
        /*0f56*/ 	.short	(.L_695 - .L_694)
	.align		4
.L_694:
        /*0f58*/ 	.word	index@(_Z32group_norm_nhwc_fwd_scale_kernelI11Fp32IOBf16WLi256EEv26Group_norm_nhwc_fwd_params)
        /*0f5c*/ 	.word	0x00000000


	//----- nvinfo : EIATTR_REGCOUNT
	.align		4
.L_695:
        /*0f60*/ 	.byte	0x04, 0x2f
        /*0f62*/ 	.short	(.L_697 - .L_696)
	.align		4
.L_696:
        /*0f64*/ 	.word	index@(_Z32group_norm_nhwc_fwd_scale_kernelI11Fp32IOBf16WLi448EEv26Group_norm_nhwc_fwd_params)
        /*0f68*/ 	.word	0x00000020


	//----- nvinfo : EIATTR_FRAME_SIZE
	.align		4
.L_697:
        /*0f6c*/ 	.byte	0x04, 0x11
        /*0f6e*/ 	.short	(.L_699 - .L_698)
	.align		4
.L_698:
        /*0f70*/ 	.word	index@(_Z32group_norm_nhwc_fwd_scale_kernelI11Fp32IOBf16WLi448EEv26Group_norm_nhwc_fwd_params)
        /*0f74*/ 	.word	0x00000000


	//----- nvinfo : EIATTR_REGCOUNT
	.align		4
.L_699:
        /*0f78*/ 	.byte	0x04, 0x2f
        /*0f7a*/ 	.short	(.L_701 - .L_700)
	.align		4
.L_700:
        /*0f7c*/ 	.word	index@(_Z32group_norm_nhwc_fwd_scale_kernelI11Fp32IOBf16WLi192EEv26Group_norm_nhwc_fwd_params)
        /*0f80*/ 	.word	0x00000020


	//----- nvinfo : EIATTR_FRAME_SIZE
	.align		4
.L_701:
        /*0f84*/ 	.byte	0x04, 0x11
        /*0f86*/ 	.short	(.L_703 - .L_702)
	.align		4
.L_702:
        /*0f88*/ 	.word	index@(_Z32group_norm_nhwc_fwd_scale_kernelI11Fp32IOBf16WLi192EEv26Group_norm_nhwc_fwd_params)
        /*0f8c*/ 	.word	0x00000000


	//----- nvinfo : EIATTR_REGCOUNT
	.align		4
.L_703:
        /*0f90*/ 	.byte	0x04, 0x2f
        /*0f92*/ 	.short	(.L_705 - .L_704)
	.align		4
.L_704:
        /*0f94*/ 	.word	index@(_Z32group_norm_nhwc_fwd_scale_kernelI11Fp32IOBf16WLi128EEv26Group_norm_nhwc_fwd_params)
        /*0f98*/ 	.word	0x00000020


	//----- nvinfo : EIATTR_FRAME_SIZE
	.align		4
.L_705:
        /*0f9c*/ 	.byte	0x04, 0x11
        /*0f9e*/ 	.short	(.L_707 - .L_706)
	.align		4
.L_706:
        /*0fa0*/ 	.word	index@(_Z32group_norm_nhwc_fwd_scale_kernelI11Fp32IOBf16WLi128EEv26Group_norm_nhwc_fwd_params)
        /*0fa4*/ 	.word	0x00000000


	//----- nvinfo : EIATTR_REGCOUNT
	.align		4
.L_707:
        /*0fa8*/ 	.byte	0x04, 0x2f
        /*0faa*/ 	.short	(.L_709 - .L_708)
	.align		4
.L_708:
        /*0fac*/ 	.word	index@(_Z32group_norm_nhwc_fwd_scale_kernelI11Fp32IOBf16WLi64EEv26Group_norm_nhwc_fwd_params)
        /*0fb0*/ 	.word	0x00000020


	//----- nvinfo : EIATTR_FRAME_SIZE
	.align		4
.L_709:
        /*0fb4*/ 	.byte	0x04, 0x11
        /*0fb6*/ 	.short	(.L_711 - .L_710)
	.align		4
.L_710:
        /*0fb8*/ 	.word	index@(_Z32group_norm_nhwc_fwd_scale_kernelI11Fp32IOBf16WLi64EEv26Group_norm_nhwc_fwd_params)
        /*0fbc*/ 	.word	0x00000000


	//----- nvinfo : EIATTR_REGCOUNT
	.align		4
.L_711:
        /*0fc0*/ 	.byte	0x04, 0x2f
        /*0fc2*/ 	.short	(.L_713 - .L_712)
	.align		4
.L_712:
        /*0fc4*/ 	.word	index@(_Z32group_norm_nhwc_fwd_scale_kernelI11Fp32IOBf16WLi168EEv26Group_norm_nhwc_fwd_params)
        /*0fc8*/ 	.word	0x00000020


	//----- nvinfo : EIATTR_FRAME_SIZE
	.align		4
.L_713:
        /*0fcc*/ 	.byte	0x04, 0x11
        /*0fce*/ 	.short	(.L_715 - .L_714)
	.align		4
.L_714:
        /*0fd0*/ 	.word	index@(_Z32group_norm_nhwc_fwd_scale_kernelI11Fp32IOBf16WLi168EEv26Group_norm_nhwc_fwd_params)
        /*0fd4*/ 	.word	0x00000000


	//----- nvinfo : EIATTR_REGCOUNT
	.align		4
.L_715:
        /*0fd8*/ 	.byte	0x04, 0x2f
        /*0fda*/ 	.short	(.L_717 - .L_716)
	.align		4
.L_716:
        /*0fdc*/ 	.word	index@(_Z32group_norm_nhwc_fwd_scale_kernelI11Fp32IOBf16WLi196EEv26Group_norm_nhwc_fwd_params)
        /*0fe0*/ 	.word	0x00000020


	//----- nvinfo : EIATTR_FRAME_SIZE
	.align		4
.L_717:
        /*0fe4*/ 	.byte	0x04, 0x11
        /*0fe6*/ 	.short	(.L_719 - .L_718)
	.align		4
.L_718:
        /*0fe8*/ 	.word	index@(_Z32group_norm_nhwc_fwd_scale_kernelI11Fp32IOBf16WLi196EEv26Group_norm_nhwc_fwd_params)
        /*0fec*/ 	.word	0x00000000


	//----- nvinfo : EIATTR_REGCOUNT
	.align		4
.L_719:
        /*0ff0*/ 	.byte	0x04, 0x2f
        /*0ff2*/ 	.short	(.L_721 - .L_720)
	.align		4
.L_720:
        /*0ff4*/ 	.word	index@(_Z32group_norm_nhwc_fwd_scale_kernelI11Fp32IOFp32WLi160EEv26Group_norm_nhwc_fwd_params)
        /*0ff8*/ 	.word	0x00000020


	//----- nvinfo : EIATTR_FRAME_SIZE
	.align		4
.L_721:
        /*0ffc*/ 	.byte	0x04, 0x11
        /*0ffe*/ 	.short	(.L_723 - .L_722)
	.align		4
.L_722:
        /*1000*/ 	.word	index@(_Z32group_norm_nhwc_fwd_scale_kernelI11Fp32IOFp32WLi160EEv26Group_norm_nhwc_fwd_params)
        /*1004*/ 	.word	0x00000000


	//----- nvinfo : EIATTR_REGCOUNT
	.align		4
.L_723:
        /*1008*/ 	.byte	0x04, 0x2f
        /*100a*/ 	.short	(.L_725 - .L_724)
	.align		4
.L_724:
        /*100c*/ 	.word	index@(_Z32group_norm_nhwc_fwd_scale_kernelI11Fp32IOFp32WLi140EEv26Group_norm_nhwc_fwd_params)
        /*1010*/ 	.word	0x00000020


	//----- nvinfo : EIATTR_FRAME_SIZE
	.align		4
.L_725:
        /*1014*/ 	.byte	0x04, 0x11
        /*1016*/ 	.short	(.L_727 - .L_726)
	.align		4
.L_726:
        /*1018*/ 	.word	index@(_Z32group_norm_nhwc_fwd_scale_kernelI11Fp32IOFp32WLi140EEv26Group_norm_nhwc_fwd_params)
        /*101c*/ 	.word	0x00000000


	//----- nvinfo : EIATTR_REGCOUNT
	.align		4
.L_727:
        /*1020*/ 	.byte	0x04, 0x2f
        /*1022*/ 	.short	(.L_729 - .L_728)
	.align		4
.L_728:
        /*1024*/ 	.word	index@(_Z32group_norm_nhwc_fwd_scale_kernelI11Fp32IOFp32WLi120EEv26Group_norm_nhwc_fwd_params)
        /*1028*/ 	.word	0x00000020


	//----- nvinfo : EIATTR_FRAME_SIZE
	.align		4
.L_729:
        /*102c*/ 	.byte	0x04, 0x11
        /*102e*/ 	.short	(.L_731 - .L_730)
	.align		4
.L_730:
        /*1030*/ 	.word	index@(_Z32group_norm_nhwc_fwd_scale_kernelI11Fp32IOFp32WLi120EEv26Group_norm_nhwc_fwd_params)
        /*1034*/ 	.word	0x00000000


	//----- nvinfo : EIATTR_REGCOUNT
	.align		4
.L_731:
        /*1038*/ 	.byte	0x04, 0x2f
        /*103a*/ 	.short	(.L_733 - .L_732)
	.align		4
.L_732:
        /*103c*/ 	.word	index@(_Z32group_norm_nhwc_fwd_scale_kernelI11Fp32IOFp32WLi256EEv26Group_norm_nhwc_fwd_params)
        /*1040*/ 	.word	0x00000020


	//----- nvinfo : EIATTR_FRAME_SIZE
	.align		4
.L_733:
        /*1044*/ 	.byte	0x04, 0x11
        /*1046*/ 	.short	(.L_735 - .L_734)
	.align		4
.L_734:
        /*1048*/ 	.word	index@(_Z32group_norm_nhwc_fwd_scale_kernelI11Fp32IOFp32WLi256EEv26Group_norm_nhwc_fwd_params)
        /*104c*/ 	.word	0x00000000


	//----- nvinfo : EIATTR_REGCOUNT
	.align		4
.L_735:
        /*1050*/ 	.byte	0x04, 0x2f
        /*1052*/ 	.short	(.L_737 - .L_736)
	.align		4
.L_736:
        /*1054*/ 	.word	index@(_Z32group_norm_nhwc_fwd_scale_kernelI11Fp32IOFp32WLi448EEv26Group_norm_nhwc_fwd_params)
        /*1058*/ 	.word	0x00000020


	//----- nvinfo : EIATTR_FRAME_SIZE
	.align		4
.L_737:
        /*105c*/ 	.byte	0x04, 0x11
        /*105e*/ 	.short	(.L_739 - .L_738)
	.align		4
.L_738:
        /*1060*/ 	.word	index@(_Z32group_norm_nhwc_fwd_scale_kernelI11Fp32IOFp32WLi448EEv26Group_norm_nhwc_fwd_params)
        /*1064*/ 	.word	0x00000000


	//----- nvinfo : EIATTR_REGCOUNT
	.align		4
.L_739:
        /*1068*/ 	.byte	0x04, 0x2f
        /*106a*/ 	.short	(.L_741 - .L_740)
	.align		4
.L_740:
        /*106c*/ 	.word	index@(_Z32group_norm_nhwc_fwd_scale_kernelI11Fp32IOFp32WLi192EEv26Group_norm_nhwc_fwd_params)
        /*1070*/ 	.word	0x00000020


	//----- nvinfo : EIATTR_FRAME_SIZE
	.align		4
.L_741:
        /*1074*/ 	.byte	0x04, 0x11
        /*1076*/ 	.short	(.L_743 - .L_742)
	.align		4
.L_742:
        /*1078*/ 	.word	index@(_Z32group_norm_nhwc_fwd_scale_kernelI11Fp32IOFp32WLi192EEv26Group_norm_nhwc_fwd_params)
        /*107c*/ 	.word	0x00000000


	//----- nvinfo : EIATTR_REGCOUNT
	.align		4
.L_743:
        /*1080*/ 	.byte	0x04, 0x2f
        /*1082*/ 	.short	(.L_745 - .L_744)
	.align		4
.L_744:
        /*1084*/ 	.word	index@(_Z32group_norm_nhwc_fwd_scale_kernelI11Fp32IOFp32WLi128EEv26Group_norm_nhwc_fwd_params)
        /*1088*/ 	.word	0x00000020


	//----- nvinfo : EIATTR_FRAME_SIZE
	.align		4
.L_745:
        /*108c*/ 	.byte	0x04, 0x11
        /*108e*/ 	.short	(.L_747 - .L_746)
	.align		4
.L_746:
        /*1090*/ 	.word	index@(_Z32group_norm_nhwc_fwd_scale_kernelI11Fp32IOFp32WLi128EEv26Group_norm_nhwc_fwd_params)
        /*1094*/ 	.word	0x00000000


	//----- nvinfo : EIATTR_REGCOUNT
	.align		4
.L_747:
        /*1098*/ 	.byte	0x04, 0x2f
        /*109a*/ 	.short	(.L_749 - .L_748)
	.align		4
.L_748:
        /*109c*/ 	.word	index@(_Z32group_norm_nhwc_fwd_scale_kernelI11Fp32IOFp32WLi64EEv26Group_norm_nhwc_fwd_params)
        /*10a0*/ 	.word	0x00000020


	//----- nvinfo : EIATTR_FRAME_SIZE
	.align		4
.L_749:
        /*10a4*/ 	.byte	0x04, 0x11
        /*10a6*/ 	.short	(.L_751 - .L_750)
	.align		4
.L_750:
        /*10a8*/ 	.word	index@(_Z32group_norm_nhwc_fwd_scale_kernelI11Fp32IOFp32WLi64EEv26Group_norm_nhwc_fwd_params)
        /*10ac*/ 	.word	0x00000000


	//----- nvinfo : EIATTR_REGCOUNT
	.align		4
.L_751:
        /*10b0*/ 	.byte	0x04, 0x2f
        /*10b2*/ 	.short	(.L_753 - .L_752)
	.align		4
.L_752:
        /*10b4*/ 	.word	index@(_Z32group_norm_nhwc_fwd_scale_kernelI11Fp32IOFp32WLi168EEv26Group_norm_nhwc_fwd_params)
        /*10b8*/ 	.word	0x00000020


	//----- nvinfo : EIATTR_FRAME_SIZE
	.align		4
.L_753:
        /*10bc*/ 	.byte	0x04, 0x11
        /*10be*/ 	.short	(.L_755 - .L_754)
	.align		4
.L_754:
        /*10c0*/ 	.word	index@(_Z32group_norm_nhwc_fwd_scale_kernelI11Fp32IOFp32WLi168EEv26Group_norm_nhwc_fwd_params)
        /*10c4*/ 	.word	0x00000000


	//----- nvinfo : EIATTR_REGCOUNT
	.align		4
.L_755:
        /*10c8*/ 	.byte	0x04, 0x2f
        /*10ca*/ 	.short	(.L_757 - .L_756)
	.align		4
.L_756:
        /*10cc*/ 	.word	index@(_Z32group_norm_nhwc_fwd_scale_kernelI11Fp32IOFp32WLi196EEv26Group_norm_nhwc_fwd_params)
        /*10d0*/ 	.word	0x00000020


	//----- nvinfo : EIATTR_FRAME_SIZE
	.align		4
.L_757:
        /*10d4*/ 	.byte	0x04, 0x11
        /*10d6*/ 	.short	(.L_759 - .L_758)
	.align		4
.L_758:
        /*10d8*/ 	.word	index@(_Z32group_norm_nhwc_fwd_scale_kernelI11Fp32IOFp32WLi196EEv26Group_norm_nhwc_fwd_params)
        /*10dc*/ 	.word	0x00000000


	//----- nvinfo : EIATTR_REGCOUNT
	.align		4
.L_759:
        /*10e0*/ 	.byte	0x04, 0x2f
        /*10e2*/ 	.short	(.L_761 - .L_760)
	.align		4
.L_760:
        /*10e4*/ 	.word	index@(_ZN3cub18CUB_300001_SM_10306detail11EmptyKernelIvEEvv)
        /*10e8*/ 	.word	0x00000004


	//----- nvinfo : EIATTR_FRAME_SIZE
	.align		4
.L_761:
        /*10ec*/ 	.byte	0x04, 0x11
        /*10ee*/ 	.short	(.L_763 - .L_762)
	.align		4
.L_762:
        /*10f0*/ 	.word	index@(_ZN3cub18CUB_300001_SM_10306detail11EmptyKernelIvEEvv)
        /*10f4*/ 	.word	0x00000000


	//----- nvinfo : EIATTR_MIN_STACK_SIZE
	.align		4
.L_763:
        /*10f8*/ 	.byte	0x04, 0x12
        /*10fa*/ 	.short	(.L_765 - .L_764)
	.align		4
.L_764:
        /*10fc*/ 	.word	index@(_ZN3cub18CUB_300001_SM_10306detail11EmptyKernelIvEEvv)
        /*1100*/ 	.word	0x00000000


	//----- nvinfo : EIATTR_MIN_STACK_SIZE
	.align		4
.L_765:
        /*1104*/ 	.byte	0x04, 0x12
        /*1106*/ 	.short	(.L_767 - .L_766)
	.align		4
.L_766:
        /*1108*/ 	.word	index@(_Z32group_norm_nhwc_fwd_scale_kernelI11Fp32IOFp32WLi196EEv26Group_norm_nhwc_fwd_params)
        /*110c*/ 	.word	0x00000000


	//----- nvinfo : EIATTR_MIN_STACK_SIZE
	.align		4
.L_767:
        /*1110*/ 	.byte	0x04, 0x12
        /*1112*/ 	.short	(.L_769 - .L_768)
	.align		4
.L_768:
        /*1114*/ 	.word	index@(_Z32group_norm_nhwc_fwd_scale_kernelI11Fp32IOFp32WLi168EEv26Group_norm_nhwc_fwd_params)
        /*1118*/ 	.word	0x00000000


	//----- nvinfo : EIATTR_MIN_STACK_SIZE
	.align		4
.L_769:
        /*111c*/ 	.byte	0x04, 0x12
        /*111e*/ 	.short	(.L_771 - .L_770)
	.align		4
.L_770:
        /*1120*/ 	.word	index@(_Z32group_norm_nhwc_fwd_scale_kernelI11Fp32IOFp32WLi64EEv26Group_norm_nhwc_fwd_params)
        /*1124*/ 	.word	0x00000000


	//----- nvinfo : EIATTR_MIN_STACK_SIZE
	.align		4
.L_771:
        /*1128*/ 	.byte	0x04, 0x12
        /*112a*/ 	.short	(.L_773 - .L_772)
	.align		4
.L_772:
        /*112c*/ 	.word	index@(_Z32group_norm_nhwc_fwd_scale_kernelI11Fp32IOFp32WLi128EEv26Group_norm_nhwc_fwd_params)
        /*1130*/ 	.word	0x00000000


	//----- nvinfo : EIATTR_MIN_STACK_SIZE
	.align		4
.L_773:
        /*1134*/ 	.byte	0x04, 0x12
        /*1136*/ 	.short	(.L_775 - .L_774)
	.align		4
.L_774:
        /*1138*/ 	.word	index@(_Z32group_norm_nhwc_fwd_scale_kernelI11Fp32IOFp32WLi192EEv26Group_norm_nhwc_fwd_params)
        /*113c*/ 	.word	0x00000000


	//----- nvinfo : EIATTR_MIN_STACK_SIZE
	.align		4
.L_775:
        /*1140*/ 	.byte	0x04, 0x12
        /*1142*/ 	.short	(.L_777 - .L_776)
	.align		4
.L_776:
        /*1144*/ 	.word	index@(_Z32group_norm_nhwc_fwd_scale_kernelI11Fp32IOFp32WLi448EEv26Group_norm_nhwc_fwd_params)
        /*1148*/ 	.word	0x00000000


	//----- nvinfo : EIATTR_MIN_STACK_SIZE
	.align		4
.L_777:
        /*114c*/ 	.byte	0x04, 0x12
        /*114e*/ 	.short	(.L_779 - .L_778)
	.align		4
.L_778:
        /*1150*/ 	.word	index@(_Z32group_norm_nhwc_fwd_scale_kernelI11Fp32IOFp32WLi256EEv26Group_norm_nhwc_fwd_params)
        /*1154*/ 	.word	0x00000000


	//----- nvinfo : EIATTR_MIN_STACK_SIZE
	.align		4
.L_779:
        /*1158*/ 	.byte	0x04, 0x12
        /*115a*/ 	.short	(.L_781 - .L_780)
	.align		4
.L_780:
        /*115c*/ 	.word	index@(_Z32group_norm_nhwc_fwd_scale_kernelI11Fp32IOFp32WLi120EEv26Group_norm_nhwc_fwd_params)
        /*1160*/ 	.word	0x00000000


	//----- nvinfo : EIATTR_MIN_STACK_SIZE
	.align		4
.L_781:
        /*1164*/ 	.byte	0x04, 0x12
        /*1166*/ 	.short	(.L_783 - .L_782)
	.align		4
.L_782:
        /*1168*/ 	.word	index@(_Z32group_norm_nhwc_fwd_scale_kernelI11Fp32IOFp32WLi140EEv26Group_norm_nhwc_fwd_params)
        /*116c*/ 	.word	0x00000000


	//----- nvinfo : EIATTR_MIN_STACK_SIZE
	.align		4
.L_783:
        /*1170*/ 	.byte	0x04, 0x12
        /*1172*/ 	.short	(.L_785 - .L_784)
	.align		4
.L_784:
        /*1174*/ 	.word	index@(_Z32group_norm_nhwc_fwd_scale_kernelI11Fp32IOFp32WLi160EEv26Group_norm_nhwc_fwd_params)
        /*1178*/ 	.word	0x00000000


	//----- nvinfo : EIATTR_MIN_STACK_SIZE
	.align		4
.L_785:
        /*117c*/ 	.byte	0x04, 0x12
        /*117e*/ 	.short	(.L_787 - .L_786)
	.align		4
.L_786:
        /*1180*/ 	.word	index@(_Z32group_norm_nhwc_fwd_scale_kernelI11Fp32IOBf16WLi196EEv26Group_norm_nhwc_fwd_params)
        /*1184*/ 	.word	0x00000000


	//----- nvinfo : EIATTR_MIN_STACK_SIZE
	.align		4
.L_787:
        /*1188*/ 	.byte	0x04, 0x12
        /*118a*/ 	.short	(.L_789 - .L_788)
	.align		4
.L_788:
        /*118c*/ 	.word	index@(_Z32group_norm_nhwc_fwd_scale_kernelI11Fp32IOBf16WLi168EEv26Group_norm_nhwc_fwd_params)
        /*1190*/ 	.word	0x00000000


	//----- nvinfo : EIATTR_MIN_STACK_SIZE
	.align		4
.L_789:
        /*1194*/ 	.byte	0x04, 0x12
        /*1196*/ 	.short	(.L_791 - .L_790)
	.align		4
.L_790:
        /*1198*/ 	.word	index@(_Z32group_norm_nhwc_fwd_scale_kernelI11Fp32IOBf16WLi64EEv26Group_norm_nhwc_fwd_params)
        /*119c*/ 	.word	0x00000000


	//----- nvinfo : EIATTR_MIN_STACK_SIZE
	.align		4
.L_791:
        /*11a0*/ 	.byte	0x04, 0x12
        /*11a2*/ 	.short	(.L_793 - .L_792)
	.align		4
.L_792:
        /*11a4*/ 	.word	index@(_Z32group_norm_nhwc_fwd_scale_kernelI11Fp32IOBf16WLi128EEv26Group_norm_nhwc_fwd_params)
        /*11a8*/ 	.word	0x00000000


	//----- nvinfo : EIATTR_MIN_STACK_SIZE
	.align		4
.L_793:
        /*11ac*/ 	.byte	0x04, 0x12
        /*11ae*/ 	.short	(.L_795 - .L_794)
	.align		4
.L_794:
        /*11b0*/ 	.word	index@(_Z32group_norm_nhwc_fwd_scale_kernelI11Fp32IOBf16WLi192EEv26Group_norm_nhwc_fwd_params)
        /*11b4*/ 	.word	0x00000000


	//----- nvinfo : EIATTR_MIN_STACK_SIZE
	.align		4
.L_795:
        /*11b8*/ 	.byte	0x04, 0x12
        /*11ba*/ 	.short	(.L_797 - .L_796)
	.align		4
.L_796:
        /*11bc*/ 	.word	index@(_Z32group_norm_nhwc_fwd_scale_kernelI11Fp32IOBf16WLi448EEv26Group_norm_nhwc_fwd_params)
        /*11c0*/ 	.word	0x00000000


	//----- nvinfo : EIATTR_MIN_STACK_SIZE
	.align		4
.L_797:
        /*11c4*/ 	.byte	0x04, 0x12
        /*11c6*/ 	.short	(.L_799 - .L_798)
	.align		4
.L_798:
        /*11c8*/ 	.word	index@(_Z32group_norm_nhwc_fwd_scale_kernelI11Fp32IOBf16WLi256EEv26Group_norm_nhwc_fwd_params)
        /*11cc*/ 	.word	0x00000000


	//----- nvinfo : EIATTR_MIN_STACK_SIZE
	.align		4
.L_799:
        /*11d0*/ 	.byte	0x04, 0x12
        /*11d2*/ 	.short	(.L_801 - .L_800)
	.align		4
.L_800:
        /*11d4*/ 	.word	index@(_Z32group_norm_nhwc_fwd_scale_kernelI11Fp32IOBf16WLi120EEv26Group_norm_nhwc_fwd_params)
        /*11d8*/ 	.word	0x00000000


	//----- nvinfo : EIATTR_MIN_STACK_SIZE
	.align		4
.L_801:
        /*11dc*/ 	.byte	0x04, 0x12
        /*11de*/ 	.short	(.L_803 - .L_802)
	.align		4
.L_802:
        /*11e0*/ 	.word	index@(_Z32group_norm_nhwc_fwd_scale_kernelI11Fp32IOBf16WLi140EEv26Group_norm_nhwc_fwd_params)
        /*11e4*/ 	.word	0x00000000


	//----- nvinfo : EIATTR_MIN_STACK_SIZE
	.align		4
.L_803:
        /*11e8*/ 	.byte	0x04, 0x12
        /*11ea*/ 	.short	(.L_805 - .L_804)
	.align		4
.L_804:
        /*11ec*/ 	.word	index@(_Z32group_norm_nhwc_fwd_scale_kernelI11Fp32IOBf16WLi160EEv26Group_norm_nhwc_fwd_params)
        /*11f0*/ 	.word	0x00000000


	//----- nvinfo : EIATTR_MIN_STACK_SIZE
	.align		4
.L_805:
        /*11f4*/ 	.byte	0x04, 0x12
        /*11f6*/ 	.short	(.L_807 - .L_806)
	.align		4
.L_806:
        /*11f8*/ 	.word	index@(_Z32group_norm_nhwc_fwd_scale_kernelI11Fp32IOFp16WLi196EEv26Group_norm_nhwc_fwd_params)
        /*11fc*/ 	.word	0x00000000


	//----- nvinfo : EIATTR_MIN_STACK_SIZE
	.align		4
.L_807:
        /*1200*/ 	.byte	0x04, 0x12
        /*1202*/ 	.short	(.L_809 - .L_808)
	.align		4
.L_808:
        /*1204*/ 	.word	index@(_Z32group_norm_nhwc_fwd_scale_kernelI11Fp32IOFp16WLi168EEv26Group_norm_nhwc_fwd_params)
        /*1208*/ 	.word	0x00000000


	//----- nvinfo : EIATTR_MIN_STACK_SIZE
	.align		4
.L_809:
        /*120c*/ 	.byte	0x04, 0x12
        /*120e*/ 	.short	(.L_811 - .L_810)
	.align		4
.L_810:
        /*1210*/ 	.word	index@(_Z32group_norm_nhwc_fwd_scale_kernelI11Fp32IOFp16WLi64EEv26Group_norm_nhwc_fwd_params)
        /*1214*/ 	.word	0x00000000


	//----- nvinfo : EIATTR_MIN_STACK_SIZE
	.align		4
.L_811:
        /*1218*/ 	.byte	0x04, 0x12
        /*121a*/ 	.short	(.L_813 - .L_812)
	.align		4
.L_812:
        /*121c*/ 	.word	index@(_Z32group_norm_nhwc_fwd_scale_kernelI11Fp32IOFp16WLi128EEv26Group_norm_nhwc_fwd_params)
        /*1220*/ 	.word	0x00000000


	//----- nvinfo : EIATTR_MIN_STACK_SIZE
	.align		4
.L_813:
        /*1224*/ 	.byte	0x04, 0x12
        /*1226*/ 	.short	(.L_815 - .L_814)
	.align		4
.L_814:
        /*1228*/ 	.word	index@(_Z32group_norm_nhwc_fwd_scale_kernelI11Fp32IOFp16WLi192EEv26Group_norm_nhwc_fwd_params)
        /*122c*/ 	.word	0x00000000


	//----- nvinfo : EIATTR_MIN_STACK_SIZE
	.align		4
.L_815:
        /*1230*/ 	.byte	0x04, 0x12
        /*1232*/ 	.short	(.L_817 - .L_816)
	.align		4
.L_816:
        /*1234*/ 	.word	index@(_Z32group_norm_nhwc_fwd_scale_kernelI11Fp32IOFp16WLi448EEv26Group_norm_nhwc_fwd_params)
        /*1238*/ 	.word	0x00000000


	//----- nvinfo : EIATTR_MIN_STACK_SIZE
	.align		4
.L_817:
        /*123c*/ 	.byte	0x04, 0x12
        /*123e*/ 	.short	(.L_819 - .L_818)
	.align		4
.L_818:
        /*1240*/ 	.word	index@(_Z32group_norm_nhwc_fwd_scale_kernelI11Fp32IOFp16WLi256EEv26Group_norm_nhwc_fwd_params)
        /*1244*/ 	.word	0x00000000


	//----- nvinfo : EIATTR_MIN_STACK_SIZE
	.align		4
.L_819:
        /*1248*/ 	.byte	0x04, 0x12
        /*124a*/ 	.short	(.L_821 - .L_820)
	.align		4
.L_820:
        /*124c*/ 	.word	index@(_Z32group_norm_nhwc_fwd_scale_kernelI11Fp32IOFp16WLi120EEv26Group_norm_nhwc_fwd_params)
        /*1250*/ 	.word	0x00000000


	//----- nvinfo : EIATTR_MIN_STACK_SIZE
	.align		4
.L_821:
        /*1254*/ 	.byte	0x04, 0x12
        /*1256*/ 	.short	(.L_823 - .L_822)
	.align		4
.L_822:
        /*1258*/ 	.word	index@(_Z32group_norm_nhwc_fwd_scale_kernelI11Fp32IOFp16WLi140EEv26Group_norm_nhwc_fwd_params)
        /*125c*/ 	.word	0x00000000


	//----- nvinfo : EIATTR_MIN_STACK_SIZE
	.align		4
.L_823:
        /*1260*/ 	.byte	0x04, 0x12
        /*1262*/ 	.short	(.L_825 - .L_824)
	.align		4
.L_824:
        /*1264*/ 	.word	index@(_Z32group_norm_nhwc_fwd_scale_kernelI11Fp32IOFp16WLi160EEv26Group_norm_nhwc_fwd_params)
        /*1268*/ 	.word	0x00000000


	//----- nvinfo : EIATTR_MIN_STACK_SIZE
	.align		4
.L_825:
        /*126c*/ 	.byte	0x04, 0x12
        /*126e*/ 	.short	(.L_827 - .L_826)
	.align		4
.L_826:
        /*1270*/ 	.word	index@(_Z32group_norm_nhwc_fwd_scale_kernelI11Bf16IOFp32WLi196EEv26Group_norm_nhwc_fwd_params)
        /*1274*/ 	.word	0x00000000


	//----- nvinfo : EIATTR_MIN_STACK_SIZE
	.align		4
.L_827:
        /*1278*/ 	.byte	0x04, 0x12
        /*127a*/ 	.short	(.L_829 - .L_828)
	.align		4
.L_828:
        /*127c*/ 	.word	index@(_Z32group_norm_nhwc_fwd_scale_kernelI11Bf16IOFp32WLi168EEv26Group_norm_nhwc_fwd_params)
        /*1280*/ 	.word	0x00000000


	//----- nvinfo : EIATTR_MIN_STACK_SIZE
	.align		4
.L_829:
        /*1284*/ 	.byte	0x04, 0x12
        /*1286*/ 	.short	(.L_831 - .L_830)
	.align		4
.L_830:
        /*1288*/ 	.word	index@(_Z32group_norm_nhwc_fwd_scale_kernelI11Bf16IOFp32WLi64EEv26Group_norm_nhwc_fwd_params)
        /*128c*/ 	.word	0x00000000


	//----- nvinfo : EIATTR_MIN_STACK_SIZE
	.align		4
.L_831:
        /*1290*/ 	.byte	0x04, 0x12
        /*1292*/ 	.short	(.L_833 - .L_832)
	.align		4
.L_832:
        /*1294*/ 	.word	index@(_Z32group_norm_nhwc_fwd_scale_kernelI11Bf16IOFp32WLi128EEv26Group_norm_nhwc_fwd_params)
        /*1298*/ 	.word	0x00000000


	//----- nvinfo : EIATTR_MIN_STACK_SIZE
	.align		4
.L_833:
        /*129c*/ 	.byte	0x04, 0x12
        /*129e*/ 	.short	(.L_835 - .L_834)
	.align		4
.L_834:
        /*12a0*/ 	.word	index@(_Z32group_norm_nhwc_fwd_scale_kernelI11Bf16IOFp32WLi192EEv26Group_norm_nhwc_fwd_params)
        /*12a4*/ 	.word	0x00000000


	//----- nvinfo : EIATTR_MIN_STACK_SIZE
	.align		4
.L_835:
        /*12a8*/ 	.byte	0x04, 0x12
        /*12aa*/ 	.short	(.L_837 - .L_836)
	.align		4
.L_836:
        /*12ac*/ 	.word	index@(_Z32group_norm_nhwc_fwd_scale_kernelI11Bf16IOFp32WLi448EEv26Group_norm_nhwc_fwd_params)
        /*12b0*/ 	.word	0x00000000


	//----- nvinfo : EIATTR_MIN_STACK_SIZE
	.align		4
.L_837:
        /*12b4*/ 	.byte	0x04, 0x12
        /*12b6*/ 	.short	(.L_839 - .L_838)
	.align		4
.L_838:
        /*12b8*/ 	.word	index@(_Z32group_norm_nhwc_fwd_scale_kernelI11Bf16IOFp32WLi256EEv26Group_norm_nhwc_fwd_params)
        /*12bc*/ 	.word	0x00000000


	//----- nvinfo : EIATTR_MIN_STACK_SIZE
	.align		4
.L_839:
        /*12c0*/ 	.byte	0x04, 0x12
        /*12c2*/ 	.short	(.L_841 - .L_840)
	.align		4
.L_840:
        /*12c4*/ 	.word	index@(_Z32group_norm_nhwc_fwd_scale_kernelI11Bf16IOFp32WLi120EEv26Group_norm_nhwc_fwd_params)
        /*12c8*/ 	.word	0x00000000


	//----- nvinfo : EIATTR_MIN_STACK_SIZE
	.align		4
.L_841:
        /*12cc*/ 	.byte	0x04, 0x12
        /*12ce*/ 	.short	(.L_843 - .L_842)
	.align		4
.L_842:
        /*12d0*/ 	.word	index@(_Z32group_norm_nhwc_fwd_scale_kernelI11Bf16IOFp32WLi140EEv26Group_norm_nhwc_fwd_params)
        /*12d4*/ 	.word	0x00000000


	//----- nvinfo : EIATTR_MIN_STACK_SIZE
	.align		4
.L_843:
        /*12d8*/ 	.byte	0x04, 0x12
        /*12da*/ 	.short	(.L_845 - .L_844)
	.align		4
.L_844:
        /*12dc*/ 	.word	index@(_Z32group_norm_nhwc_fwd_scale_kernelI11Bf16IOFp32WLi160EEv26Group_norm_nhwc_fwd_params)
        /*12e0*/ 	.word	0x00000000


	//----- nvinfo : EIATTR_MIN_STACK_SIZE
	.align		4
.L_845:
        /*12e4*/ 	.byte	0x04, 0x12
        /*12e6*/ 	.short	(.L_847 - .L_846)
	.align		4
.L_846:
        /*12e8*/ 	.word	index@(_Z32group_norm_nhwc_fwd_scale_kernelI11Bf16IOBf16WLi196EEv26Group_norm_nhwc_fwd_params)
        /*12ec*/ 	.word	0x00000000


	//----- nvinfo : EIATTR_MIN_STACK_SIZE
	.align		4
.L_847:
        /*12f0*/ 	.byte	0x04, 0x12
        /*12f2*/ 	.short	(.L_849 - .L_848)
	.align		4
.L_848:
        /*12f4*/ 	.word	index@(_Z32group_norm_nhwc_fwd_scale_kernelI11Bf16IOBf16WLi168EEv26Group_norm_nhwc_fwd_params)
        /*12f8*/ 	.word	0x00000000


	//----- nvinfo : EIATTR_MIN_STACK_SIZE
	.align		4
.L_849:
        /*12fc*/ 	.byte	0x04, 0x12
        /*12fe*/ 	.short	(.L_851 - .L_850)
	.align		4
.L_850:
        /*1300*/ 	.word	index@(_Z32group_norm_nhwc_fwd_scale_kernelI11Bf16IOBf16WLi64EEv26Group_norm_nhwc_fwd_params)
        /*1304*/ 	.word	0x00000000


	//----- nvinfo : EIATTR_MIN_STACK_SIZE
	.align		4
.L_851:
        /*1308*/ 	.byte	0x04, 0x12
        /*130a*/ 	.short	(.L_853 - .L_852)
	.align		4
.L_852:
        /*130c*/ 	.word	index@(_Z32group_norm_nhwc_fwd_scale_kernelI11Bf16IOBf16WLi128EEv26Group_norm_nhwc_fwd_params)
        /*1310*/ 	.word	0x00000000


	//----- nvinfo : EIATTR_MIN_STACK_SIZE
	.align		4
.L_853:
        /*1314*/ 	.byte	0x04, 0x12
        /*1316*/ 	.short	(.L_855 - .L_854)
	.align		4
.L_854:
        /*1318*/ 	.word	index@(_Z32group_norm_nhwc_fwd_scale_kernelI11Bf16IOBf16WLi192EEv26Group_norm_nhwc_fwd_params)
        /*131c*/ 	.word	0x00000000


	//----- nvinfo : EIATTR_MIN_STACK_SIZE
	.align		4
.L_855:
        /*1320*/ 	.byte	0x04, 0x12
        /*1322*/ 	.short	(.L_857 - .L_856)
	.align		4
.L_856:
        /*1324*/ 	.word	index@(_Z32group_norm_nhwc_fwd_scale_kernelI11Bf16IOBf16WLi448EEv26Group_norm_nhwc_fwd_params)
        /*1328*/ 	.word	0x00000000


	//----- nvinfo : EIATTR_MIN_STACK_SIZE
	.align		4
.L_857:
        /*132c*/ 	.byte	0x04, 0x12
        /*132e*/ 	.short	(.L_859 - .L_858)
	.align		4
.L_858:
        /*1330*/ 	.word	index@(_Z32group_norm_nhwc_fwd_scale_kernelI11Bf16IOBf16WLi256EEv26Group_norm_nhwc_fwd_params)
        /*1334*/ 	.word	0x00000000


	//----- nvinfo : EIATTR_MIN_STACK_SIZE
	.align		4
.L_859:
        /*1338*/ 	.byte	0x04, 0x12
        /*133a*/ 	.short	(.L_861 - .L_860)
	.align		4
.L_860:
        /*133c*/ 	.word	index@(_Z32group_norm_nhwc_fwd_scale_kernelI11Bf16IOBf16WLi120EEv26Group_norm_nhwc_fwd_params)
        /*1340*/ 	.word	0x00000000


	//----- nvinfo : EIATTR_MIN_STACK_SIZE
	.align		4
.L_861:
        /*1344*/ 	.byte	0x04, 0x12
        /*1346*/ 	.short	(.L_863 - .L_862)
	.align		4
.L_862:
        /*1348*/ 	.word	index@(_Z32group_norm_nhwc_fwd_scale_kernelI11Bf16IOBf16WLi140EEv26Group_norm_nhwc_fwd_params)
        /*134c*/ 	.word	0x00000000


	//----- nvinfo : EIATTR_MIN_STACK_SIZE
	.align		4
.L_863:
        /*1350*/ 	.byte	0x04, 0x12
        /*1352*/ 	.short	(.L_865 - .L_864)
	.align		4
.L_864:
        /*1354*/ 	.word	index@(_Z32group_norm_nhwc_fwd_scale_kernelI11Bf16IOBf16WLi160EEv26Group_norm_nhwc_fwd_params)
        /*1358*/ 	.word	0x00000000


	//----- nvinfo : EIATTR_MIN_STACK_SIZE
	.align		4
.L_865:
        /*135c*/ 	.byte	0x04, 0x12
        /*135e*/ 	.short	(.L_867 - .L_866)
	.align		4
.L_866:
        /*1360*/ 	.word	index@(_Z32group_norm_nhwc_fwd_scale_kernelI11Bf16IOFp16WLi196EEv26Group_norm_nhwc_fwd_params)
        /*1364*/ 	.word	0x00000000


	//----- nvinfo : EIATTR_MIN_STACK_SIZE
	.align		4
.L_867:
        /*1368*/ 	.byte	0x04, 0x12
        /*136a*/ 	.short	(.L_869 - .L_868)
	.align		4
.L_868:
        /*136c*/ 	.word	index@(_Z32group_norm_nhwc_fwd_scale_kernelI11Bf16IOFp16WLi168EEv26Group_norm_nhwc_fwd_params)
        /*1370*/ 	.word	0x00000000


	//----- nvinfo : EIATTR_MIN_STACK_SIZE
	.align		4
.L_869:
        /*1374*/ 	.byte	0x04, 0x12
        /*1376*/ 	.short	(.L_871 - .L_870)
	.align		4
.L_870:
        /*1378*/ 	.word	index@(_Z32group_norm_nhwc_fwd_scale_kernelI11Bf16IOFp16WLi64EEv26Group_norm_nhwc_fwd_params)
        /*137c*/ 	.word	0x00000000


	//----- nvinfo : EIATTR_MIN_STACK_SIZE
	.align		4
.L_871:
        /*1380*/ 	.byte	0x04, 0x12
        /*1382*/ 	.short	(.L_873 - .L_872)
	.align		4
.L_872:
        /*1384*/ 	.word	index@(_Z32group_norm_nhwc_fwd_scale_kernelI11Bf16IOFp16WLi128EEv26Group_norm_nhwc_fwd_params)
        /*1388*/ 	.word	0x00000000


	//----- nvinfo : EIATTR_MIN_STACK_SIZE
	.align		4
.L_873:
        /*138c*/ 	.byte	0x04, 0x12
        /*138e*/ 	.short	(.L_875 - .L_874)
	.align		4
.L_874:
        /*1390*/ 	.word	index@(_Z32group_norm_nhwc_fwd_scale_kernelI11Bf16IOFp16WLi192EEv26Group_norm_nhwc_fwd_params)
        /*1394*/ 	.word	0x00000000


	//----- nvinfo : EIATTR_MIN_STACK_SIZE
	.align		4
.L_875:
        /*1398*/ 	.byte	0x04, 0x12
        /*139a*/ 	.short	(.L_877 - .L_876)
	.align		4
.L_876:
        /*139c*/ 	.word	index@(_Z32group_norm_nhwc_fwd_scale_kernelI11Bf16IOFp16WLi448EEv26Group_norm_nhwc_fwd_params)
        /*13a0*/ 	.word	0x00000000


	//----- nvinfo : EIATTR_MIN_STACK_SIZE
	.align		4
.L_877:
        /*13a4*/ 	.byte	0x04, 0x12
        /*13a6*/ 	.short	(.L_879 - .L_878)
	.align		4
.L_878:
        /*13a8*/ 	.word	index@(_Z32group_norm_nhwc_fwd_scale_kernelI11Bf16IOFp16WLi256EEv26Group_norm_nhwc_fwd_params)
        /*13ac*/ 	.word	0x00000000


	//----- nvinfo : EIATTR_MIN_STACK_SIZE
	.align		4
.L_879:
        /*13b0*/ 	.byte	0x04, 0x12
        /*13b2*/ 	.short	(.L_881 - .L_880)
	.align		4
.L_880:
        /*13b4*/ 	.word	index@(_Z32group_norm_nhwc_fwd_scale_kernelI11Bf16IOFp16WLi120EEv26Group_norm_nhwc_fwd_params)
        /*13b8*/ 	.word	0x00000000


	//----- nvinfo : EIATTR_MIN_STACK_SIZE
	.align		4
.L_881:
        /*13bc*/ 	.byte	0x04, 0x12
        /*13be*/ 	.short	(.L_883 - .L_882)
	.align		4
.L_882:
        /*13c0*/ 	.word	index@(_Z32group_norm_nhwc_fwd_scale_kernelI11Bf16IOFp16WLi140EEv26Group_norm_nhwc_fwd_params)
        /*13c4*/ 	.word	0x00000000


	//----- nvinfo : EIATTR_MIN_STACK_SIZE
	.align		4
.L_883:
        /*13c8*/ 	.byte	0x04, 0x12
        /*13ca*/ 	.short	(.L_885 - .L_884)
	.align		4
.L_884:
        /*13cc*/ 	.word	index@(_Z32group_norm_nhwc_fwd_scale_kernelI11Bf16IOFp16WLi160EEv26Group_norm_nhwc_fwd_params)
        /*13d0*/ 	.word	0x00000000


	//----- nvinfo : EIATTR_MIN_STACK_SIZE
	.align		4
.L_885:
        /*13d4*/ 	.byte	0x04, 0x12
        /*13d6*/ 	.short	(.L_887 - .L_886)
	.align		4
.L_886:
        /*13d8*/ 	.word	index@(_Z32group_norm_nhwc_fwd_scale_kernelI11Fp16IOFp32WLi196EEv26Group_norm_nhwc_fwd_params)
        /*13dc*/ 	.word	0x00000000


	//----- nvinfo : EIATTR_MIN_STACK_SIZE
	.align		4
.L_887:
        /*13e0*/ 	.byte	0x04, 0x12
        /*13e2*/ 	.short	(.L_889 - .L_888)
	.align		4
.L_888:
        /*13e4*/ 	.word	index@(_Z32group_norm_nhwc_fwd_scale_kernelI11Fp16IOFp32WLi168EEv26Group_norm_nhwc_fwd_params)
        /*13e8*/ 	.word	0x00000000


	//----- nvinfo : EIATTR_MIN_STACK_SIZE
	.align		4
.L_889:
        /*13ec*/ 	.byte	0x04, 0x12
        /*13ee*/ 	.short	(.L_891 - .L_890)
	.align		4
.L_890:
        /*13f0*/ 	.word	index@(_Z32group_norm_nhwc_fwd_scale_kernelI11Fp16IOFp32WLi64EEv26Group_norm_nhwc_fwd_params)
        /*13f4*/ 	.word	0x00000000


	//----- nvinfo : EIATTR_MIN_STACK_SIZE
	.align		4
.L_891:
        /*13f8*/ 	.byte	0x04, 0x12
        /*13fa*/ 	.short	(.L_893 - .L_892)
	.align		4
.L_892:
        /*13fc*/ 	.word	index@(_Z32group_norm_nhwc_fwd_scale_kernelI11Fp16IOFp32WLi128EEv26Group_norm_nhwc_fwd_params)
        /*1400*/ 	.word	0x00000000


	//----- nvinfo : EIATTR_MIN_STACK_SIZE
	.align		4
.L_893:
        /*1404*/ 	.byte	0x04, 0x12
        /*1406*/ 	.short	(.L_895 - .L_894)
	.align		4
.L_894:
        /*1408*/ 	.word	index@(_Z32group_norm_nhwc_fwd_scale_kernelI11Fp16IOFp32WLi192EEv26Group_norm_nhwc_fwd_params)
        /*140c*/ 	.word	0x00000000


	//----- nvinfo : EIATTR_MIN_STACK_SIZE
	.align		4
.L_895:
        /*1410*/ 	.byte	0x04, 0x12
        /*1412*/ 	.short	(.L_897 - .L_896)
	.align		4
.L_896:
        /*1414*/ 	.word	index@(_Z32group_norm_nhwc_fwd_scale_kernelI11Fp16IOFp32WLi448EEv26Group_norm_nhwc_fwd_params)
        /*1418*/ 	.word	0x00000000


	//----- nvinfo : EIATTR_MIN_STACK_SIZE
	.align		4
.L_897:
        /*141c*/ 	.byte	0x04, 0x12
        /*141e*/ 	.short	(.L_899 - .L_898)
	.align		4
.L_898:
        /*1420*/ 	.word	index@(_Z32group_norm_nhwc_fwd_scale_kernelI11Fp16IOFp32WLi256EEv26Group_norm_nhwc_fwd_params)
        /*1424*/ 	.word	0x00000000


	//----- nvinfo : EIATTR_MIN_STACK_SIZE
	.align		4
.L_899:
        /*1428*/ 	.byte	0x04, 0x12
        /*142a*/ 	.short	(.L_901 - .L_900)
	.align		4
.L_900:
        /*142c*/ 	.word	index@(_Z32group_norm_nhwc_fwd_scale_kernelI11Fp16IOFp32WLi120EEv26Group_norm_nhwc_fwd_params)
        /*1430*/ 	.word	0x00000000


	//----- nvinfo : EIATTR_MIN_STACK_SIZE
	.align		4
.L_901:
        /*1434*/ 	.byte	0x04, 0x12
        /*1436*/ 	.short	(.L_903 - .L_902)
	.align		4
.L_902:
        /*1438*/ 	.word	index@(_Z32group_norm_nhwc_fwd_scale_kernelI11Fp16IOFp32WLi140EEv26Group_norm_nhwc_fwd_params)
        /*143c*/ 	.word	0x00000000


	//----- nvinfo : EIATTR_MIN_STACK_SIZE
	.align		4
.L_903:
        /*1440*/ 	.byte	0x04, 0x12
        /*1442*/ 	.short	(.L_905 - .L_904)
	.align		4
.L_904:
        /*1444*/ 	.word	index@(_Z32group_norm_nhwc_fwd_scale_kernelI11Fp16IOFp32WLi160EEv26Group_norm_nhwc_fwd_params)
        /*1448*/ 	.word	0x00000000


	//----- nvinfo : EIATTR_MIN_STACK_SIZE
	.align		4
.L_905:
        /*144c*/ 	.byte	0x04, 0x12
        /*144e*/ 	.short	(.L_907 - .L_906)
	.align		4
.L_906:
        /*1450*/ 	.word	index@(_Z32group_norm_nhwc_fwd_scale_kernelI11Fp16IOBf16WLi196EEv26Group_norm_nhwc_fwd_params)
        /*1454*/ 	.word	0x00000000


	//----- nvinfo : EIATTR_MIN_STACK_SIZE
	.align		4
.L_907:
        /*1458*/ 	.byte	0x04, 0x12
        /*145a*/ 	.short	(.L_909 - .L_908)
	.align		4
.L_908:
        /*145c*/ 	.word	index@(_Z32group_norm_nhwc_fwd_scale_kernelI11Fp16IOBf16WLi168EEv26Group_norm_nhwc_fwd_params)
        /*1460*/ 	.word	0x00000000


	//----- nvinfo : EIATTR_MIN_STACK_SIZE
	.align		4
.L_909:
        /*1464*/ 	.byte	0x04, 0x12
        /*1466*/ 	.short	(.L_911 - .L_910)
	.align		4
.L_910:
        /*1468*/ 	.word	index@(_Z32group_norm_nhwc_fwd_scale_kernelI11Fp16IOBf16WLi64EEv26Group_norm_nhwc_fwd_params)
        /*146c*/ 	.word	0x00000000


	//----- nvinfo : EIATTR_MIN_STACK_SIZE
	.align		4
.L_911:
        /*1470*/ 	.byte	0x04, 0x12
        /*1472*/ 	.short	(.L_913 - .L_912)
	.align		4
.L_912:
        /*1474*/ 	.word	index@(_Z32group_norm_nhwc_fwd_scale_kernelI11Fp16IOBf16WLi128EEv26Group_norm_nhwc_fwd_params)
        /*1478*/ 	.word	0x00000000


	//----- nvinfo : EIATTR_MIN_STACK_SIZE
	.align		4
.L_913:
        /*147c*/ 	.byte	0x04, 0x12
        /*147e*/ 	.short	(.L_915 - .L_914)
	.align		4
.L_914:
        /*1480*/ 	.word	index@(_Z32group_norm_nhwc_fwd_scale_kernelI11Fp16IOBf16WLi192EEv26Group_norm_nhwc_fwd_params)
        /*1484*/ 	.word	0x00000000


	//----- nvinfo : EIATTR_MIN_STACK_SIZE
	.align		4
.L_915:
        /*1488*/ 	.byte	0x04, 0x12
        /*148a*/ 	.short	(.L_917 - .L_916)
	.align		4
.L_916:
        /*148c*/ 	.word	index@(_Z32group_norm_nhwc_fwd_scale_kernelI11Fp16IOBf16WLi448EEv26Group_norm_nhwc_fwd_params)
        /*1490*/ 	.word	0x00000000


	//----- nvinfo : EIATTR_MIN_STACK_SIZE
	.align		4
.L_917:
        /*1494*/ 	.byte	0x04, 0x12
        /*1496*/ 	.short	(.L_919 - .L_918)
	.align		4
.L_918:
        /*1498*/ 	.word	index@(_Z32group_norm_nhwc_fwd_scale_kernelI11Fp16IOBf16WLi256EEv26Group_norm_nhwc_fwd_params)
        /*149c*/ 	.word	0x00000000


	//----- nvinfo : EIATTR_MIN_STACK_SIZE
	.align		4
.L_919:
        /*14a0*/ 	.byte	0x04, 0x12
        /*14a2*/ 	.short	(.L_921 - .L_920)
	.align		4
.L_920:
        /*14a4*/ 	.word	index@(_Z32group_norm_nhwc_fwd_scale_kernelI11Fp16IOBf16WLi120EEv26Group_norm_nhwc_fwd_params)
        /*14a8*/ 	.word	0x00000000


	//----- nvinfo : EIATTR_MIN_STACK_SIZE
	.align		4
.L_921:
        /*14ac*/ 	.byte	0x04, 0x12
        /*14ae*/ 	.short	(.L_923 - .L_922)
	.align		4
.L_922:
        /*14b0*/ 	.word	index@(_Z32group_norm_nhwc_fwd_scale_kernelI11Fp16IOBf16WLi140EEv26Group_norm_nhwc_fwd_params)
        /*14b4*/ 	.word	0x00000000


	//----- nvinfo : EIATTR_MIN_STACK_SIZE
	.align		4
.L_923:
        /*14b8*/ 	.byte	0x04, 0x12
        /*14ba*/ 	.short	(.L_925 - .L_924)
	.align		4
.L_924:
        /*14bc*/ 	.word	index@(_Z32group_norm_nhwc_fwd_scale_kernelI11Fp16IOBf16WLi160EEv26Group_norm_nhwc_fwd_params)
        /*14c0*/ 	.word	0x00000000


	//----- nvinfo : EIATTR_MIN_STACK_SIZE
	.align		4
.L_925:
        /*14c4*/ 	.byte	0x04, 0x12
        /*14c6*/ 	.short	(.L_927 - .L_926)
	.align		4
.L_926:
        /*14c8*/ 	.word	index@(_Z32group_norm_nhwc_fwd_scale_kernelI11Fp16IOFp16WLi196EEv26Group_norm_nhwc_fwd_params)
        /*14cc*/ 	.word	0x00000000


	//----- nvinfo : EIATTR_MIN_STACK_SIZE
	.align		4
.L_927:
        /*14d0*/ 	.byte	0x04, 0x12
        /*14d2*/ 	.short	(.L_929 - .L_928)
	.align		4
.L_928:
        /*14d4*/ 	.word	index@(_Z32group_norm_nhwc_fwd_scale_kernelI11Fp16IOFp16WLi168EEv26Group_norm_nhwc_fwd_params)
        /*14d8*/ 	.word	0x00000000


	//----- nvinfo : EIATTR_MIN_STACK_SIZE
	.align		4
.L_929:
        /*14dc*/ 	.byte	0x04, 0x12
        /*14de*/ 	.short	(.L_931 - .L_930)
	.align		4
.L_930:
        /*14e0*/ 	.word	index@(_Z32group_norm_nhwc_fwd_scale_kernelI11Fp16IOFp16WLi64EEv26Group_norm_nhwc_fwd_params)
        /*14e4*/ 	.word	0x00000000


	//----- nvinfo : EIATTR_MIN_STACK_SIZE
	.align		4
.L_931:
        /*14e8*/ 	.byte	0x04, 0x12
        /*14ea*/ 	.short	(.L_933 - .L_932)
	.align		4
.L_932:
        /*14ec*/ 	.word	index@(_Z32group_norm_nhwc_fwd_scale_kernelI11Fp16IOFp16WLi128EEv26Group_norm_nhwc_fwd_params)
        /*14f0*/ 	.word	0x00000000


	//----- nvinfo : EIATTR_MIN_STACK_SIZE
	.align		4
.L_933:
        /*14f4*/ 	.byte	0x04, 0x12
        /*14f6*/ 	.short	(.L_935 - .L_934)
	.align		4
.L_934:
        /*14f8*/ 	.word	index@(_Z32group_norm_nhwc_fwd_scale_kernelI11Fp16IOFp16WLi192EEv26Group_norm_nhwc_fwd_params)
        /*14fc*/ 	.word	0x00000000


	//----- nvinfo : EIATTR_MIN_STACK_SIZE
	.align		4
.L_935:
        /*1500*/ 	.byte	0x04, 0x12
        /*1502*/ 	.short	(.L_937 - .L_936)
	.align		4
.L_936:
        /*1504*/ 	.word	index@(_Z32group_norm_nhwc_fwd_scale_kernelI11Fp16IOFp16WLi448EEv26Group_norm_nhwc_fwd_params)
        /*1508*/ 	.word	0x00000000


	//----- nvinfo : EIATTR_MIN_STACK_SIZE
	.align		4
.L_937:
        /*150c*/ 	.byte	0x04, 0x12
        /*150e*/ 	.short	(.L_939 - .L_938)
	.align		4
.L_938:
        /*1510*/ 	.word	index@(_Z32group_norm_nhwc_fwd_scale_kernelI11Fp16IOFp16WLi256EEv26Group_norm_nhwc_fwd_params)
        /*1514*/ 	.word	0x00000000


	//----- nvinfo : EIATTR_MIN_STACK_SIZE
	.align		4
.L_939:
        /*1518*/ 	.byte	0x04, 0x12
        /*151a*/ 	.short	(.L_941 - .L_940)
	.align		4
.L_940:
        /*151c*/ 	.word	index@(_Z32group_norm_nhwc_fwd_scale_kernelI11Fp16IOFp16WLi120EEv26Group_norm_nhwc_fwd_params)
        /*1520*/ 	.word	0x00000000


	//----- nvinfo : EIATTR_MIN_STACK_SIZE
	.align		4
.L_941:
        /*1524*/ 	.byte	0x04, 0x12
        /*1526*/ 	.short	(.L_943 - .L_942)
	.align		4
.L_942:
        /*1528*/ 	.word	index@(_Z32group_norm_nhwc_fwd_scale_kernelI11Fp16IOFp16WLi140EEv26Group_norm_nhwc_fwd_params)
        /*152c*/ 	.word	0x00000000


	//----- nvinfo : EIATTR_MIN_STACK_SIZE
	.align		4
.L_943:
        /*1530*/ 	.byte	0x04, 0x12
        /*1532*/ 	.short	(.L_945 - .L_944)
	.align		4
.L_944:
        /*1534*/ 	.word	index@(_Z32group_norm_nhwc_fwd_scale_kernelI11Fp16IOFp16WLi160EEv26Group_norm_nhwc_fwd_params)
        /*1538*/ 	.word	0x00000000


	//----- nvinfo : EIATTR_MIN_STACK_SIZE
	.align		4
.L_945:
        /*153c*/ 	.byte	0x04, 0x12
        /*153e*/ 	.short	(.L_947 - .L_946)
	.align		4
.L_946:
        /*1540*/ 	.word	index@(_Z30group_norm_nhwc_fwd_sum_kernelI11Fp32IOFp32WLi196EEv26Group_norm_nhwc_fwd_params)
        /*1544*/ 	.word	0x00000000


	//----- nvinfo : EIATTR_MIN_STACK_SIZE
	.align		4
.L_947:
        /*1548*/ 	.byte	0x04, 0x12
        /*154a*/ 	.short	(.L_949 - .L_948)
	.align		4
.L_948:
        /*154c*/ 	.word	index@(_Z30group_norm_nhwc_fwd_sum_kernelI11Fp32IOFp32WLi168EEv26Group_norm_nhwc_fwd_params)
        /*1550*/ 	.word	0x00000000


	//----- nvinfo : EIATTR_MIN_STACK_SIZE
	.align		4
.L_949:
        /*1554*/ 	.byte	0x04, 0x12
        /*1556*/ 	.short	(.L_951 - .L_950)
	.align		4
.L_950:
        /*1558*/ 	.word	index@(_Z30group_norm_nhwc_fwd_sum_kernelI11Fp32IOFp32WLi64EEv26Group_norm_nhwc_fwd_params)
        /*155c*/ 	.word	0x00000000


	//----- nvinfo : EIATTR_MIN_STACK_SIZE
	.align		4
.L_951:
        /*1560*/ 	.byte	0x04, 0x12
        /*1562*/ 	.short	(.L_953 - .L_952)
	.align		4
.L_952:
        /*1564*/ 	.word	index@(_Z30group_norm_nhwc_fwd_sum_kernelI11Fp32IOFp32WLi128EEv26Group_norm_nhwc_fwd_params)
        /*1568*/ 	.word	0x00000000


	//----- nvinfo : EIATTR_MIN_STACK_SIZE
	.align		4
.L_953:
        /*156c*/ 	.byte	0x04, 0x12
        /*156e*/ 	.short	(.L_955 - .L_954)
	.align		4
.L_954:
        /*1570*/ 	.word	index@(_Z30group_norm_nhwc_fwd_sum_kernelI11Fp32IOFp32WLi192EEv26Group_norm_nhwc_fwd_params)
        /*1574*/ 	.word	0x00000000


	//----- nvinfo : EIATTR_MIN_STACK_SIZE
	.align		4
.L_955:
        /*1578*/ 	.byte	0x04, 0x12
        /*157a*/ 	.short	(.L_957 - .L_956)
	.align		4
.L_956:
        /*157c*/ 	.word	index@(_Z30group_norm_nhwc_fwd_sum_kernelI11Fp32IOFp32WLi448EEv26Group_norm_nhwc_fwd_params)
        /*1580*/ 	.word	0x00000000


	//----- nvinfo : EIATTR_MIN_STACK_SIZE
	.align		4
.L_957:
        /*1584*/ 	.byte	0x04, 0x12
        /*1586*/ 	.short	(.L_959 - .L_958)
	.align		4
.L_958:
        /*1588*/ 	.word	index@(_Z30group_norm_nhwc_fwd_sum_kernelI11Fp32IOFp32WLi256EEv26Group_norm_nhwc_fwd_params)
        /*158c*/ 	.word	0x00000000


	//----- nvinfo : EIATTR_MIN_STACK_SIZE
	.align		4
.L_959:
        /*1590*/ 	.byte	0x04, 0x12
        /*1592*/ 	.short	(.L_961 - .L_960)
	.align		4
.L_960:
        /*1594*/ 	.word	index@(_Z30group_norm_nhwc_fwd_sum_kernelI11Fp32IOFp32WLi120EEv26Group_norm_nhwc_fwd_params)
        /*1598*/ 	.word	0x00000000


	//----- nvinfo : EIATTR_MIN_STACK_SIZE
	.align		4
.L_961:
        /*159c*/ 	.byte	0x04, 0x12
        /*159e*/ 	.short	(.L_963 - .L_962)
	.align		4
.L_962:
        /*15a0*/ 	.word	index@(_Z30group_norm_nhwc_fwd_sum_kernelI11Fp32IOFp32WLi140EEv26Group_norm_nhwc_fwd_params)
        /*15a4*/ 	.word	0x00000000


	//----- nvinfo : EIATTR_MIN_STACK_SIZE
	.align		4
.L_963:
        /*15a8*/ 	.byte	0x04, 0x12
        /*15aa*/ 	.short	(.L_965 - .L_964)
	.align		4
.L_964:
        /*15ac*/ 	.word	index@(_Z30group_norm_nhwc_fwd_sum_kernelI11Fp32IOFp32WLi160EEv26Group_norm_nhwc_fwd_params)
        /*15b0*/ 	.word	0x00000000


	//----- nvinfo : EIATTR_MIN_STACK_SIZE
	.align		4
.L_965:
        /*15b4*/ 	.byte	0x04, 0x12
        /*15b6*/ 	.short	(.L_967 - .L_966)
	.align		4
.L_966:
        /*15b8*/ 	.word	index@(_Z30group_norm_nhwc_fwd_sum_kernelI11Fp32IOBf16WLi196EEv26Group_norm_nhwc_fwd_params)
        /*15bc*/ 	.word	0x00000000


	//----- nvinfo : EIATTR_MIN_STACK_SIZE
	.align		4
.L_967:
        /*15c0*/ 	.byte	0x04, 0x12
        /*15c2*/ 	.short	(.L_969 - .L_968)
	.align		4
.L_968:
        /*15c4*/ 	.word	index@(_Z30group_norm_nhwc_fwd_sum_kernelI11Fp32IOBf16WLi168EEv26Group_norm_nhwc_fwd_params)
        /*15c8*/ 	.word	0x00000000


	//----- nvinfo : EIATTR_MIN_STACK_SIZE
	.align		4
.L_969:
        /*15cc*/ 	.byte	0x04, 0x12
        /*15ce*/ 	.short	(.L_971 - .L_970)
	.align		4
.L_970:
        /*15d0*/ 	.word	index@(_Z30group_norm_nhwc_fwd_sum_kernelI11Fp32IOBf16WLi64EEv26Group_norm_nhwc_fwd_params)
        /*15d4*/ 	.word	0x00000000


	//----- nvinfo : EIATTR_MIN_STACK_SIZE
	.align		4
.L_971:
        /*15d8*/ 	.byte	0x04, 0x12
        /*15da*/ 	.short	(.L_973 - .L_972)
	.align		4
.L_972:
        /*15dc*/ 	.word	index@(_Z30group_norm_nhwc_fwd_sum_kernelI11Fp32IOBf16WLi128EEv26Group_norm_nhwc_fwd_params)
        /*15e0*/ 	.word	0x00000000


	//----- nvinfo : EIATTR_MIN_STACK_SIZE
	.align		4
.L_973:
        /*15e4*/ 	.byte	0x04, 0x12
        /*15e6*/ 	.short	(.L_975 - .L_974)
	.align		4
.L_974:
        /*15e8*/ 	.word	index@(_Z30group_norm_nhwc_fwd_sum_kernelI11Fp32IOBf16WLi192EEv26Group_norm_nhwc_fwd_params)
        /*15ec*/ 	.word	0x00000000


	//----- nvinfo : EIATTR_MIN_STACK_SIZE
	.align		4
.L_975:
        /*15f0*/ 	.byte	0x04, 0x12
        /*15f2*/ 	.short	(.L_977 - .L_976)
	.align		4
.L_976:
        /*15f4*/ 	.word	index@(_Z30group_norm_nhwc_fwd_sum_kernelI11Fp32IOBf16WLi448EEv26Group_norm_nhwc_fwd_params)
        /*15f8*/ 	.word	0x00000000


	//----- nvinfo : EIATTR_MIN_STACK_SIZE
	.align		4
.L_977:
        /*15fc*/ 	.byte	0x04, 0x12
        /*15fe*/ 	.short	(.L_979 - .L_978)
	.align		4
.L_978:
        /*1600*/ 	.word	index@(_Z30group_norm_nhwc_fwd_sum_kernelI11Fp32IOBf16WLi256EEv26Group_norm_nhwc_fwd_params)
        /*1604*/ 	.word	0x00000000


	//----- nvinfo : EIATTR_MIN_STACK_SIZE
	.align		4
.L_979:
        /*1608*/ 	.byte	0x04, 0x12
        /*160a*/ 	.short	(.L_981 - .L_980)
	.align		4
.L_980:
        /*160c*/ 	.word	index@(_Z30group_norm_nhwc_fwd_sum_kernelI11Fp32IOBf16WLi120EEv26Group_norm_nhwc_fwd_params)
        /*1610*/ 	.word	0x00000000


	//----- nvinfo : EIATTR_MIN_STACK_SIZE
	.align		4
.L_981:
        /*1614*/ 	.byte	0x04, 0x12
        /*1616*/ 	.short	(.L_983 - .L_982)
	.align		4
.L_982:
        /*1618*/ 	.word	index@(_Z30group_norm_nhwc_fwd_sum_kernelI11Fp32IOBf16WLi140EEv26Group_norm_nhwc_fwd_params)
        /*161c*/ 	.word	0x00000000


	//----- nvinfo : EIATTR_MIN_STACK_SIZE
	.align		4
.L_983:
        /*1620*/ 	.byte	0x04, 0x12
        /*1622*/ 	.short	(.L_985 - .L_984)
	.align		4
.L_984:
        /*1624*/ 	.word	index@(_Z30group_norm_nhwc_fwd_sum_kernelI11Fp32IOBf16WLi160EEv26Group_norm_nhwc_fwd_params)
        /*1628*/ 	.word	0x00000000


	//----- nvinfo : EIATTR_MIN_STACK_SIZE
	.align		4
.L_985:
        /*162c*/ 	.byte	0x04, 0x12
        /*162e*/ 	.short	(.L_987 - .L_986)
	.align		4
.L_986:
        /*1630*/ 	.word	index@(_Z30group_norm_nhwc_fwd_sum_kernelI11Fp32IOFp16WLi196EEv26Group_norm_nhwc_fwd_params)
        /*1634*/ 	.word	0x00000000


	//----- nvinfo : EIATTR_MIN_STACK_SIZE
	.align		4
.L_987:
        /*1638*/ 	.byte	0x04, 0x12
        /*163a*/ 	.short	(.L_989 - .L_988)
	.align		4
.L_988:
        /*163c*/ 	.word	index@(_Z30group_norm_nhwc_fwd_sum_kernelI11Fp32IOFp16WLi168EEv26Group_norm_nhwc_fwd_params)
        /*1640*/ 	.word	0x00000000


	//----- nvinfo : EIATTR_MIN_STACK_SIZE
	.align		4
.L_989:
        /*1644*/ 	.byte	0x04, 0x12
        /*1646*/ 	.short	(.L_991 - .L_990)
	.align		4
.L_990:
        /*1648*/ 	.word	index@(_Z30group_norm_nhwc_fwd_sum_kernelI11Fp32IOFp16WLi64EEv26Group_norm_nhwc_fwd_params)
        /*164c*/ 	.word	0x00000000


	//----- nvinfo : EIATTR_MIN_STACK_SIZE
	.align		4
.L_991:
        /*1650*/ 	.byte	0x04, 0x12
        /*1652*/ 	.short	(.L_993 - .L_992)
	.align		4
.L_992:
        /*1654*/ 	.word	index@(_Z30group_norm_nhwc_fwd_sum_kernelI11Fp32IOFp16WLi128EEv26Group_norm_nhwc_fwd_params)
        /*1658*/ 	.word	0x00000000


	//----- nvinfo : EIATTR_MIN_STACK_SIZE
	.align		4
.L_993:
        /*165c*/ 	.byte	0x04, 0x12
        /*165e*/ 	.short	(.L_995 - .L_994)
	.align		4
.L_994:
        /*1660*/ 	.word	index@(_Z30group_norm_nhwc_fwd_sum_kernelI11Fp32IOFp16WLi192EEv26Group_norm_nhwc_fwd_params)
        /*1664*/ 	.word	0x00000000


	//----- nvinfo : EIATTR_MIN_STACK_SIZE
	.align		4
.L_995:
        /*1668*/ 	.byte	0x04, 0x12
        /*166a*/ 	.short	(.L_997 - .L_996)
	.align		4
.L_996:
        /*166c*/ 	.word	index@(_Z30group_norm_nhwc_fwd_sum_kernelI11Fp32IOFp16WLi448EEv26Group_norm_nhwc_fwd_params)
        /*1670*/ 	.word	0x00000000


	//----- nvinfo : EIATTR_MIN_STACK_SIZE
	.align		4
.L_997:
        /*1674*/ 	.byte	0x04, 0x12
        /*1676*/ 	.short	(.L_999 - .L_998)
	.align		4
.L_998:
        /*1678*/ 	.word	index@(_Z30group_norm_nhwc_fwd_sum_kernelI11Fp32IOFp16WLi256EEv26Group_norm_nhwc_fwd_params)
        /*167c*/ 	.word	0x00000000


	//----- nvinfo : EIATTR_MIN_STACK_SIZE
	.align		4
.L_999:
        /*1680*/ 	.byte	0x04, 0x12
        /*1682*/ 	.short	(.L_1001 - .L_1000)
	.align		4
.L_1000:
        /*1684*/ 	.word	index@(_Z30group_norm_nhwc_fwd_sum_kernelI11Fp32IOFp16WLi120EEv26Group_norm_nhwc_fwd_params)
        /*1688*/ 	.word	0x00000000


	//----- nvinfo : EIATTR_MIN_STACK_SIZE
	.align		4
.L_1001:
        /*168c*/ 	.byte	0x04, 0x12
        /*168e*/ 	.short	(.L_1003 - .L_1002)
	.align		4
.L_1002:
        /*1690*/ 	.word	index@(_Z30group_norm_nhwc_fwd_sum_kernelI11Fp32IOFp16WLi140EEv26Group_norm_nhwc_fwd_params)
        /*1694*/ 	.word	0x00000000


	//----- nvinfo : EIATTR_MIN_STACK_SIZE
	.align		4
.L_1003:
        /*1698*/ 	.byte	0x04, 0x12
        /*169a*/ 	.short	(.L_1005 - .L_1004)
	.align		4
.L_1004:
        /*169c*/ 	.word	index@(_Z30group_norm_nhwc_fwd_sum_kernelI11Fp32IOFp16WLi160EEv26Group_norm_nhwc_fwd_params)
        /*16a0*/ 	.word	0x00000000


	//----- nvinfo : EIATTR_MIN_STACK_SIZE
	.align		4
.L_1005:
        /*16a4*/ 	.byte	0x04, 0x12
        /*16a6*/ 	.short	(.L_1007 - .L_1006)
	.align		4
.L_1006:
        /*16a8*/ 	.word	index@(_Z30group_norm_nhwc_fwd_sum_kernelI11Bf16IOFp32WLi196EEv26Group_norm_nhwc_fwd_params)
        /*16ac*/ 	.word	0x00000000


	//----- nvinfo : EIATTR_MIN_STACK_SIZE
	.align		4
.L_1007:
        /*16b0*/ 	.byte	0x04, 0x12
        /*16b2*/ 	.short	(.L_1009 - .L_1008)
	.align		4
.L_1008:
        /*16b4*/ 	.word	index@(_Z30group_norm_nhwc_fwd_sum_kernelI11Bf16IOFp32WLi168EEv26Group_norm_nhwc_fwd_params)
        /*16b8*/ 	.word	0x00000000


	//----- nvinfo : EIATTR_MIN_STACK_SIZE
	.align		4
.L_1009:
        /*16bc*/ 	.byte	0x04, 0x12
        /*16be*/ 	.short	(.L_1011 - .L_1010)
	.align		4
.L_1010:
        /*16c0*/ 	.word	index@(_Z30group_norm_nhwc_fwd_sum_kernelI11Bf16IOFp32WLi64EEv26Group_norm_nhwc_fwd_params)
        /*16c4*/ 	.word	0x00000000


	//----- nvinfo : EIATTR_MIN_STACK_SIZE
	.align		4
.L_1011:
        /*16c8*/ 	.byte	0x04, 0x12
        /*16ca*/ 	.short	(.L_1013 - .L_1012)
	.align		4
.L_1012:
        /*16cc*/ 	.word	index@(_Z30group_norm_nhwc_fwd_sum_kernelI11Bf16IOFp32WLi128EEv26Group_norm_nhwc_fwd_params)
        /*16d0*/ 	.word	0x00000000


	//----- nvinfo : EIATTR_MIN_STACK_SIZE
	.align		4
.L_1013:
        /*16d4*/ 	.byte	0x04, 0x12
        /*16d6*/ 	.short	(.L_1015 - .L_1014)
	.align		4
.L_1014:
        /*16d8*/ 	.word	index@(_Z30group_norm_nhwc_fwd_sum_kernelI11Bf16IOFp32WLi192EEv26Group_norm_nhwc_fwd_params)
        /*16dc*/ 	.word	0x00000000


	//----- nvinfo : EIATTR_MIN_STACK_SIZE
	.align		4
.L_1015:
        /*16e0*/ 	.byte	0x04, 0x12
        /*16e2*/ 	.short	(.L_1017 - .L_1016)
	.align		4
.L_1016:
        /*16e4*/ 	.word	index@(_Z30group_norm_nhwc_fwd_sum_kernelI11Bf16IOFp32WLi448EEv26Group_norm_nhwc_fwd_params)
        /*16e8*/ 	.word	0x00000000


	//----- nvinfo : EIATTR_MIN_STACK_SIZE
	.align		4
.L_1017:
        /*16ec*/ 	.byte	0x04, 0x12
        /*16ee*/ 	.short	(.L_1019 - .L_1018)
	.align		4
.L_1018:
        /*16f0*/ 	.word	index@(_Z30group_norm_nhwc_fwd_sum_kernelI11Bf16IOFp32WLi256EEv26Group_norm_nhwc_fwd_params)
        /*16f4*/ 	.word	0x00000000


	//----- nvinfo : EIATTR_MIN_STACK_SIZE
	.align		4
.L_1019:
        /*16f8*/ 	.byte	0x04, 0x12
        /*16fa*/ 	.short	(.L_1021 - .L_1020)
	.align		4
.L_1020:
        /*16fc*/ 	.word	index@(_Z30group_norm_nhwc_fwd_sum_kernelI11Bf16IOFp32WLi120EEv26Group_norm_nhwc_fwd_params)
        /*1700*/ 	.word	0x00000000


	//----- nvinfo : EIATTR_MIN_STACK_SIZE
	.align		4
.L_1021:
        /*1704*/ 	.byte	0x04, 0x12
        /*1706*/ 	.short	(.L_1023 - .L_1022)
	.align		4
.L_1022:
        /*1708*/ 	.word	index@(_Z30group_norm_nhwc_fwd_sum_kernelI11Bf16IOFp32WLi140EEv26Group_norm_nhwc_fwd_params)
        /*170c*/ 	.word	0x00000000


	//----- nvinfo : EIATTR_MIN_STACK_SIZE
	.align		4
.L_1023:
        /*1710*/ 	.byte	0x04, 0x12
        /*1712*/ 	.short	(.L_1025 - .L_1024)
	.align		4
.L_1024:
        /*1714*/ 	.word	index@(_Z30group_norm_nhwc_fwd_sum_kernelI11Bf16IOFp32WLi160EEv26Group_norm_nhwc_fwd_params)
        /*1718*/ 	.word	0x00000000


	//----- nvinfo : EIATTR_MIN_STACK_SIZE
	.align		4
.L_1025:
        /*171c*/ 	.byte	0x04, 0x12
        /*171e*/ 	.short	(.L_1027 - .L_1026)
	.align		4
.L_1026:
        /*1720*/ 	.word	index@(_Z30group_norm_nhwc_fwd_sum_kernelI11Bf16IOBf16WLi196EEv26Group_norm_nhwc_fwd_params)
        /*1724*/ 	.word	0x00000000


	//----- nvinfo : EIATTR_MIN_STACK_SIZE
	.align		4
.L_1027:
        /*1728*/ 	.byte	0x04, 0x12
        /*172a*/ 	.short	(.L_1029 - .L_1028)
	.align		4
.L_1028:
        /*172c*/ 	.word	index@(_Z30group_norm_nhwc_fwd_sum_kernelI11Bf16IOBf16WLi168EEv26Group_norm_nhwc_fwd_params)
        /*1730*/ 	.word	0x00000000


	//----- nvinfo : EIATTR_MIN_STACK_SIZE
	.align		4
.L_1029:
        /*1734*/ 	.byte	0x04, 0x12
        /*1736*/ 	.short	(.L_1031 - .L_1030)
	.align		4
.L_1030:
        /*1738*/ 	.word	index@(_Z30group_norm_nhwc_fwd_sum_kernelI11Bf16IOBf16WLi64EEv26Group_norm_nhwc_fwd_params)
        /*173c*/ 	.word	0x00000000


	//----- nvinfo : EIATTR_MIN_STACK_SIZE
	.align		4
.L_1031:
        /*1740*/ 	.byte	0x04, 0x12
        /*1742*/ 	.short	(.L_1033 - .L_1032)
	.align		4
.L_1032:
        /*1744*/ 	.word	index@(_Z30group_norm_nhwc_fwd_sum_kernelI11Bf16IOBf16WLi128EEv26Group_norm_nhwc_fwd_params)
        /*1748*/ 	.word	0x00000000


	//----- nvinfo : EIATTR_MIN_STACK_SIZE
	.align		4
.L_1033:
        /*174c*/ 	.byte	0x04, 0x12
        /*174e*/ 	.short	(.L_1035 - .L_1034)
	.align		4
.L_1034:
        /*1750*/ 	.word	index@(_Z30group_norm_nhwc_fwd_sum_kernelI11Bf16IOBf16WLi192EEv26Group_norm_nhwc_fwd_params)
        /*1754*/ 	.word	0x00000000


	//----- nvinfo : EIATTR_MIN_STACK_SIZE
	.align		4
.L_1035:
        /*1758*/ 	.byte	0x04, 0x12
        /*175a*/ 	.short	(.L_1037 - .L_1036)
	.align		4
.L_1036:
        /*175c*/ 	.word	index@(_Z30group_norm_nhwc_fwd_sum_kernelI11Bf16IOBf16WLi448EEv26Group_norm_nhwc_fwd_params)
        /*1760*/ 	.word	0x00000000


	//----- nvinfo : EIATTR_MIN_STACK_SIZE
	.align		4
.L_1037:
        /*1764*/ 	.byte	0x04, 0x12
        /*1766*/ 	.short	(.L_1039 - .L_1038)
	.align		4
.L_1038:
        /*1768*/ 	.word	index@(_Z30group_norm_nhwc_fwd_sum_kernelI11Bf16IOBf16WLi256EEv26Group_norm_nhwc_fwd_params)
        /*176c*/ 	.word	0x00000000


	//----- nvinfo : EIATTR_MIN_STACK_SIZE
	.align		4
.L_1039:
        /*1770*/ 	.byte	0x04, 0x12
        /*1772*/ 	.short	(.L_1041 - .L_1040)
	.align		4
.L_1040:
        /*1774*/ 	.word	index@(_Z30group_norm_nhwc_fwd_sum_kernelI11Bf16IOBf16WLi120EEv26Group_norm_nhwc_fwd_params)
        /*1778*/ 	.word	0x00000000


	//----- nvinfo : EIATTR_MIN_STACK_SIZE
	.align		4
.L_1041:
        /*177c*/ 	.byte	0x04, 0x12
        /*177e*/ 	.short	(.L_1043 - .L_1042)
	.align		4
.L_1042:
        /*1780*/ 	.word	index@(_Z30group_norm_nhwc_fwd_sum_kernelI11Bf16IOBf16WLi140EEv26Group_norm_nhwc_fwd_params)
        /*1784*/ 	.word	0x00000000


	//----- nvinfo : EIATTR_MIN_STACK_SIZE
	.align		4
.L_1043:
        /*1788*/ 	.byte	0x04, 0x12
        /*178a*/ 	.short	(.L_1045 - .L_1044)
	.align		4
.L_1044:
        /*178c*/ 	.word	index@(_Z30group_norm_nhwc_fwd_sum_kernelI11Bf16IOBf16WLi160EEv26Group_norm_nhwc_fwd_params)
        /*1790*/ 	.word	0x00000000


	//----- nvinfo : EIATTR_MIN_STACK_SIZE
	.align		4
.L_1045:
        /*1794*/ 	.byte	0x04, 0x12
        /*1796*/ 	.short	(.L_1047 - .L_1046)
	.align		4
.L_1046:
        /*1798*/ 	.word	index@(_Z30group_norm_nhwc_fwd_sum_kernelI11Bf16IOFp16WLi196EEv26Group_norm_nhwc_fwd_params)
        /*179c*/ 	.word	0x00000000


	//----- nvinfo : EIATTR_MIN_STACK_SIZE
	.align		4
.L_1047:
        /*17a0*/ 	.byte	0x04, 0x12
        /*17a2*/ 	.short	(.L_1049 - .L_1048)
	.align		4
.L_1048:
        /*17a4*/ 	.word	index@(_Z30group_norm_nhwc_fwd_sum_kernelI11Bf16IOFp16WLi168EEv26Group_norm_nhwc_fwd_params)
        /*17a8*/ 	.word	0x00000000


	//----- nvinfo : EIATTR_MIN_STACK_SIZE
	.align		4
.L_1049:
        /*17ac*/ 	.byte	0x04, 0x12
        /*17ae*/ 	.short	(.L_1051 - .L_1050)
	.align		4
.L_1050:
        /*17b0*/ 	.word	index@(_Z30group_norm_nhwc_fwd_sum_kernelI11Bf16IOFp16WLi64EEv26Group_norm_nhwc_fwd_params)
        /*17b4*/ 	.word	0x00000000


	//----- nvinfo : EIATTR_MIN_STACK_SIZE
	.align		4
.L_1051:
        /*17b8*/ 	.byte	0x04, 0x12
        /*17ba*/ 	.short	(.L_1053 - .L_1052)
	.align		4
.L_1052:
        /*17bc*/ 	.word	index@(_Z30group_norm_nhwc_fwd_sum_kernelI11Bf16IOFp16WLi128EEv26Group_norm_nhwc_fwd_params)
        /*17c0*/ 	.word	0x00000000


	//----- nvinfo : EIATTR_MIN_STACK_SIZE
	.align		4
.L_1053:
        /*17c4*/ 	.byte	0x04, 0x12
        /*17c6*/ 	.short	(.L_1055 - .L_1054)
	.align		4
.L_1054:
        /*17c8*/ 	.word	index@(_Z30group_norm_nhwc_fwd_sum_kernelI11Bf16IOFp16WLi192EEv26Group_norm_nhwc_fwd_params)
        /*17cc*/ 	.word	0x00000000


	//----- nvinfo : EIATTR_MIN_STACK_SIZE
	.align		4
.L_1055:
        /*17d0*/ 	.byte	0x04, 0x12
        /*17d2*/ 	.short	(.L_1057 - .L_1056)
	.align		4
.L_1056:
        /*17d4*/ 	.word	index@(_Z30group_norm_nhwc_fwd_sum_kernelI11Bf16IOFp16WLi448EEv26Group_norm_nhwc_fwd_params)
        /*17d8*/ 	.word	0x00000000


	//----- nvinfo : EIATTR_MIN_STACK_SIZE
	.align		4
.L_1057:
        /*17dc*/ 	.byte	0x04, 0x12
        /*17de*/ 	.short	(.L_1059 - .L_1058)
	.align		4
.L_1058:
        /*17e0*/ 	.word	index@(_Z30group_norm_nhwc_fwd_sum_kernelI11Bf16IOFp16WLi256EEv26Group_norm_nhwc_fwd_params)
        /*17e4*/ 	.word	0x00000000


	//----- nvinfo : EIATTR_MIN_STACK_SIZE
	.align		4
.L_1059:
        /*17e8*/ 	.byte	0x04, 0x12
        /*17ea*/ 	.short	(.L_1061 - .L_1060)
	.align		4
.L_1060:
        /*17ec*/ 	.word	index@(_Z30group_norm_nhwc_fwd_sum_kernelI11Bf16IOFp16WLi120EEv26Group_norm_nhwc_fwd_params)
        /*17f0*/ 	.word	0x00000000


	//----- nvinfo : EIATTR_MIN_STACK_SIZE
	.align		4
.L_1061:
        /*17f4*/ 	.byte	0x04, 0x12
        /*17f6*/ 	.short	(.L_1063 - .L_1062)
	.align		4
.L_1062:
        /*17f8*/ 	.word	index@(_Z30group_norm_nhwc_fwd_sum_kernelI11Bf16IOFp16WLi140EEv26Group_norm_nhwc_fwd_params)
        /*17fc*/ 	.word	0x00000000


	//----- nvinfo : EIATTR_MIN_STACK_SIZE
	.align		4
.L_1063:
        /*1800*/ 	.byte	0x04, 0x12
        /*1802*/ 	.short	(.L_1065 - .L_1064)
	.align		4
.L_1064:
        /*1804*/ 	.word	index@(_Z30group_norm_nhwc_fwd_sum_kernelI11Bf16IOFp16WLi160EEv26Group_norm_nhwc_fwd_params)
        /*1808*/ 	.word	0x00000000


	//----- nvinfo : EIATTR_MIN_STACK_SIZE
	.align		4
.L_1065:
        /*180c*/ 	.byte	0x04, 0x12
        /*180e*/ 	.short	(.L_1067 - .L_1066)
	.align		4
.L_1066:
        /*1810*/ 	.word	index@(_Z30group_norm_nhwc_fwd_sum_kernelI11Fp16IOFp32WLi196EEv26Group_norm_nhwc_fwd_params)
        /*1814*/ 	.word	0x00000000


	//----- nvinfo : EIATTR_MIN_STACK_SIZE
	.align		4
.L_1067:
        /*1818*/ 	.byte	0x04, 0x12
        /*181a*/ 	.short	(.L_1069 - .L_1068)
	.align		4
.L_1068:
        /*181c*/ 	.word	index@(_Z30group_norm_nhwc_fwd_sum_kernelI11Fp16IOFp32WLi168EEv26Group_norm_nhwc_fwd_params)
        /*1820*/ 	.word	0x00000000


	//----- nvinfo : EIATTR_MIN_STACK_SIZE
	.align		4
.L_1069:
        /*1824*/ 	.byte	0x04, 0x12
        /*1826*/ 	.short	(.L_1071 - .L_1070)
	.align		4
.L_1070:
        /*1828*/ 	.word	index@(_Z30group_norm_nhwc_fwd_sum_kernelI11Fp16IOFp32WLi64EEv26Group_norm_nhwc_fwd_params)
        /*182c*/ 	.word	0x00000000


	//----- nvinfo : EIATTR_MIN_STACK_SIZE
	.align		4
.L_1071:
        /*1830*/ 	.byte	0x04, 0x12
        /*1832*/ 	.short	(.L_1073 - .L_1072)
	.align		4
.L_1072:
        /*1834*/ 	.word	index@(_Z30group_norm_nhwc_fwd_sum_kernelI11Fp16IOFp32WLi128EEv26Group_norm_nhwc_fwd_params)
        /*1838*/ 	.word	0x00000000


	//----- nvinfo : EIATTR_MIN_STACK_SIZE
	.align		4
.L_1073:
        /*183c*/ 	.byte	0x04, 0x12
        /*183e*/ 	.short	(.L_1075 - .L_1074)
	.align		4
.L_1074:
        /*1840*/ 	.word	index@(_Z30group_norm_nhwc_fwd_sum_kernelI11Fp16IOFp32WLi192EEv26Group_norm_nhwc_fwd_params)
        /*1844*/ 	.word	0x00000000


	//----- nvinfo : EIATTR_MIN_STACK_SIZE
	.align		4
.L_1075:
        /*1848*/ 	.byte	0x04, 0x12
        /*184a*/ 	.short	(.L_1077 - .L_1076)
	.align		4
.L_1076:
        /*184c*/ 	.word	index@(_Z30group_norm_nhwc_fwd_sum_kernelI11Fp16IOFp32WLi448EEv26Group_norm_nhwc_fwd_params)
        /*1850*/ 	.word	0x00000000


	//----- nvinfo : EIATTR_MIN_STACK_SIZE
	.align		4
.L_1077:
        /*1854*/ 	.byte	0x04, 0x12
        /*1856*/ 	.short	(.L_1079 - .L_1078)
	.align		4
.L_1078:
        /*1858*/ 	.word	index@(_Z30group_norm_nhwc_fwd_sum_kernelI11Fp16IOFp32WLi256EEv26Group_norm_nhwc_fwd_params)
        /*185c*/ 	.word	0x00000000


	//----- nvinfo : EIATTR_MIN_STACK_SIZE
	.align		4
.L_1079:
        /*1860*/ 	.byte	0x04, 0x12
        /*1862*/ 	.short	(.L_1081 - .L_1080)
	.align		4
.L_1080:
        /*1864*/ 	.word	index@(_Z30group_norm_nhwc_fwd_sum_kernelI11Fp16IOFp32WLi120EEv26Group_norm_nhwc_fwd_params)
        /*1868*/ 	.word	0x00000000


	//----- nvinfo : EIATTR_MIN_STACK_SIZE
	.align		4
.L_1081:
        /*186c*/ 	.byte	0x04, 0x12
        /*186e*/ 	.short	(.L_1083 - .L_1082)
	.align		4
.L_1082:
        /*1870*/ 	.word	index@(_Z30group_norm_nhwc_fwd_sum_kernelI11Fp16IOFp32WLi140EEv26Group_norm_nhwc_fwd_params)
        /*1874*/ 	.word	0x00000000


	//----- nvinfo : EIATTR_MIN_STACK_SIZE
	.align		4
.L_1083:
        /*1878*/ 	.byte	0x04, 0x12
        /*187a*/ 	.short	(.L_1085 - .L_1084)
	.align		4
.L_1084:
        /*187c*/ 	.word	index@(_Z30group_norm_nhwc_fwd_sum_kernelI11Fp16IOFp32WLi160EEv26Group_norm_nhwc_fwd_params)
        /*1880*/ 	.word	0x00000000


	//----- nvinfo : EIATTR_MIN_STACK_SIZE
	.align		4
.L_1085:
        /*1884*/ 	.byte	0x04, 0x12
        /*1886*/ 	.short	(.L_1087 - .L_1086)
	.align		4
.L_1086:
        /*1888*/ 	.word	index@(_Z30group_norm_nhwc_fwd_sum_kernelI11Fp16IOBf16WLi196EEv26Group_norm_nhwc_fwd_params)
        /*188c*/ 	.word	0x00000000


	//----- nvinfo : EIATTR_MIN_STACK_SIZE
	.align		4
.L_1087:
        /*1890*/ 	.byte	0x04, 0x12
        /*1892*/ 	.short	(.L_1089 - .L_1088)
	.align		4
.L_1088:
        /*1894*/ 	.word	index@(_Z30group_norm_nhwc_fwd_sum_kernelI11Fp16IOBf16WLi168EEv26Group_norm_nhwc_fwd_params)
        /*1898*/ 	.word	0x00000000


	//----- nvinfo : EIATTR_MIN_STACK_SIZE
	.align		4
.L_1089:
        /*189c*/ 	.byte	0x04, 0x12
        /*189e*/ 	.short	(.L_1091 - .L_1090)
	.align		4
.L_1090:
        /*18a0*/ 	.word	index@(_Z30group_norm_nhwc_fwd_sum_kernelI11Fp16IOBf16WLi64EEv26Group_norm_nhwc_fwd_params)
        /*18a4*/ 	.word	0x00000000


	//----- nvinfo : EIATTR_MIN_STACK_SIZE
	.align		4
.L_1091:
        /*18a8*/ 	.byte	0x04, 0x12
        /*18aa*/ 	.short	(.L_1093 - .L_1092)
	.align		4
.L_1092:
        /*18ac*/ 	.word	index@(_Z30group_norm_nhwc_fwd_sum_kernelI11Fp16IOBf16WLi128EEv26Group_norm_nhwc_fwd_params)
        /*18b0*/ 	.word	0x00000000


	//----- nvinfo : EIATTR_MIN_STACK_SIZE
	.align		4
.L_1093:
        /*18b4*/ 	.byte	0x04, 0x12
        /*18b6*/ 	.short	(.L_1095 - .L_1094)
	.align		4
.L_1094:
        /*18b8*/ 	.word	index@(_Z30group_norm_nhwc_fwd_sum_kernelI11Fp16IOBf16WLi192EEv26Group_norm_nhwc_fwd_params)
        /*18bc*/ 	.word	0x00000000


	//----- nvinfo : EIATTR_MIN_STACK_SIZE
	.align		4
.L_1095:
        /*18c0*/ 	.byte	0x04, 0x12
        /*18c2*/ 	.short	(.L_1097 - .L_1096)
	.align		4
.L_1096:
        /*18c4*/ 	.word	index@(_Z30group_norm_nhwc_fwd_sum_kernelI11Fp16IOBf16WLi448EEv26Group_norm_nhwc_fwd_params)
        /*18c8*/ 	.word	0x00000000


	//----- nvinfo : EIATTR_MIN_STACK_SIZE
	.align		4
.L_1097:
        /*18cc*/ 	.byte	0x04, 0x12
        /*18ce*/ 	.short	(.L_1099 - .L_1098)
	.align		4
.L_1098:
        /*18d0*/ 	.word	index@(_Z30group_norm_nhwc_fwd_sum_kernelI11Fp16IOBf16WLi256EEv26Group_norm_nhwc_fwd_params)
        /*18d4*/ 	.word	0x00000000


	//----- nvinfo : EIATTR_MIN_STACK_SIZE
	.align		4
.L_1099:
        /*18d8*/ 	.byte	0x04, 0x12
        /*18da*/ 	.short	(.L_1101 - .L_1100)
	.align		4
.L_1100:
        /*18dc*/ 	.word	index@(_Z30group_norm_nhwc_fwd_sum_kernelI11Fp16IOBf16WLi120EEv26Group_norm_nhwc_fwd_params)
        /*18e0*/ 	.word	0x00000000


	//----- nvinfo : EIATTR_MIN_STACK_SIZE
	.align		4
.L_1101:
        /*18e4*/ 	.byte	0x04, 0x12
        /*18e6*/ 	.short	(.L_1103 - .L_1102)
	.align		4
.L_1102:
        /*18e8*/ 	.word	index@(_Z30group_norm_nhwc_fwd_sum_kernelI11Fp16IOBf16WLi140EEv26Group_norm_nhwc_fwd_params)
        /*18ec*/ 	.word	0x00000000


	//----- nvinfo : EIATTR_MIN_STACK_SIZE
	.align		4
.L_1103:
        /*18f0*/ 	.byte	0x04, 0x12
        /*18f2*/ 	.short	(.L_1105 - .L_1104)
	.align		4
.L_1104:
        /*18f4*/ 	.word	index@(_Z30group_norm_nhwc_fwd_sum_kernelI11Fp16IOBf16WLi160EEv26Group_norm_nhwc_fwd_params)
        /*18f8*/ 	.word	0x00000000


	//----- nvinfo : EIATTR_MIN_STACK_SIZE
	.align		4
.L_1105:
        /*18fc*/ 	.byte	0x04, 0x12
        /*18fe*/ 	.short	(.L_1107 - .L_1106)
	.align		4
.L_1106:
        /*1900*/ 	.word	index@(_Z30group_norm_nhwc_fwd_sum_kernelI11Fp16IOFp16WLi196EEv26Group_norm_nhwc_fwd_params)
        /*1904*/ 	.word	0x00000000


	//----- nvinfo : EIATTR_MIN_STACK_SIZE
	.align		4
.L_1107:
        /*1908*/ 	.byte	0x04, 0x12
        /*190a*/ 	.short	(.L_1109 - .L_1108)
	.align		4
.L_1108:
        /*190c*/ 	.word	index@(_Z30group_norm_nhwc_fwd_sum_kernelI11Fp16IOFp16WLi168EEv26Group_norm_nhwc_fwd_params)
        /*1910*/ 	.word	0x00000000


	//----- nvinfo : EIATTR_MIN_STACK_SIZE
	.align		4
.L_1109:
        /*1914*/ 	.byte	0x04, 0x12
        /*1916*/ 	.short	(.L_1111 - .L_1110)
	.align		4
.L_1110:
        /*1918*/ 	.word	index@(_Z30group_norm_nhwc_fwd_sum_kernelI11Fp16IOFp16WLi64EEv26Group_norm_nhwc_fwd_params)
        /*191c*/ 	.word	0x00000000


	//----- nvinfo : EIATTR_MIN_STACK_SIZE
	.align		4
.L_1111:
        /*1920*/ 	.byte	0x04, 0x12
        /*1922*/ 	.short	(.L_1113 - .L_1112)
	.align		4
.L_1112:
        /*1924*/ 	.word	index@(_Z30group_norm_nhwc_fwd_sum_kernelI11Fp16IOFp16WLi128EEv26Group_norm_nhwc_fwd_params)
        /*1928*/ 	.word	0x00000000


	//----- nvinfo : EIATTR_MIN_STACK_SIZE
	.align		4
.L_1113:
        /*192c*/ 	.byte	0x04, 0x12
        /*192e*/ 	.short	(.L_1115 - .L_1114)
	.align		4
.L_1114:
        /*1930*/ 	.word	index@(_Z30group_norm_nhwc_fwd_sum_kernelI11Fp16IOFp16WLi192EEv26Group_norm_nhwc_fwd_params)
        /*1934*/ 	.word	0x00000000


	//----- nvinfo : EIATTR_MIN_STACK_SIZE
	.align		4
.L_1115:
        /*1938*/ 	.byte	0x04, 0x12
        /*193a*/ 	.short	(.L_1117 - .L_1116)
	.align		4
.L_1116:
        /*193c*/ 	.word	index@(_Z30group_norm_nhwc_fwd_sum_kernelI11Fp16IOFp16WLi448EEv26Group_norm_nhwc_fwd_params)
        /*1940*/ 	.word	0x00000000


	//----- nvinfo : EIATTR_MIN_STACK_SIZE
	.align		4
.L_1117:
        /*1944*/ 	.byte	0x04, 0x12
        /*1946*/ 	.short	(.L_1119 - .L_1118)
	.align		4
.L_1118:
        /*1948*/ 	.word	index@(_Z30group_norm_nhwc_fwd_sum_kernelI11Fp16IOFp16WLi256EEv26Group_norm_nhwc_fwd_params)
        /*194c*/ 	.word	0x00000000


	//----- nvinfo : EIATTR_MIN_STACK_SIZE
	.align		4
.L_1119:
        /*1950*/ 	.byte	0x04, 0x12
        /*1952*/ 	.short	(.L_1121 - .L_1120)
	.align		4
.L_1120:
        /*1954*/ 	.word	index@(_Z30group_norm_nhwc_fwd_sum_kernelI11Fp16IOFp16WLi120EEv26Group_norm_nhwc_fwd_params)
        /*1958*/ 	.word	0x00000000


	//----- nvinfo : EIATTR_MIN_STACK_SIZE
	.align		4
.L_1121:
        /*195c*/ 	.byte	0x04, 0x12
        /*195e*/ 	.short	(.L_1123 - .L_1122)
	.align		4
.L_1122:
        /*1960*/ 	.word	index@(_Z30group_norm_nhwc_fwd_sum_kernelI11Fp16IOFp16WLi140EEv26Group_norm_nhwc_fwd_params)
        /*1964*/ 	.word	0x00000000


	//----- nvinfo : EIATTR_MIN_STACK_SIZE
	.align		4
.L_1123:
        /*1968*/ 	.byte	0x04, 0x12
        /*196a*/ 	.short	(.L_1125 - .L_1124)
	.align		4
.L_1124:
        /*196c*/ 	.word	index@(_Z30group_norm_nhwc_fwd_sum_kernelI11Fp16IOFp16WLi160EEv26Group_norm_nhwc_fwd_params)
        /*1970*/ 	.word	0x00000000
.L_1125:


//--------------------- .nv.compat                --------------------------
	.section	.nv.compat,"",@"SHT_CUDA_COMPAT_INFO"
	.align	4
        /*0000*/ 	.byte	0x02, 0x09, 0x01, 0x00, 0x02, 0x02, 0x01, 0x00, 0x02, 0x05, 0x05, 0x00, 0x03, 0x07, 0x01, 0x01
        /*0010*/ 	.byte	0x02, 0x03, 0x00, 0x00, 0x02, 0x06, 0x01, 0x00, 0x04, 0x0b, 0x08, 0x00, 0x00, 0x00, 0x00, 0x00
        /*0020*/ 	.byte	0x00, 0x00, 0x00, 0x00


//--------------------- .nv.info._ZN3cub18CUB_300001_SM_10306detail11EmptyKernelIvEEvv --------------------------
	.section	.nv.info._ZN3cub18CUB_300001_SM_10306detail11EmptyKernelIvEEvv,"",@"SHT_CUDA_INFO"
	.sectionflags	@""
	.align	4


	//----- nvinfo : EIATTR_CUDA_API_VERSION
	.align		4
        /*0000*/ 	.byte	0x04, 0x37
        /*0002*/ 	.short	(.L_1127 - .L_1126)
.L_1126:
        /*0004*/ 	.word	0x00000082


	//----- nvinfo : EIATTR_SPARSE_MMA_MASK
	.align		4
.L_1127:
        /*0008*/ 	.byte	0x03, 0x50
        /*000a*/ 	.short	0x0000


	//----- nvinfo : EIATTR_MAXREG_COUNT
	.align		4
        /*000c*/ 	.byte	0x03, 0x1b
        /*000e*/ 	.short	0x00ff


	//----- nvinfo : EIATTR_MERCURY_ISA_VERSION
	.align		4
        /*0010*/ 	.byte	0x03, 0x5f
        /*0012*/ 	.short	0x0101


	//----- nvinfo : EIATTR_VRC_CTA_INIT_COUNT
	.align		4
        /*0014*/ 	.byte	0x02, 0x4a
	.zero		1
	.zero		1


	//----- nvinfo : EIATTR_EXIT_INSTR_OFFSETS
	.align		4
        /*0018*/ 	.byte	0x04, 0x1c
        /*001a*/ 	.short	(.L_1129 - .L_1128)


	//   ....[0]....
.L_1128:
        /*001c*/ 	.word	0x00000010


	//----- nvinfo : EIATTR_SW_WAR
	.align		4
.L_1129:
        /*0020*/ 	.byte	0x04, 0x36
        /*0022*/ 	.short	(.L_1131 - .L_1130)
.L_1130:
        /*0024*/ 	.word	0x00000008
.L_1131:


//--------------------- .nv.info._Z32group_norm_nhwc_fwd_scale_kernelI11Fp32IOFp32WLi196EEv26Group_norm_nhwc_fwd_params --------------------------
	.section	.nv.info._Z32group_norm_nhwc_fwd_scale_kernelI11Fp32IOFp32WLi196EEv26Group_norm_nhwc_fwd_params,"",@"SHT_CUDA_INFO"
	.sectionflags	@""
	.align	4


	//----- nvinfo : EIATTR_CUDA_API_VERSION
	.align		4
        /*0000*/ 	.byte	0x04, 0x37
        /*0002*/ 	.short	(.L_1133 - .L_1132)
.L_1132:
        /*0004*/ 	.word	0x00000082


	//----- nvinfo : EIATTR_KPARAM_INFO
	.align		4
.L_1133:
        /*0008*/ 	.byte	0x04, 0x17
        /*000a*/ 	.short	(.L_1135 - .L_1134)
.L_1134:
        /*000c*/ 	.word	0x00000000
        /*0010*/ 	.short	0x0000
        /*0012*/ 	.short	0x0000
        /*0014*/ 	.byte	0x00, 0xf0, 0x81, 0x02


	//----- nvinfo : EIATTR_SPARSE_MMA_MASK
	.align		4
.L_1135:
        /*0018*/ 	.byte	0x03, 0x50
        /*001a*/ 	.short	0x0000


	//----- nvinfo : EIATTR_MAXREG_COUNT
	.align		4
        /*001c*/ 	.byte	0x03, 0x1b
        /*001e*/ 	.short	0x00ff


	//----- nvinfo : EIATTR_MERCURY_ISA_VERSION
	.align		4
        /*0020*/ 	.byte	0x03, 0x5f
        /*0022*/ 	.short	0x0101


	//----- nvinfo : EIATTR_VRC_CTA_INIT_COUNT
	.align		4
        /*0024*/ 	.byte	0x02, 0x4a
	.zero		1
	.zero		1


	//----- nvinfo : EIATTR_EXIT_INSTR_OFFSETS
	.align		4
        /*0028*/ 	.byte	0x04, 0x1c
        /*002a*/ 	.short	(.L_1137 - .L_1136)


	//   ....[0]....
.L_1136:
        /*002c*/ 	.word	0x00001ab0


	//   ....[1]....
        /*0030*/ 	.word	0x00001b00


	//----- nvinfo : EIATTR_CRS_STACK_SIZE
	.align		4
.L_1137:
        /*0034*/ 	.byte	0x04, 0x1e
        /*0036*/ 	.short	(.L_1139 - .L_1138)
.L_1138:
        /*0038*/ 	.word	0x00000000


	//----- nvinfo : EIATTR_CBANK_PARAM_SIZE
	.align		4
.L_1139:
        /*003c*/ 	.byte	0x03, 0x19
        /*003e*/ 	.short	0x00a0


	//----- nvinfo : EIATTR_PARAM_CBANK
	.align		4
        /*0040*/ 	.byte	0x04, 0x0a
        /*0042*/ 	.short	(.L_1141 - .L_1140)
	.align		4
.L_1140:
        /*0044*/ 	.word	index@(.nv.constant0._Z32group_norm_nhwc_fwd_scale_kernelI11Fp32IOFp32WLi196EEv26Group_norm_nhwc_fwd_params)
        /*0048*/ 	.short	0x0380
        /*004a*/ 	.short	0x00a0


	//----- nvinfo : EIATTR_SW_WAR
	.align		4
.L_1141:
        /*004c*/ 	.byte	0x04, 0x36
        /*004e*/ 	.short	(.L_1143 - .L_1142)
.L_1142:
        /*0050*/ 	.word	0x00000008
.L_1143:


//--------------------- .nv.info._Z32group_norm_nhwc_fwd_scale_kernelI11Fp32IOFp32WLi168EEv26Group_norm_nhwc_fwd_params --------------------------
	.section	.nv.info._Z32group_norm_nhwc_fwd_scale_kernelI11Fp32IOFp32WLi168EEv26Group_norm_nhwc_fwd_params,"",@"SHT_CUDA_INFO"
	.sectionflags	@""
	.align	4


	//----- nvinfo : EIATTR_CUDA_API_VERSION
	.align		4
        /*0000*/ 	.byte	0x04, 0x37
        /*0002*/ 	.short	(.L_1145 - .L_1144)
.L_1144:
        /*0004*/ 	.word	0x00000082


	//----- nvinfo : EIATTR_KPARAM_INFO
	.align		4
.L_1145:
        /*0008*/ 	.byte	0x04, 0x17
        /*000a*/ 	.short	(.L_1147 - .L_1146)
.L_1146:
        /*000c*/ 	.word	0x00000000
        /*0010*/ 	.short	0x0000
        /*0012*/ 	.short	0x0000
        /*0014*/ 	.byte	0x00, 0xf0, 0x81, 0x02


	//----- nvinfo : EIATTR_SPARSE_MMA_MASK
	.align		4
.L_1147:
        /*0018*/ 	.byte	0x03, 0x50
        /*001a*/ 	.short	0x0000


	//----- nvinfo : EIATTR_MAXREG_COUNT
	.align		4
        /*001c*/ 	.byte	0x03, 0x1b
        /*001e*/ 	.short	0x00ff


	//----- nvinfo : EIATTR_MERCURY_ISA_VERSION
	.align		4
        /*0020*/ 	.byte	0x03, 0x5f
        /*0022*/ 	.short	0x0101


	//----- nvinfo : EIATTR_VRC_CTA_INIT_COUNT
	.align		4
        /*0024*/ 	.byte	0x02, 0x4a
	.zero		1
	.zero		1


	//----- nvinfo : EIATTR_EXIT_INSTR_OFFSETS
	.align		4
        /*0028*/ 	.byte	0x04, 0x1c
        /*002a*/ 	.short	(.L_1149 - .L_1148)


	//   ....[0]....
.L_1148:
        /*002c*/ 	.word	0x00001ab0


	//   ....[1]....
        /*0030*/ 	.word	0x00001b00


	//----- nvinfo : EIATTR_CRS_STACK_SIZE
	.align		4
.L_1149:
        /*0034*/ 	.byte	0x04, 0x1e
        /*0036*/ 	.short	(.L_1151 - .L_1150)
.L_1150:
        /*0038*/ 	.word	0x00000000


	//----- nvinfo : EIATTR_CBANK_PARAM_SIZE
	.align		4
.L_1151:
        /*003c*/ 	.byte	0x03, 0x19
        /*003e*/ 	.short	0x00a0


	//----- nvinfo : EIATTR_PARAM_CBANK
	.align		4
        /*0040*/ 	.byte	0x04, 0x0a
        /*0042*/ 	.short	(.L_1153 - .L_1152)
	.align		4
.L_1152:
        /*0044*/ 	.word	index@(.nv.constant0._Z32group_norm_nhwc_fwd_scale_kernelI11Fp32IOFp32WLi168EEv26Group_norm_nhwc_fwd_params)
        /*0048*/ 	.short	0x0380
        /*004a*/ 	.short	0x00a0


	//----- nvinfo : EIATTR_SW_WAR
	.align		4
.L_1153:
        /*004c*/ 	.byte	0x04, 0x36
        /*004e*/ 	.short	(.L_1155 - .L_1154)
.L_1154:
        /*0050*/ 	.word	0x00000008
.L_1155:


//--------------------- .nv.info._Z32group_norm_nhwc_fwd_scale_kernelI11Fp32IOFp32WLi64EEv26Group_norm_nhwc_fwd_params --------------------------
	.section	.nv.info._Z32group_norm_nhwc_fwd_scale_kernelI11Fp32IOFp32WLi64EEv26Group_norm_nhwc_fwd_params,"",@"SHT_CUDA_INFO"
	.sectionflags	@""
	.align	4


	//----- nvinfo : EIATTR_CUDA_API_VERSION
	.align		4
        /*0000*/ 	.byte	0x04, 0x37
        /*0002*/ 	.short	(.L_1157 - .L_1156)
.L_1156:
        /*0004*/ 	.word	0x00000082


	//----- nvinfo : EIATTR_KPARAM_INFO
	.align		4
.L_1157:
        /*0008*/ 	.byte	0x04, 0x17
        /*000a*/ 	.short	(.L_1159 - .L_1158)
.L_1158:
        /*000c*/ 	.word	0x00000000
        /*0010*/ 	.short	0x0000
        /*0012*/ 	.short	0x0000
        /*0014*/ 	.byte	0x00, 0xf0, 0x81, 0x02


	//----- nvinfo : EIATTR_SPARSE_MMA_MASK
	.align		4
.L_1159:
        /*0018*/ 	.byte	0x03, 0x50
        /*001a*/ 	.short	0x0000


	//----- nvinfo : EIATTR_MAXREG_COUNT
	.align		4
        /*001c*/ 	.byte	0x03, 0x1b
        /*001e*/ 	.short	0x00ff


	//----- nvinfo : EIATTR_MERCURY_ISA_VERSION
	.align		4
        /*0020*/ 	.byte	0x03, 0x5f
        /*0022*/ 	.short	0x0101


	//----- nvinfo : EIATTR_VRC_CTA_INIT_COUNT
	.align		4
        /*0024*/ 	.byte	0x02, 0x4a
	.zero		1
	.zero		1


	//----- nvinfo : EIATTR_EXIT_INSTR_OFFSETS
	.align		4
        /*0028*/ 	.byte	0x04, 0x1c
        /*002a*/ 	.short	(.L_1161 - .L_1160)


	//   ....[0]....
.L_1160:
        /*002c*/ 	.word	0x00001ab0


	//   ....[1]....
        /*0030*/ 	.word	0x00001b00


	//----- nvinfo : EIATTR_CRS_STACK_SIZE
	.align		4
.L_1161:
        /*0034*/ 	.byte	0x04, 0x1e
        /*0036*/ 	.short	(.L_1163 - .L_1162)
.L_1162:
        /*0038*/ 	.word	0x00000000


	//----- nvinfo : EIATTR_CBANK_PARAM_SIZE
	.align		4
.L_1163:
        /*003c*/ 	.byte	0x03, 0x19
        /*003e*/ 	.short	0x00a0


	//----- nvinfo : EIATTR_PARAM_CBANK
	.align		4
        /*0040*/ 	.byte	0x04, 0x0a
        /*0042*/ 	.short	(.L_1165 - .L_1164)
	.align		4
.L_1164:
        /*0044*/ 	.word	index@(.nv.constant0._Z32group_norm_nhwc_fwd_scale_kernelI11Fp32IOFp32WLi64EEv26Group_norm_nhwc_fwd_params)
        /*0048*/ 	.short	0x0380
        /*004a*/ 	.short	0x00a0


	//----- nvinfo : EIATTR_SW_WAR
	.align		4
.L_1165:
        /*004c*/ 	.byte	0x04, 0x36
        /*004e*/ 	.short	(.L_1167 - .L_1166)
.L_1166:
        /*0050*/ 	.word	0x00000008
.L_1167:


//--------------------- .nv.info._Z32group_norm_nhwc_fwd_scale_kernelI11Fp32IOFp32WLi128EEv26Group_norm_nhwc_fwd_params --------------------------
	.section	.nv.info._Z32group_norm_nhwc_fwd_scale_kernelI11Fp32IOFp32WLi128EEv26Group_norm_nhwc_fwd_params,"",@"SHT_CUDA_INFO"
	.sectionflags	@""
	.align	4


	//----- nvinfo : EIATTR_CUDA_API_VERSION
	.align		4
        /*0000*/ 	.byte	0x04, 0x37
        /*0002*/ 	.short	(.L_1169 - .L_1168)
.L_1168:
        /*0004*/ 	.word	0x00000082


	//----- nvinfo : EIATTR_KPARAM_INFO
	.align		4
.L_1169:
        /*0008*/ 	.byte	0x04, 0x17
        /*000a*/ 	.short	(.L_1171 - .L_1170)
.L_1170:
        /*000c*/ 	.word	0x00000000
        /*0010*/ 	.short	0x0000
        /*0012*/ 	.short	0x0000
        /*0014*/ 	.byte	0x00, 0xf0, 0x81, 0x02


	//----- nvinfo : EIATTR_SPARSE_MMA_MASK
	.align		4
.L_1171:
        /*0018*/ 	.byte	0x03, 0x50
        /*001a*/ 	.short	0x0000


	//----- nvinfo : EIATTR_MAXREG_COUNT
	.align		4
        /*001c*/ 	.byte	0x03, 0x1b
        /*001e*/ 	.short	0x00ff


	//----- nvinfo : EIATTR_MERCURY_ISA_VERSION
	.align		4
        /*0020*/ 	.byte	0x03, 0x5f
        /*0022*/ 	.short	0x0101


	//----- nvinfo : EIATTR_VRC_CTA_INIT_COUNT
	.align		4
        /*0024*/ 	.byte	0x02, 0x4a
	.zero		1
	.zero		1


	//----- nvinfo : EIATTR_EXIT_INSTR_OFFSETS
	.align		4
        /*0028*/ 	.byte	0x04, 0x1c
        /*002a*/ 	.short	(.L_1173 - .L_1172)


	//   ....[0]....
.L_1172:
        /*002c*/ 	.word	0x00001ab0


	//   ....[1]....
        /*0030*/ 	.word	0x00001b00


	//----- nvinfo : EIATTR_CRS_STACK_SIZE
	.align		4
.L_1173:
        /*0034*/ 	.byte	0x04, 0x1e
        /*0036*/ 	.short	(.L_1175 - .L_1174)
.L_1174:
        /*0038*/ 	.word	0x00000000


	//----- nvinfo : EIATTR_CBANK_PARAM_SIZE
	.align		4
.L_1175:
        /*003c*/ 	.byte	0x03, 0x19
        /*003e*/ 	.short	0x00a0


	//----- nvinfo : EIATTR_PARAM_CBANK
	.align		4
        /*0040*/ 	.byte	0x04, 0x0a
        /*0042*/ 	.short	(.L_1177 - .L_1176)
	.align		4
.L_1176:
        /*0044*/ 	.word	index@(.nv.constant0._Z32group_norm_nhwc_fwd_scale_kernelI11Fp32IOFp32WLi128EEv26Group_norm_nhwc_fwd_params)
        /*0048*/ 	.short	0x0380
        /*004a*/ 	.short	0x00a0


	//----- nvinfo : EIATTR_SW_WAR
	.align		4
.L_1177:
        /*004c*/ 	.byte	0x04, 0x36
        /*004e*/ 	.short	(.L_1179 - .L_1178)
.L_1178:
        /*0050*/ 	.word	0x00000008
.L_1179:


//--------------------- .nv.info._Z32group_norm_nhwc_fwd_scale_kernelI11Fp32IOFp32WLi192EEv26Group_norm_nhwc_fwd_params --------------------------
	.section	.nv.info._Z32group_norm_nhwc_fwd_scale_kernelI11Fp32IOFp32WLi192EEv26Group_norm_nhwc_fwd_params,"",@"SHT_CUDA_INFO"
	.sectionflags	@""
	.align	4


	//----- nvinfo : EIATTR_CUDA_API_VERSION
	.align		4
        /*0000*/ 	.byte	0x04, 0x37
        /*0002*/ 	.short	(.L_1181 - .L_1180)
.L_1180:
        /*0004*/ 	.word	0x00000082


	//----- nvinfo : EIATTR_KPARAM_INFO
	.align		4
.L_1181:
        /*0008*/ 	.byte	0x04, 0x17
        /*000a*/ 	.short	(.L_1183 - .L_1182)
.L_1182:
        /*000c*/ 	.word	0x00000000
        /*0010*/ 	.short	0x0000
        /*0012*/ 	.short	0x0000
        /*0014*/ 	.byte	0x00, 0xf0, 0x81, 0x02


	//----- nvinfo : EIATTR_SPARSE_MMA_MASK
	.align		4
.L_1183:
        /*0018*/ 	.byte	0x03, 0x50
        /*001a*/ 	.short	0x0000


	//----- nvinfo : EIATTR_MAXREG_COUNT
	.align		4
        /*001c*/ 	.byte	0x03, 0x1b
        /*001e*/ 	.short	0x00ff


	//----- nvinfo : EIATTR_MERCURY_ISA_VERSION
	.align		4
        /*0020*/ 	.byte	0x03, 0x5f
        /*0022*/ 	.short	0x0101


	//----- nvinfo : EIATTR_VRC_CTA_INIT_COUNT
	.align		4
        /*0024*/ 	.byte	0x02, 0x4a
	.zero		1
	.zero		1


	//----- nvinfo : EIATTR_EXIT_INSTR_OFFSETS
	.align		4
        /*0028*/ 	.byte	0x04, 0x1c
        /*002a*/ 	.short	(.L_1185 - .L_1184)


	//   ....[0]....
.L_1184:
        /*002c*/ 	.word	0x00001ab0


	//   ....[1]....
        /*0030*/ 	.word	0x00001b00


	//----- nvinfo : EIATTR_CRS_STACK_SIZE
	.align		4
.L_1185:
        /*0034*/ 	.byte	0x04, 0x1e
        /*0036*/ 	.short	(.L_1187 - .L_1186)
.L_1186:
        /*0038*/ 	.word	0x00000000


	//----- nvinfo : EIATTR_CBANK_PARAM_SIZE
	.align		4
.L_1187:
        /*003c*/ 	.byte	0x03, 0x19
        /*003e*/ 	.short	0x00a0


	//----- nvinfo : EIATTR_PARAM_CBANK
	.align		4
        /*0040*/ 	.byte	0x04, 0x0a
        /*0042*/ 	.short	(.L_1189 - .L_1188)
	.align		4
.L_1188:
        /*0044*/ 	.word	index@(.nv.constant0._Z32group_norm_nhwc_fwd_scale_kernelI11Fp32IOFp32WLi192EEv26Group_norm_nhwc_fwd_params)
        /*0048*/ 	.short	0x0380
        /*004a*/ 	.short	0x00a0


	//----- nvinfo : EIATTR_SW_WAR
	.align		4
.L_1189:
        /*004c*/ 	.byte	0x04, 0x36
        /*004e*/ 	.short	(.L_1191 - .L_1190)
.L_1190:
        /*0050*/ 	.word	0x00000008
.L_1191:


//--------------------- .nv.info._Z32group_norm_nhwc_fwd_scale_kernelI11Fp32IOFp32WLi448EEv26Group_norm_nhwc_fwd_params --------------------------
	.section	.nv.info._Z32group_norm_nhwc_fwd_scale_kernelI11Fp32IOFp32WLi448EEv26Group_norm_nhwc_fwd_params,"",@"SHT_CUDA_INFO"
	.sectionflags	@""
	.align	4


	//----- nvinfo : EIATTR_CUDA_API_VERSION
	.align		4
        /*0000*/ 	.byte	0x04, 0x37
        /*0002*/ 	.short	(.L_1193 - .L_1192)
.L_1192:
        /*0004*/ 	.word	0x00000082


	//----- nvinfo : EIATTR_KPARAM_INFO
	.align		4
.L_1193:
        /*0008*/ 	.byte	0x04, 0x17
        /*000a*/ 	.short	(.L_1195 - .L_1194)
.L_1194:
        /*000c*/ 	.word	0x00000000
        /*0010*/ 	.short	0x0000
        /*0012*/ 	.short	0x0000
        /*0014*/ 	.byte	0x00, 0xf0, 0x81, 0x02


	//----- nvinfo : EIATTR_SPARSE_MMA_MASK
	.align		4
.L_1195:
        /*0018*/ 	.byte	0x03, 0x50
        /*001a*/ 	.short	0x0000


	//----- nvinfo : EIATTR_MAXREG_COUNT
	.align		4
        /*001c*/ 	.byte	0x03, 0x1b
        /*001e*/ 	.short	0x00ff


	//----- nvinfo : EIATTR_MERCURY_ISA_VERSION
	.align		4
        /*0020*/ 	.byte	0x03, 0x5f
        /*0022*/ 	.short	0x0101


	//----- nvinfo : EIATTR_VRC_CTA_INIT_COUNT
	.align		4
        /*0024*/ 	.byte	0x02, 0x4a
	.zero		1
	.zero		1


	//----- nvinfo : EIATTR_EXIT_INSTR_OFFSETS
	.align		4
        /*0028*/ 	.byte	0x04, 0x1c
        /*002a*/ 	.short	(.L_1197 - .L_1196)


	//   ....[0]....
.L_1196:
        /*002c*/ 	.word	0x00001ab0


	//   ....[1]....
        /*0030*/ 	.word	0x00001b00


	//----- nvinfo : EIATTR_CRS_STACK_SIZE
	.align		4
.L_1197:
        /*0034*/ 	.byte	0x04, 0x1e
        /*0036*/ 	.short	(.L_1199 - .L_1198)
.L_1198:
        /*0038*/ 	.word	0x00000000


	//----- nvinfo : EIATTR_CBANK_PARAM_SIZE
	.align		4
.L_1199:
        /*003c*/ 	.byte	0x03, 0x19
        /*003e*/ 	.short	0x00a0


	//----- nvinfo : EIATTR_PARAM_CBANK
	.align		4
        /*0040*/ 	.byte	0x04, 0x0a
        /*0042*/ 	.short	(.L_1201 - .L_1200)
	.align		4
.L_1200:
        /*0044*/ 	.word	index@(.nv.constant0._Z32group_norm_nhwc_fwd_scale_kernelI11Fp32IOFp32WLi448EEv26Group_norm_nhwc_fwd_params)
        /*0048*/ 	.short	0x0380
        /*004a*/ 	.short	0x00a0


	//----- nvinfo : EIATTR_SW_WAR
	.align		4
.L_1201:
        /*004c*/ 	.byte	0x04, 0x36
        /*004e*/ 	.short	(.L_1203 - .L_1202)
.L_1202:
        /*0050*/ 	.word	0x00000008
.L_1203:


//--------------------- .nv.info._Z32group_norm_nhwc_fwd_scale_kernelI11Fp32IOFp32WLi256EEv26Group_norm_nhwc_fwd_params --------------------------
	.section	.nv.info._Z32group_norm_nhwc_fwd_scale_kernelI11Fp32IOFp32WLi256EEv26Group_norm_nhwc_fwd_params,"",@"SHT_CUDA_INFO"
	.sectionflags	@""
	.align	4


	//----- nvinfo : EIATTR_CUDA_API_VERSION
	.align		4
        /*0000*/ 	.byte	0x04, 0x37
        /*0002*/ 	.short	(.L_1205 - .L_1204)
.L_1204:
        /*0004*/ 	.word	0x00000082


	//----- nvinfo : EIATTR_KPARAM_INFO
	.align		4
.L_1205:
        /*0008*/ 	.byte	0x04, 0x17
        /*000a*/ 	.short	(.L_1207 - .L_1206)
.L_1206:
        /*000c*/ 	.word	0x00000000
        /*0010*/ 	.short	0x0000
        /*0012*/ 	.short	0x0000
        /*0014*/ 	.byte	0x00, 0xf0, 0x81, 0x02


	//----- nvinfo : EIATTR_SPARSE_MMA_MASK
	.align		4
.L_1207:
        /*0018*/ 	.byte	0x03, 0x50
        /*001a*/ 	.short	0x0000


	//----- nvinfo : EIATTR_MAXREG_COUNT
	.align		4
        /*001c*/ 	.byte	0x03, 0x1b
        /*001e*/ 	.short	0x00ff


	//----- nvinfo : EIATTR_MERCURY_ISA_VERSION
	.align		4
        /*0020*/ 	.byte	0x03, 0x5f
        /*0022*/ 	.short	0x0101


	//----- nvinfo : EIATTR_VRC_CTA_INIT_COUNT
	.align		4
        /*0024*/ 	.byte	0x02, 0x4a
	.zero		1
	.zero		1


	//----- nvinfo : EIATTR_EXIT_INSTR_OFFSETS
	.align		4
        /*0028*/ 	.byte	0x04, 0x1c
        /*002a*/ 	.short	(.L_1209 - .L_1208)


	//   ....[0]....
.L_1208:
        /*002c*/ 	.word	0x00001ab0


	//   ....[1]....
        /*0030*/ 	.word	0x00001b00


	//----- nvinfo : EIATTR_CRS_STACK_SIZE
	.align		4
.L_1209:
        /*0034*/ 	.byte	0x04, 0x1e
        /*0036*/ 	.short	(.L_1211 - .L_1210)
.L_1210:
        /*0038*/ 	.word	0x00000000


	//----- nvinfo : EIATTR_CBANK_PARAM_SIZE
	.align		4
.L_1211:
        /*003c*/ 	.byte	0x03, 0x19
        /*003e*/ 	.short	0x00a0


	//----- nvinfo : EIATTR_PARAM_CBANK
	.align		4
        /*0040*/ 	.byte	0x04, 0x0a
        /*0042*/ 	.short	(.L_1213 - .L_1212)
	.align		4
.L_1212:
        /*0044*/ 	.word	index@(.nv.constant0._Z32group_norm_nhwc_fwd_scale_kernelI11Fp32IOFp32WLi256EEv26Group_norm_nhwc_fwd_params)
        /*0048*/ 	.short	0x0380
        /*004a*/ 	.short	0x00a0


	//----- nvinfo : EIATTR_SW_WAR
	.align		4
.L_1213:
        /*004c*/ 	.byte	0x04, 0x36
        /*004e*/ 	.short	(.L_1215 - .L_1214)
.L_1214:
        /*0050*/ 	.word	0x00000008
.L_1215:


//--------------------- .nv.info._Z32group_norm_nhwc_fwd_scale_kernelI11Fp32IOFp32WLi120EEv26Group_norm_nhwc_fwd_params --------------------------
	.section	.nv.info._Z32group_norm_nhwc_fwd_scale_kernelI11Fp32IOFp32WLi120EEv26Group_norm_nhwc_fwd_params,"",@"SHT_CUDA_INFO"
	.sectionflags	@""
	.align	4


	//----- nvinfo : EIATTR_CUDA_API_VERSION
	.align		4
        /*0000*/ 	.byte	0x04, 0x37
        /*0002*/ 	.short	(.L_1217 - .L_1216)
.L_1216:
        /*0004*/ 	.word	0x00000082


	//----- nvinfo : EIATTR_KPARAM_INFO
	.align		4
.L_1217:
        /*0008*/ 	.byte	0x04, 0x17
        /*000a*/ 	.short	(.L_1219 - .L_1218)
.L_1218:
        /*000c*/ 	.word	0x00000000
        /*0010*/ 	.short	0x0000
        /*0012*/ 	.short	0x0000
        /*0014*/ 	.byte	0x00, 0xf0, 0x81, 0x02


	//----- nvinfo : EIATTR_SPARSE_MMA_MASK
	.align		4
.L_1219:
        /*0018*/ 	.byte	0x03, 0x50
        /*001a*/ 	.short	0x0000


	//----- nvinfo : EIATTR_MAXREG_COUNT
	.align		4
        /*001c*/ 	.byte	0x03, 0x1b
        /*001e*/ 	.short	0x00ff


	//----- nvinfo : EIATTR_MERCURY_ISA_VERSION
	.align		4
        /*0020*/ 	.byte	0x03, 0x5f
        /*0022*/ 	.short	0x0101


	//----- nvinfo : EIATTR_VRC_CTA_INIT_COUNT
	.align		4
        /*0024*/ 	.byte	0x02, 0x4a
	.zero		1
	.zero		1


	//----- nvinfo : EIATTR_EXIT_INSTR_OFFSETS
	.align		4
        /*0028*/ 	.byte	0x04, 0x1c
        /*002a*/ 	.short	(.L_1221 - .L_1220)


	//   ....[0]....
.L_1220:
        /*002c*/ 	.word	0x00001ab0


	//   ....[1]....
        /*0030*/ 	.word	0x00001b00


	//----- nvinfo : EIATTR_CRS_STACK_SIZE
	.align		4
.L_1221:
        /*0034*/ 	.byte	0x04, 0x1e
        /*0036*/ 	.short	(.L_1223 - .L_1222)
.L_1222:
        /*0038*/ 	.word	0x00000000


	//----- nvinfo : EIATTR_CBANK_PARAM_SIZE
	.align		4
.L_1223:
        /*003c*/ 	.byte	0x03, 0x19
        /*003e*/ 	.short	0x00a0


	//----- nvinfo : EIATTR_PARAM_CBANK
	.align		4
        /*0040*/ 	.byte	0x04, 0x0a
        /*0042*/ 	.short	(.L_1225 - .L_1224)
	.align		4
.L_1224:
        /*0044*/ 	.word	index@(.nv.constant0._Z32group_norm_nhwc_fwd_scale_kernelI11Fp32IOFp32WLi120EEv26Group_norm_nhwc_fwd_params)
        /*0048*/ 	.short	0x0380
        /*004a*/ 	.short	0x00a0


	//----- nvinfo : EIATTR_SW_WAR
	.align		4
.L_1225:
        /*004c*/ 	.byte	0x04, 0x36
        /*004e*/ 	.short	(.L_1227 - .L_1226)
.L_1226:
        /*0050*/ 	.word	0x00000008
.L_1227:


//--------------------- .nv.info._Z32group_norm_nhwc_fwd_scale_kernelI11Fp32IOFp32WLi140EEv26Group_norm_nhwc_fwd_params --------------------------
	.section	.nv.info._Z32group_norm_nhwc_fwd_scale_kernelI11Fp32IOFp32WLi140EEv26Group_norm_nhwc_fwd_params,"",@"SHT_CUDA_INFO"
	.sectionflags	@""
	.align	4


	//----- nvinfo : EIATTR_CUDA_API_VERSION
	.align		4
        /*0000*/ 	.byte	0x04, 0x37
        /*0002*/ 	.short	(.L_1229 - .L_1228)
.L_1228:
        /*0004*/ 	.word	0x00000082


	//----- nvinfo : EIATTR_KPARAM_INFO
	.align		4
.L_1229:
        /*0008*/ 	.byte	0x04, 0x17
        /*000a*/ 	.short	(.L_1231 - .L_1230)
.L_1230:
        /*000c*/ 	.word	0x00000000
        /*0010*/ 	.short	0x0000
        /*0012*/ 	.short	0x0000
        /*0014*/ 	.byte	0x00, 0xf0, 0x81, 0x02


	//----- nvinfo : EIATTR_SPARSE_MMA_MASK
	.align		4
.L_1231:
        /*0018*/ 	.byte	0x03, 0x50
        /*001a*/ 	.short	0x0000


	//----- nvinfo : EIATTR_MAXREG_COUNT
	.align		4
        /*001c*/ 	.byte	0x03, 0x1b
        /*001e*/ 	.short	0x00ff


	//----- nvinfo : EIATTR_MERCURY_ISA_VERSION
	.align		4
        /*0020*/ 	.byte	0x03, 0x5f
        /*0022*/ 	.short	0x0101


	//----- nvinfo : EIATTR_VRC_CTA_INIT_COUNT
	.align		4
        /*0024*/ 	.byte	0x02, 0x4a
	.zero		1
	.zero		1


	//----- nvinfo : EIATTR_EXIT_INSTR_OFFSETS
	.align		4
        /*0028*/ 	.byte	0x04, 0x1c
        /*002a*/ 	.short	(.L_1233 - .L_1232)


	//   ....[0]....
.L_1232:
        /*002c*/ 	.word	0x00001ab0


	//   ....[1]....
        /*0030*/ 	.word	0x00001b00


	//----- nvinfo : EIATTR_CRS_STACK_SIZE
	.align		4
.L_1233:
        /*0034*/ 	.byte	0x04, 0x1e
        /*0036*/ 	.short	(.L_1235 - .L_1234)
.L_1234:
        /*0038*/ 	.word	0x00000000


	//----- nvinfo : EIATTR_CBANK_PARAM_SIZE
	.align		4
.L_1235:
        /*003c*/ 	.byte	0x03, 0x19
        /*003e*/ 	.short	0x00a0


	//----- nvinfo : EIATTR_PARAM_CBANK
	.align		4
        /*0040*/ 	.byte	0x04, 0x0a
        /*0042*/ 	.short	(.L_1237 - .L_1236)
	.align		4
.L_1236:
        /*0044*/ 	.word	index@(.nv.constant0._Z32group_norm_nhwc_fwd_scale_kernelI11Fp32IOFp32WLi140EEv26Group_norm_nhwc_fwd_params)
        /*0048*/ 	.short	0x0380
        /*004a*/ 	.short	0x00a0


	//----- nvinfo : EIATTR_SW_WAR
	.align		4
.L_1237:
        /*004c*/ 	.byte	0x04, 0x36
        /*004e*/ 	.short	(.L_1239 - .L_1238)
.L_1238:
        /*0050*/ 	.word	0x00000008
.L_1239:


//--------------------- .nv.info._Z32group_norm_nhwc_fwd_scale_kernelI11Fp32IOFp32WLi160EEv26Group_norm_nhwc_fwd_params --------------------------
	.section	.nv.info._Z32group_norm_nhwc_fwd_scale_kernelI11Fp32IOFp32WLi160EEv26Group_norm_nhwc_fwd_params,"",@"SHT_CUDA_INFO"
	.sectionflags	@""
	.align	4


	//----- nvinfo : EIATTR_CUDA_API_VERSION
	.align		4
        /*0000*/ 	.byte	0x04, 0x37
        /*0002*/ 	.short	(.L_1241 - .L_1240)
.L_1240:
        /*0004*/ 	.word	0x00000082


	//----- nvinfo : EIATTR_KPARAM_INFO
	.align		4
.L_1241:
        /*0008*/ 	.byte	0x04, 0x17
        /*000a*/ 	.short	(.L_1243 - .L_1242)
.L_1242:
        /*000c*/ 	.word	0x00000000
        /*0010*/ 	.short	0x0000
        /*0012*/ 	.short	0x0000
        /*0014*/ 	.byte	0x00, 0xf0, 0x81, 0x02


	//----- nvinfo : EIATTR_SPARSE_MMA_MASK
	.align		4
.L_1243:
        /*0018*/ 	.byte	0x03, 0x50
        /*001a*/ 	.short	0x0000


	//----- nvinfo : EIATTR_MAXREG_COUNT
	.align		4
        /*001c*/ 	.byte	0x03, 0x1b
        /*001e*/ 	.short	0x00ff


	//----- nvinfo : EIATTR_MERCURY_ISA_VERSION
	.align		4
        /*0020*/ 	.byte	0x03, 0x5f
        /*0022*/ 	.short	0x0101


	//----- nvinfo : EIATTR_VRC_CTA_INIT_COUNT
	.align		4
        /*0024*/ 	.byte	0x02, 0x4a
	.zero		1
	.zero		1


	//----- nvinfo : EIATTR_EXIT_INSTR_OFFSETS
	.align		4
        /*0028*/ 	.byte	0x04, 0x1c
        /*002a*/ 	.short	(.L_1245 - .L_1244)


	//   ....[0]....
.L_1244:
        /*002c*/ 	.word	0x00001ab0


	//   ....[1]....
        /*0030*/ 	.word	0x00001b00


	//----- nvinfo : EIATTR_CRS_STACK_SIZE
	.align		4
.L_1245:
        /*0034*/ 	.byte	0x04, 0x1e
        /*0036*/ 	.short	(.L_1247 - .L_1246)
.L_1246:
        /*0038*/ 	.word	0x00000000


	//----- nvinfo : EIATTR_CBANK_PARAM_SIZE
	.align		4
.L_1247:
        /*003c*/ 	.byte	0x03, 0x19
        /*003e*/ 	.short	0x00a0


	//----- nvinfo : EIATTR_PARAM_CBANK
	.align		4
        /*0040*/ 	.byte	0x04, 0x0a
        /*0042*/ 	.short	(.L_1249 - .L_1248)
	.align		4
.L_1248:
        /*0044*/ 	.word	index@(.nv.constant0._Z32group_norm_nhwc_fwd_scale_kernelI11Fp32IOFp32WLi160EEv26Group_norm_nhwc_fwd_params)
        /*0048*/ 	.short	0x0380
        /*004a*/ 	.short	0x00a0


	//----- nvinfo : EIATTR_SW_WAR
	.align		4
.L_1249:
        /*004c*/ 	.byte	0x04, 0x36
        /*004e*/ 	.short	(.L_1251 - .L_1250)
.L_1250:
        /*0050*/ 	.word	0x00000008
.L_1251:


//--------------------- .nv.info._Z32group_norm_nhwc_fwd_scale_kernelI11Fp32IOBf16WLi196EEv26Group_norm_nhwc_fwd_params --------------------------
	.section	.nv.info._Z32group_norm_nhwc_fwd_scale_kernelI11Fp32IOBf16WLi196EEv26Group_norm_nhwc_fwd_params,"",@"SHT_CUDA_INFO"
	.sectionflags	@""
	.align	4


	//----- nvinfo : EIATTR_CUDA_API_VERSION
	.align		4
        /*0000*/ 	.byte	0x04, 0x37
        /*0002*/ 	.short	(.L_1253 - .L_1252)
.L_1252:
        /*0004*/ 	.word	0x00000082


	//----- nvinfo : EIATTR_KPARAM_INFO
	.align		4
.L_1253:
        /*0008*/ 	.byte	0x04, 0x17
        /*000a*/ 	.short	(.L_1255 - .L_1254)
.L_1254:
        /*000c*/ 	.word	0x00000000
        /*0010*/ 	.short	0x0000
        /*0012*/ 	.short	0x0000
        /*0014*/ 	.byte	0x00, 0xf0, 0x81, 0x02


	//----- nvinfo : EIATTR_SPARSE_MMA_MASK
	.align		4
.L_1255:
        /*0018*/ 	.byte	0x03, 0x50
        /*001a*/ 	.short	0x0000


	//----- nvinfo : EIATTR_MAXREG_COUNT
	.align		4
        /*001c*/ 	.byte	0x03, 0x1b
        /*001e*/ 	.short	0x00ff


	//----- nvinfo : EIATTR_MERCURY_ISA_VERSION
	.align		4
        /*0020*/ 	.byte	0x03, 0x5f
        /*0022*/ 	.short	0x0101


	//----- nvinfo : EIATTR_VRC_CTA_INIT_COUNT
	.align		4
        /*0024*/ 	.byte	0x02, 0x4a
	.zero		1
	.zero		1


	//----- nvinfo : EIATTR_EXIT_INSTR_OFFSETS
	.align		4
        /*0028*/ 	.byte	0x04, 0x1c
        /*002a*/ 	.short	(.L_1257 - .L_1256)


	//   ....[0]....
.L_1256:
        /*002c*/ 	.word	0x00001ae0


	//   ....[1]....
        /*0030*/ 	.word	0x00001b30


	//----- nvinfo : EIATTR_CRS_STACK_SIZE
	.align		4
.L_1257:
        /*0034*/ 	.byte	0x04, 0x1e
        /*0036*/ 	.short	(.L_1259 - .L_1258)
.L_1258:
        /*0038*/ 	.word	0x00000000


	//----- nvinfo : EIATTR_CBANK_PARAM_SIZE
	.align		4
.L_1259:
        /*003c*/ 	.byte	0x03, 0x19
        /*003e*/ 	.short	0x00a0


	//----- nvinfo : EIATTR_PARAM_CBANK
	.align		4
        /*0040*/ 	.byte	0x04, 0x0a
        /*0042*/ 	.short	(.L_1261 - .L_1260)
	.align		4
.L_1260:
        /*0044*/ 	.word	index@(.nv.constant0._Z32group_norm_nhwc_fwd_scale_kernelI11Fp32IOBf16WLi196EEv26Group_norm_nhwc_fwd_params)
        /*0048*/ 	.short	0x0380
        /*004a*/ 	.short	0x00a0


	//----- nvinfo : EIATTR_SW_WAR
	.align		4
.L_1261:
        /*004c*/ 	.byte	0x04, 0x36
        /*004e*/ 	.short	(.L_1263 - .L_1262)
.L_1262:
        /*0050*/ 	.word	0x00000008
.L_1263:


//--------------------- .nv.info._Z32group_norm_nhwc_fwd_scale_kernelI11Fp32IOBf16WLi168EEv26Group_norm_nhwc_fwd_params --------------------------
	.section	.nv.info._Z32group_norm_nhwc_fwd_scale_kernelI11Fp32IOBf16WLi168EEv26Group_norm_nhwc_fwd_params,"",@"SHT_CUDA_INFO"
	.sectionflags	@""
	.align	4


	//----- nvinfo : EIATTR_CUDA_API_VERSION
	.align		4
        /*0000*/ 	.byte	0x04, 0x37
        /*0002*/ 	.short	(.L_1265 - .L_1264)
.L_1264:
        /*0004*/ 	.word	0x00000082


	//----- nvinfo : EIATTR_KPARAM_INFO
	.align		4
.L_1265:
        /*0008*/ 	.byte	0x04, 0x17
        /*000a*/ 	.short	(.L_1267 - .L_1266)
.L_1266:
        /*000c*/ 	.word	0x00000000
        /*0010*/ 	.short	0x0000
        /*0012*/ 	.short	0x0000
        /*0014*/ 	.byte	0x00, 0xf0, 0x81, 0x02


	//----- nvinfo : EIATTR_SPARSE_MMA_MASK
	.align		4
.L_1267:
        /*0018*/ 	.byte	0x03, 0x50
        /*001a*/ 	.short	0x0000


	//----- nvinfo : EIATTR_MAXREG_COUNT
	.align		4
        /*001c*/ 	.byte	0x03, 0x1b
        /*001e*/ 	.short	0x00ff


	//----- nvinfo : EIATTR_MERCURY_ISA_VERSION
	.align		4
        /*0020*/ 	.byte	0x03, 0x5f
        /*0022*/ 	.short	0x0101


	//----- nvinfo : EIATTR_VRC_CTA_INIT_COUNT
	.align		4
        /*0024*/ 	.byte	0x02, 0x4a
	.zero		1
	.zero		1


	//----- nvinfo : EIATTR_EXIT_INSTR_OFFSETS
	.align		4
        /*0028*/ 	.byte	0x04, 0x1c
        /*002a*/ 	.short	(.L_1269 - .L_1268)


	//   ....[0]....
.L_1268:
        /*002c*/ 	.word	0x00001ae0


	//   ....[1]....
        /*0030*/ 	.word	0x00001b30


	//----- nvinfo : EIATTR_CRS_STACK_SIZE
	.align		4
.L_1269:
        /*0034*/ 	.byte	0x04, 0x1e
        /*0036*/ 	.short	(.L_1271 - .L_1270)
.L_1270:
        /*0038*/ 	.word	0x00000000


	//----- nvinfo : EIATTR_CBANK_PARAM_SIZE
	.align		4
.L_1271:
        /*003c*/ 	.byte	0x03, 0x19
        /*003e*/ 	.short	0x00a0


	//----- nvinfo : EIATTR_PARAM_CBANK
	.align		4
        /*0040*/ 	.byte	0x04, 0x0a
        /*0042*/ 	.short	(.L_1273 - .L_1272)
	.align		4
.L_1272:
        /*0044*/ 	.word	index@(.nv.constant0._Z32group_norm_nhwc_fwd_scale_kernelI11Fp32IOBf16WLi168EEv26Group_norm_nhwc_fwd_params)
        /*0048*/ 	.short	0x0380
        /*004a*/ 	.short	0x00a0


	//----- nvinfo : EIATTR_SW_WAR
	.align		4
.L_1273:
        /*004c*/ 	.byte	0x04, 0x36
        /*004e*/ 	.short	(.L_1275 - .L_1274)
.L_1274:
        /*0050*/ 	.word	0x00000008
.L_1275:


//--------------------- .nv.info._Z32group_norm_nhwc_fwd_scale_kernelI11Fp32IOBf16WLi64EEv26Group_norm_nhwc_fwd_params --------------------------
	.section	.nv.info._Z32group_norm_nhwc_fwd_scale_kernelI11Fp32IOBf16WLi64EEv26Group_norm_nhwc_fwd_params,"",@"SHT_CUDA_INFO"
	.sectionflags	@""
	.align	4


	//----- nvinfo : EIATTR_CUDA_API_VERSION
	.align		4
        /*0000*/ 	.byte	0x04, 0x37
        /*0002*/ 	.short	(.L_1277 - .L_1276)
.L_1276:
        /*0004*/ 	.word	0x00000082


	//----- nvinfo : EIATTR_KPARAM_INFO
	.align		4
.L_1277:
        /*0008*/ 	.byte	0x04, 0x17
        /*000a*/ 	.short	(.L_1279 - .L_1278)
.L_1278:
        /*000c*/ 	.word	0x00000000
        /*0010*/ 	.short	0x0000
        /*0012*/ 	.short	0x0000
        /*0014*/ 	.byte	0x00, 0xf0, 0x81, 0x02


	//----- nvinfo : EIATTR_SPARSE_MMA_MASK
	.align		4
.L_1279:
        /*0018*/ 	.byte	0x03, 0x50
        /*001a*/ 	.short	0x0000


	//----- nvinfo : EIATTR_MAXREG_COUNT
	.align		4
        /*001c*/ 	.byte	0x03, 0x1b
        /*001e*/ 	.short	0x00ff


	//----- nvinfo : EIATTR_MERCURY_ISA_VERSION
	.align		4
        /*0020*/ 	.byte	0x03, 0x5f
        /*0022*/ 	.short	0x0101


	//----- nvinfo : EIATTR_VRC_CTA_INIT_COUNT
	.align		4
        /*0024*/ 	.byte	0x02, 0x4a
	.zero		1
	.zero		1


	//----- nvinfo : EIATTR_EXIT_INSTR_OFFSETS
	.align		4
        /*0028*/ 	.byte	0x04, 0x1c
        /*002a*/ 	.short	(.L_1281 - .L_1280)


	//   ....[0]....
.L_1280:
        /*002c*/ 	.word	0x00001ae0


	//   ....[1]....
        /*0030*/ 	.word	0x00001b30


	//----- nvinfo : EIATTR_CRS_STACK_SIZE
	.align		4
.L_1281:
        /*0034*/ 	.byte	0x04, 0x1e
        /*0036*/ 	.short	(.L_1283 - .L_1282)
.L_1282:
        /*0038*/ 	.word	0x00000000


	//----- nvinfo : EIATTR_CBANK_PARAM_SIZE
	.align		4
.L_1283:
        /*003c*/ 	.byte	0x03, 0x19
        /*003e*/ 	.short	0x00a0


	//----- nvinfo : EIATTR_PARAM_CBANK
	.align		4
        /*0040*/ 	.byte	0x04, 0x0a
        /*0042*/ 	.short	(.L_1285 - .L_1284)
	.align		4
.L_1284:
        /*0044*/ 	.word	index@(.nv.constant0._Z32group_norm_nhwc_fwd_scale_kernelI11Fp32IOBf16WLi64EEv26Group_norm_nhwc_fwd_params)
        /*0048*/ 	.short	0x0380
        /*004a*/ 	.short	0x00a0


	//----- nvinfo : EIATTR_SW_WAR
	.align		4
.L_1285:
        /*004c*/ 	.byte	0x04, 0x36
        /*004e*/ 	.short	(.L_1287 - .L_1286)
.L_1286:
        /*0050*/ 	.word	0x00000008
.L_1287:


//--------------------- .nv.info._Z32group_norm_nhwc_fwd_scale_kernelI11Fp32IOBf16WLi128EEv26Group_norm_nhwc_fwd_params --------------------------
	.section	.nv.info._Z32group_norm_nhwc_fwd_scale_kernelI11Fp32IOBf16WLi128EEv26Group_norm_nhwc_fwd_params,"",@"SHT_CUDA_INFO"
	.sectionflags	@""
	.align	4


	//----- nvinfo : EIATTR_CUDA_API_VERSION
	.align		4
        /*0000*/ 	.byte	0x04, 0x37
        /*0002*/ 	.short	(.L_1289 - .L_1288)
.L_1288:
        /*0004*/ 	.word	0x00000082


	//----- nvinfo : EIATTR_KPARAM_INFO
	.align		4
.L_1289:
        /*0008*/ 	.byte	0x04, 0x17
        /*000a*/ 	.short	(.L_1291 - .L_1290)
.L_1290:
        /*000c*/ 	.word	0x00000000
        /*0010*/ 	.short	0x0000
        /*0012*/ 	.short	0x0000
        /*0014*/ 	.byte	0x00, 0xf0, 0x81, 0x02


	//----- nvinfo : EIATTR_SPARSE_MMA_MASK
	.align		4
.L_1291:
        /*0018*/ 	.byte	0x03, 0x50
        /*001a*/ 	.short	0x0000


	//----- nvinfo : EIATTR_MAXREG_COUNT
	.align		4
        /*001c*/ 	.byte	0x03, 0x1b
        /*001e*/ 	.short	0x00ff


	//----- nvinfo : EIATTR_MERCURY_ISA_VERSION
	.align		4
        /*0020*/ 	.byte	0x03, 0x5f
        /*0022*/ 	.short	0x0101


	//----- nvinfo : EIATTR_VRC_CTA_INIT_COUNT
	.align		4
        /*0024*/ 	.byte	0x02, 0x4a
	.zero		1
	.zero		1


	//----- nvinfo : EIATTR_EXIT_INSTR_OFFSETS
	.align		4
        /*0028*/ 	.byte	0x04, 0x1c
        /*002a*/ 	.short	(.L_1293 - .L_1292)


	//   ....[0]....
.L_1292:
        /*002c*/ 	.word	0x00001ae0


	//   ....[1]....
        /*0030*/ 	.word	0x00001b30


	//----- nvinfo : EIATTR_CRS_STACK_SIZE
	.align		4
.L_1293:
        /*0034*/ 	.byte	0x04, 0x1e
        /*0036*/ 	.short	(.L_1295 - .L_1294)
.L_1294:
        /*0038*/ 	.word	0x00000000


	//----- nvinfo : EIATTR_CBANK_PARAM_SIZE
	.align		4
.L_1295:
        /*003c*/ 	.byte	0x03, 0x19
        /*003e*/ 	.short	0x00a0


	//----- nvinfo : EIATTR_PARAM_CBANK
	.align		4
        /*0040*/ 	.byte	0x04, 0x0a
        /*0042*/ 	.short	(.L_1297 - .L_1296)
	.align		4
.L_1296:
        /*0044*/ 	.word	index@(.nv.constant0._Z32group_norm_nhwc_fwd_scale_kernelI11Fp32IOBf16WLi128EEv26Group_norm_nhwc_fwd_params)
        /*0048*/ 	.short	0x0380
        /*004a*/ 	.short	0x00a0


	//----- nvinfo : EIATTR_SW_WAR
	.align		4
.L_1297:
        /*004c*/ 	.byte	0x04, 0x36
        /*004e*/ 	.short	(.L_1299 - .L_1298)
.L_1298:
        /*0050*/ 	.word	0x00000008
.L_1299:


//--------------------- .nv.info._Z32group_norm_nhwc_fwd_scale_kernelI11Fp32IOBf16WLi192EEv26Group_norm_nhwc_fwd_params --------------------------
	.section	.nv.info._Z32group_norm_nhwc_fwd_scale_kernelI11Fp32IOBf16WLi192EEv26Group_norm_nhwc_fwd_params,"",@"SHT_CUDA_INFO"
	.sectionflags	@""
	.align	4


	//----- nvinfo : EIATTR_CUDA_API_VERSION
	.align		4
        /*0000*/ 	.byte	0x04, 0x37
        /*0002*/ 	.short	(.L_1301 - .L_1300)
.L_1300:
        /*0004*/ 	.word	0x00000082


	//----- nvinfo : EIATTR_KPARAM_INFO
	.align		4
.L_1301:
        /*0008*/ 	.byte	0x04, 0x17
        /*000a*/ 	.short	(.L_1303 - .L_1302)
.L_1302:
        /*000c*/ 	.word	0x00000000
        /*0010*/ 	.short	0x0000
        /*0012*/ 	.short	0x0000
        /*0014*/ 	.byte	0x00, 0xf0, 0x81, 0x02


	//----- nvinfo : EIATTR_SPARSE_MMA_MASK
	.align		4
.L_1303:
        /*0018*/ 	.byte	0x03, 0x50
        /*001a*/ 	.short	0x0000


	//----- nvinfo : EIATTR_MAXREG_COUNT
	.align		4
        /*001c*/ 	.byte	0x03, 0x1b
        /*001e*/ 	.short	0x00ff


	//----- nvinfo : EIATTR_MERCURY_ISA_VERSION
	.align		4
        /*0020*/ 	.byte	0x03, 0x5f
        /*0022*/ 	.short	0x0101


	//----- nvinfo : EIATTR_VRC_CTA_INIT_COUNT
	.align		4
        /*0024*/ 	.byte	0x02, 0x4a
	.zero		1
	.zero		1


	//----- nvinfo : EIATTR_EXIT_INSTR_OFFSETS
	.align		4
        /*0028*/ 	.byte	0x04, 0x1c
        /*002a*/ 	.short	(.L_1305 - .L_1304)


	//   ....[0]....
.L_1304:
        /*002c*/ 	.word	0x00001ae0


	//   ....[1]....
        /*0030*/ 	.word	0x00001b30


	//----- nvinfo : EIATTR_CRS_STACK_SIZE
	.align		4
.L_1305:
        /*0034*/ 	.byte	0x04, 0x1e
        /*0036*/ 	.short	(.L_1307 - .L_1306)
.L_1306:
        /*0038*/ 	.word	0x00000000


	//----- nvinfo : EIATTR_CBANK_PARAM_SIZE
	.align		4
.L_1307:
        /*003c*/ 	.byte	0x03, 0x19
        /*003e*/ 	.short	0x00a0


	//----- nvinfo : EIATTR_PARAM_CBANK
	.align		4
        /*0040*/ 	.byte	0x04, 0x0a
        /*0042*/ 	.short	(.L_1309 - .L_1308)
	.align		4
.L_1308:
        /*0044*/ 	.word	index@(.nv.constant0._Z32group_norm_nhwc_fwd_scale_kernelI11Fp32IOBf16WLi192EEv26Group_norm_nhwc_fwd_params)
        /*0048*/ 	.short	0x0380
        /*004a*/ 	.short	0x00a0


	//----- nvinfo : EIATTR_SW_WAR
	.align		4
.L_1309:
        /*004c*/ 	.byte	0x04, 0x36
        /*004e*/ 	.short	(.L_1311 - .L_1310)
.L_1310:
        /*0050*/ 	.word	0x00000008
.L_1311:


//--------------------- .nv.info._Z32group_norm_nhwc_fwd_scale_kernelI11Fp32IOBf16WLi448EEv26Group_norm_nhwc_fwd_params --------------------------
	.section	.nv.info._Z32group_norm_nhwc_fwd_scale_kernelI11Fp32IOBf16WLi448EEv26Group_norm_nhwc_fwd_params,"",@"SHT_CUDA_INFO"
	.sectionflags	@""
	.align	4


	//----- nvinfo : EIATTR_CUDA_API_VERSION
	.align		4
        /*0000*/ 	.byte	0x04, 0x37
        /*0002*/ 	.short	(.L_1313 - .L_1312)
.L_1312:
        /*0004*/ 	.word	0x00000082


	//----- nvinfo : EIATTR_KPARAM_INFO
	.align		4
.L_1313:
        /*0008*/ 	.byte	0x04, 0x17
        /*000a*/ 	.short	(.L_1315 - .L_1314)
.L_1314:
        /*000c*/ 	.word	0x00000000
        /*0010*/ 	.short	0x0000
        /*0012*/ 	.short	0x0000
        /*0014*/ 	.byte	0x00, 0xf0, 0x81, 0x02


	//----- nvinfo : EIATTR_SPARSE_MMA_MASK
	.align		4
.L_1315:
        /*0018*/ 	.byte	0x03, 0x50
        /*001a*/ 	.short	0x0000


	//----- nvinfo : EIATTR_MAXREG_COUNT
	.align		4
        /*001c*/ 	.byte	0x03, 0x1b
        /*001e*/ 	.short	0x00ff


	//----- nvinfo : EIATTR_MERCURY_ISA_VERSION
	.align		4
        /*0020*/ 	.byte	0x03, 0x5f
        /*0022*/ 	.short	0x0101


	//----- nvinfo : EIATTR_VRC_CTA_INIT_COUNT
	.align		4
        /*0024*/ 	.byte	0x02, 0x4a
	.zero		1
	.zero		1


	//----- nvinfo : EIATTR_EXIT_INSTR_OFFSETS
	.align		4
        /*0028*/ 	.byte	0x04, 0x1c
        /*002a*/ 	.short	(.L_1317 - .L_1316)


	//   ....[0]....
.L_1316:
        /*002c*/ 	.word	0x00001ae0


	//   ....[1]....
        /*0030*/ 	.word	0x00001b30


	//----- nvinfo : EIATTR_CRS_STACK_SIZE
	.align		4
.L_1317:
        /*0034*/ 	.byte	0x04, 0x1e
        /*0036*/ 	.short	(.L_1319 - .L_1318)
.L_1318:
        /*0038*/ 	.word	0x00000000


	//----- nvinfo : EIATTR_CBANK_PARAM_SIZE
	.align		4
.L_1319:
        /*003c*/ 	.byte	0x03, 0x19
        /*003e*/ 	.short	0x00a0


	//----- nvinfo : EIATTR_PARAM_CBANK
	.align		4
        /*0040*/ 	.byte	0x04, 0x0a
        /*0042*/ 	.short	(.L_1321 - .L_1320)
	.align		4
.L_1320:
        /*0044*/ 	.word	index@(.nv.constant0._Z32group_norm_nhwc_fwd_scale_kernelI11Fp32IOBf16WLi448EEv26Group_norm_nhwc_fwd_params)
        /*0048*/ 	.short	0x0380
        /*004a*/ 	.short	0x00a0


	//----- nvinfo : EIATTR_SW_WAR
	.align		4
.L_1321:
        /*004c*/ 	.byte	0x04, 0x36
        /*004e*/ 	.short	(.L_1323 - .L_1322)
.L_1322:
        /*0050*/ 	.word	0x00000008
.L_1323:


//--------------------- .nv.info._Z32group_norm_nhwc_fwd_scale_kernelI11Fp32IOBf16WLi256EEv26Group_norm_nhwc_fwd_params --------------------------
	.section	.nv.info._Z32group_norm_nhwc_fwd_scale_kernelI11Fp32IOBf16WLi256EEv26Group_norm_nhwc_fwd_params,"",@"SHT_CUDA_INFO"
	.sectionflags	@""
	.align	4


	//----- nvinfo : EIATTR_CUDA_API_VERSION
	.align		4
        /*0000*/ 	.byte	0x04, 0x37
        /*0002*/ 	.short	(.L_1325 - .L_1324)
.L_1324:
        /*0004*/ 	.word	0x00000082


	//----- nvinfo : EIATTR_KPARAM_INFO
	.align		4
.L_1325:
        /*0008*/ 	.byte	0x04, 0x17
        /*000a*/ 	.short	(.L_1327 - .L_1326)
.L_1326:
        /*000c*/ 	.word	0x00000000
        /*0010*/ 	.short	0x0000
        /*0012*/ 	.short	0x0000
        /*0014*/ 	.byte	0x00, 0xf0, 0x81, 0x02


	//----- nvinfo : EIATTR_SPARSE_MMA_MASK
	.align		4
.L_1327:
        /*0018*/ 	.byte	0x03, 0x50
        /*001a*/ 	.short	0x0000


	//----- nvinfo : EIATTR_MAXREG_COUNT
	.align		4
        /*001c*/ 	.byte	0x03, 0x1b
        /*001e*/ 	.short	0x00ff


	//----- nvinfo : EIATTR_MERCURY_ISA_VERSION
	.align		4
        /*0020*/ 	.byte	0x03, 0x5f
        /*0022*/ 	.short	0x0101


	//----- nvinfo : EIATTR_VRC_CTA_INIT_COUNT
	.align		4
        /*0024*/ 	.byte	0x02, 0x4a
	.zero		1
	.zero		1


	//----- nvinfo : EIATTR_EXIT_INSTR_OFFSETS
	.align		4
        /*0028*/ 	.byte	0x04, 0x1c
        /*002a*/ 	.short	(.L_1329 - .L_1328)


	//   ....[0]....
.L_1328:
        /*002c*/ 	.word	0x00001ae0


	//   ....[1]....
        /*0030*/ 	.word	0x00001b30


	//----- nvinfo : EIATTR_CRS_STACK_SIZE
	.align		4
.L_1329:
        /*0034*/ 	.byte	0x04, 0x1e
        /*0036*/ 	.short	(.L_1331 - .L_1330)
.L_1330:
        /*0038*/ 	.word	0x00000000


	//----- nvinfo : EIATTR_CBANK_PARAM_SIZE
	.align		4
.L_1331:
        /*003c*/ 	.byte	0x03, 0x19
        /*003e*/ 	.short	0x00a0


	//----- nvinfo : EIATTR_PARAM_CBANK
	.align		4
        /*0040*/ 	.byte	0x04, 0x0a
        /*0042*/ 	.short	(.L_1333 - .L_1332)
	.align		4
.L_1332:
        /*0044*/ 	.word	index@(.nv.constant0._Z32group_norm_nhwc_fwd_scale_kernelI11Fp32IOBf16WLi256EEv26Group_norm_nhwc_fwd_params)
        /*0048*/ 	.short	0x0380
        /*004a*/ 	.short	0x00a0


	//----- nvinfo : EIATTR_SW_WAR
	.align		4
.L_1333:
        /*004c*/ 	.byte	0x04, 0x36
        /*004e*/ 	.short	(.L_1335 - .L_1334)
.L_1334:
        /*0050*/ 	.word	0x00000008
.L_1335:


//--------------------- .nv.info._Z32group_norm_nhwc_fwd_scale_kernelI11Fp32IOBf16WLi120EEv26Group_norm_nhwc_fwd_params --------------------------
	.section	.nv.info._Z32group_norm_nhwc_fwd_scale_kernelI11Fp32IOBf16WLi120EEv26Group_norm_nhwc_fwd_params,"",@"SHT_CUDA_INFO"
	.sectionflags	@""
	.align	4


	//----- nvinfo : EIATTR_CUDA_API_VERSION
	.align		4
        /*0000*/ 	.byte	0x04, 0x37
        /*0002*/ 	.short	(.L_1337 - .L_1336)
.L_1336:
        /*0004*/ 	.word	0x00000082


	//----- nvinfo : EIATTR_KPARAM_INFO
	.align		4
.L_1337:
        /*0008*/ 	.byte	0x04, 0x17
        /*000a*/ 	.short	(.L_1339 - .L_1338)
.L_1338:
        /*000c*/ 	.word	0x00000000
        /*0010*/ 	.short	0x0000
        /*0012*/ 	.short	0x0000
        /*0014*/ 	.byte	0x00, 0xf0, 0x81, 0x02


	//----- nvinfo : EIATTR_SPARSE_MMA_MASK
	.align		4
.L_1339:
        /*0018*/ 	.byte	0x03, 0x50
        /*001a*/ 	.short	0x0000


	//----- nvinfo : EIATTR_MAXREG_COUNT
	.align		4
        /*001c*/ 	.byte	0x03, 0x1b
        /*001e*/ 	.short	0x00ff


	//----- nvinfo : EIATTR_MERCURY_ISA_VERSION
	.align		4
        /*0020*/ 	.byte	0x03, 0x5f
        /*0022*/ 	.short	0x0101


	//----- nvinfo : EIATTR_VRC_CTA_INIT_COUNT
	.align		4
        /*0024*/ 	.byte	0x02, 0x4a
	.zero		1
	.zero		1


	//----- nvinfo : EIATTR_EXIT_INSTR_OFFSETS
	.align		4
        /*0028*/ 	.byte	0x04, 0x1c
        /*002a*/ 	.short	(.L_1341 - .L_1340)


	//   ....[0]....
.L_1340:
        /*002c*/ 	.word	0x00001ae0


	//   ....[1]....
        /*0030*/ 	.word	0x00001b30


	//----- nvinfo : EIATTR_CRS_STACK_SIZE
	.align		4
.L_1341:
        /*0034*/ 	.byte	0x04, 0x1e
        /*0036*/ 	.short	(.L_1343 - .L_1342)
.L_1342:
        /*0038*/ 	.word	0x00000000


	//----- nvinfo : EIATTR_CBANK_PARAM_SIZE
	.align		4
.L_1343:
        /*003c*/ 	.byte	0x03, 0x19
        /*003e*/ 	.short	0x00a0


	//----- nvinfo : EIATTR_PARAM_CBANK
	.align		4
        /*0040*/ 	.byte	0x04, 0x0a
        /*0042*/ 	.short	(.L_1345 - .L_1344)
	.align		4
.L_1344:
        /*0044*/ 	.word	index@(.nv.constant0._Z32group_norm_nhwc_fwd_scale_kernelI11Fp32IOBf16WLi120EEv26Group_norm_nhwc_fwd_params)
        /*0048*/ 	.short	0x0380
        /*004a*/ 	.short	0x00a0


	//----- nvinfo : EIATTR_SW_WAR
	.align		4
.L_1345:
        /*004c*/ 	.byte	0x04, 0x36
        /*004e*/ 	.short	(.L_1347 - .L_1346)
.L_1346:
        /*0050*/ 	.word	0x00000008
.L_1347:


//--------------------- .nv.info._Z32group_norm_nhwc_fwd_scale_kernelI11Fp32IOBf16WLi140EEv26Group_norm_nhwc_fwd_params --------------------------
	.section	.nv.info._Z32group_norm_nhwc_fwd_scale_kernelI11Fp32IOBf16WLi140EEv26Group_norm_nhwc_fwd_params,"",@"SHT_CUDA_INFO"
	.sectionflags	@""
	.align	4


	//----- nvinfo : EIATTR_CUDA_API_VERSION
	.align		4
        /*0000*/ 	.byte	0x04, 0x37
        /*0002*/ 	.short	(.L_1349 - .L_1348)
.L_1348:
        /*0004*/ 	.word	0x00000082


	//----- nvinfo : EIATTR_KPARAM_INFO
	.align		4
.L_1349:
        /*0008*/ 	.byte	0x04, 0x17
        /*000a*/ 	.short	(.L_1351 - .L_1350)
.L_1350:
        /*000c*/ 	.word	0x00000000
        /*0010*/ 	.short	0x0000
        /*0012*/ 	.short	0x0000
        /*0014*/ 	.byte	0x00, 0xf0, 0x81, 0x02


	//----- nvinfo : EIATTR_SPARSE_MMA_MASK
	.align		4
.L_1351:
        /*0018*/ 	.byte	0x03, 0x50
        /*001a*/ 	.short	0x0000


	//----- nvinfo : EIATTR_MAXREG_COUNT
	.align		4
        /*001c*/ 	.byte	0x03, 0x1b
        /*001e*/ 	.short	0x00ff


	//----- nvinfo : EIATTR_MERCURY_ISA_VERSION
	.align		4
        /*0020*/ 	.byte	0x03, 0x5f
        /*0022*/ 	.short	0x0101


	//----- nvinfo : EIATTR_VRC_CTA_INIT_COUNT
	.align		4
        /*0024*/ 	.byte	0x02, 0x4a
	.zero		1
	.zero		1


	//----- nvinfo : EIATTR_EXIT_INSTR_OFFSETS
	.align		4
        /*0028*/ 	.byte	0x04, 0x1c
        /*002a*/ 	.short	(.L_1353 - .L_1352)


	//   ....[0]....
.L_1352:
        /*002c*/ 	.word	0x00001ae0


	//   ....[1]....
        /*0030*/ 	.word	0x00001b30


	//----- nvinfo : EIATTR_CRS_STACK_SIZE
	.align		4
.L_1353:
        /*0034*/ 	.byte	0x04, 0x1e
        /*0036*/ 	.short	(.L_1355 - .L_1354)
.L_1354:
        /*0038*/ 	.word	0x00000000


	//----- nvinfo : EIATTR_CBANK_PARAM_SIZE
	.align		4
.L_1355:
        /*003c*/ 	.byte	0x03, 0x19
        /*003e*/ 	.short	0x00a0


	//----- nvinfo : EIATTR_PARAM_CBANK
	.align		4
        /*0040*/ 	.byte	0x04, 0x0a
        /*0042*/ 	.short	(.L_1357 - .L_1356)
	.align		4
.L_1356:
        /*0044*/ 	.word	index@(.nv.constant0._Z32group_norm_nhwc_fwd_scale_kernelI11Fp32IOBf16WLi140EEv26Group_norm_nhwc_fwd_params)
        /*0048*/ 	.short	0x0380
        /*004a*/ 	.short	0x00a0


	//----- nvinfo : EIATTR_SW_WAR
	.align		4
.L_1357:
        /*004c*/ 	.byte	0x04, 0x36
        /*004e*/ 	.short	(.L_1359 - .L_1358)
.L_1358:
        /*0050*/ 	.word	0x00000008
.L_1359:


//--------------------- .nv.info._Z32group_norm_nhwc_fwd_scale_kernelI11Fp32IOBf16WLi160EEv26Group_norm_nhwc_fwd_params --------------------------
	.section	.nv.info._Z32group_norm_nhwc_fwd_scale_kernelI11Fp32IOBf16WLi160EEv26Group_norm_nhwc_fwd_params,"",@"SHT_CUDA_INFO"
	.sectionflags	@""
	.align	4


	//----- nvinfo : EIATTR_CUDA_API_VERSION
	.align		4
        /*0000*/ 	.byte	0x04, 0x37
        /*0002*/ 	.short	(.L_1361 - .L_1360)
.L_1360:
        /*0004*/ 	.word	0x00000082


	//----- nvinfo : EIATTR_KPARAM_INFO
	.align		4
.L_1361:
        /*0008*/ 	.byte	0x04, 0x17
        /*000a*/ 	.short	(.L_1363 - .L_1362)
.L_1362:
        /*000c*/ 	.word	0x00000000
        /*0010*/ 	.short	0x0000
        /*0012*/ 	.short	0x0000
        /*0014*/ 	.byte	0x00, 0xf0, 0x81, 0x02


	//----- nvinfo : EIATTR_SPARSE_MMA_MASK
	.align		4
.L_1363:
        /*0018*/ 	.byte	0x03, 0x50
        /*001a*/ 	.short	0x0000


	//----- nvinfo : EIATTR_MAXREG_COUNT
	.align		4
        /*001c*/ 	.byte	0x03, 0x1b
        /*001e*/ 	.short	0x00ff


	//----- nvinfo : EIATTR_MERCURY_ISA_VERSION
	.align		4
        /*0020*/ 	.byte	0x03, 0x5f
        /*0022*/ 	.short	0x0101


	//----- nvinfo : EIATTR_VRC_CTA_INIT_COUNT
	.align		4
        /*0024*/ 	.byte	0x02, 0x4a
	.zero		1
	.zero		1


	//----- nvinfo : EIATTR_EXIT_INSTR_OFFSETS
	.align		4
        /*0028*/ 	.byte	0x04, 0x1c
        /*002a*/ 	.short	(.L_1365 - .L_1364)


	//   ....[0]....
.L_1364:
        /*002c*/ 	.word	0x00001ae0


	//   ....[1]....
        /*0030*/ 	.word	0x00001b30


	//----- nvinfo : EIATTR_CRS_STACK_SIZE
	.align		4
.L_1365:
        /*0034*/ 	.byte	0x04, 0x1e
        /*0036*/ 	.short	(.L_1367 - .L_1366)
.L_1366:
        /*0038*/ 	.word	0x00000000


	//----- nvinfo : EIATTR_CBANK_PARAM_SIZE
	.align		4
.L_1367:
        /*003c*/ 	.byte	0x03, 0x19
        /*003e*/ 	.short	0x00a0


	//----- nvinfo : EIATTR_PARAM_CBANK
	.align		4
        /*0040*/ 	.byte	0x04, 0x0a
        /*0042*/ 	.short	(.L_1369 - .L_1368)
	.align		4
.L_1368:
        /*0044*/ 	.word	index@(.nv.constant0._Z32group_norm_nhwc_fwd_scale_kernelI11Fp32IOBf16WLi160EEv26Group_norm_nhwc_fwd_params)
        /*0048*/ 	.short	0x0380
        /*004a*/ 	.short	0x00a0


	//----- nvinfo : EIATTR_SW_WAR
	.align		4
.L_1369:
        /*004c*/ 	.byte	0x04, 0x36
        /*004e*/ 	.short	(.L_1371 - .L_1370)
.L_1370:
        /*0050*/ 	.word	0x00000008
.L_1371:


//--------------------- .nv.info._Z32group_norm_nhwc_fwd_scale_kernelI11Fp32IOFp16WLi196EEv26Group_norm_nhwc_fwd_params --------------------------
	.section	.nv.info._Z32group_norm_nhwc_fwd_scale_kernelI11Fp32IOFp16WLi196EEv26Group_norm_nhwc_fwd_params,"",@"SHT_CUDA_INFO"
	.sectionflags	@""
	.align	4


	//----- nvinfo : EIATTR_CUDA_API_VERSION
	.align		4
        /*0000*/ 	.byte	0x04, 0x37
        /*0002*/ 	.short	(.L_1373 - .L_1372)
.L_1372:
        /*0004*/ 	.word	0x00000082


	//----- nvinfo : EIATTR_KPARAM_INFO
	.align		4
.L_1373:
        /*0008*/ 	.byte	0x04, 0x17
        /*000a*/ 	.short	(.L_1375 - .L_1374)
.L_1374:
        /*000c*/ 	.word	0x00000000
        /*0010*/ 	.short	0x0000
        /*0012*/ 	.short	0x0000
        /*0014*/ 	.byte	0x00, 0xf0, 0x81, 0x02


	//----- nvinfo : EIATTR_SPARSE_MMA_MASK
	.align		4
.L_1375:
        /*0018*/ 	.byte	0x03, 0x50
        /*001a*/ 	.short	0x0000


	//----- nvinfo : EIATTR_MAXREG_COUNT
	.align		4
        /*001c*/ 	.byte	0x03, 0x1b
        /*001e*/ 	.short	0x00ff


	//----- nvinfo : EIATTR_MERCURY_ISA_VERSION
	.align		4
        /*0020*/ 	.byte	0x03, 0x5f
        /*0022*/ 	.short	0x0101


	//----- nvinfo : EIATTR_VRC_CTA_INIT_COUNT
	.align		4
        /*0024*/ 	.byte	0x02, 0x4a
	.zero		1
	.zero		1


	//----- nvinfo : EIATTR_EXIT_INSTR_OFFSETS
	.align		4
        /*0028*/ 	.byte	0x04, 0x1c
        /*002a*/ 	.short	(.L_1377 - .L_1376)


	//   ....[0]....
.L_1376:
        /*002c*/ 	.word	0x00001ae0


	//   ....[1]....
        /*0030*/ 	.word	0x00001b30


	//----- nvinfo : EIATTR_CRS_STACK_SIZE
	.align		4
.L_1377:
        /*0034*/ 	.byte	0x04, 0x1e
        /*0036*/ 	.short	(.L_1379 - .L_1378)
.L_1378:
        /*0038*/ 	.word	0x00000000


	//----- nvinfo : EIATTR_CBANK_PARAM_SIZE
	.align		4
.L_1379:
        /*003c*/ 	.byte	0x03, 0x19
        /*003e*/ 	.short	0x00a0


	//----- nvinfo : EIATTR_PARAM_CBANK
	.align		4
        /*0040*/ 	.byte	0x04, 0x0a
        /*0042*/ 	.short	(.L_1381 - .L_1380)
	.align		4
.L_1380:
        /*0044*/ 	.word	index@(.nv.constant0._Z32group_norm_nhwc_fwd_scale_kernelI11Fp32IOFp16WLi196EEv26Group_norm_nhwc_fwd_params)
        /*0048*/ 	.short	0x0380
        /*004a*/ 	.short	0x00a0


	//----- nvinfo : EIATTR_SW_WAR
	.align		4
.L_1381:
        /*004c*/ 	.byte	0x04, 0x36
        /*004e*/ 	.short	(.L_1383 - .L_1382)
.L_1382:
        /*0050*/ 	.word	0x00000008
.L_1383:


//--------------------- .nv.info._Z32group_norm_nhwc_fwd_scale_kernelI11Fp32IOFp16WLi168EEv26Group_norm_nhwc_fwd_params --------------------------
	.section	.nv.info._Z32group_norm_nhwc_fwd_scale_kernelI11Fp32IOFp16WLi168EEv26Group_norm_nhwc_fwd_params,"",@"SHT_CUDA_INFO"
	.sectionflags	@""
	.align	4


	//----- nvinfo : EIATTR_CUDA_API_VERSION
	.align		4
        /*0000*/ 	.byte	0x04, 0x37
        /*0002*/ 	.short	(.L_1385 - .L_1384)
.L_1384:
        /*0004*/ 	.word	0x00000082


	//----- nvinfo : EIATTR_KPARAM_INFO
	.align		4
.L_1385:
        /*0008*/ 	.byte	0x04, 0x17
        /*000a*/ 	.short	(.L_1387 - .L_1386)
.L_1386:
        /*000c*/ 	.word	0x00000000
        /*0010*/ 	.short	0x0000
        /*0012*/ 	.short	0x0000
        /*0014*/ 	.byte	0x00, 0xf0, 0x81, 0x02


	//----- nvinfo : EIATTR_SPARSE_MMA_MASK
	.align		4
.L_1387:
        /*0018*/ 	.byte	0x03, 0x50
        /*001a*/ 	.short	0x0000


	//----- nvinfo : EIATTR_MAXREG_COUNT
	.align		4
        /*001c*/ 	.byte	0x03, 0x1b
        /*001e*/ 	.short	0x00ff


	//----- nvinfo : EIATTR_MERCURY_ISA_VERSION
	.align		4
        /*0020*/ 	.byte	0x03, 0x5f
        /*0022*/ 	.short	0x0101


	//----- nvinfo : EIATTR_VRC_CTA_INIT_COUNT
	.align		4
        /*0024*/ 	.byte	0x02, 0x4a
	.zero		1
	.zero		1


	//----- nvinfo : EIATTR_EXIT_INSTR_OFFSETS
	.align		4
        /*0028*/ 	.byte	0x04, 0x1c
        /*002a*/ 	.short	(.L_1389 - .L_1388)


	//   ....[0]....
.L_1388:
        /*002c*/ 	.word	0x00001ae0


	//   ....[1]....
        /*0030*/ 	.word	0x00001b30


	//----- nvinfo : EIATTR_CRS_STACK_SIZE
	.align		4
.L_1389:
        /*0034*/ 	.byte	0x04, 0x1e
        /*0036*/ 	.short	(.L_1391 - .L_1390)
.L_1390:
        /*0038*/ 	.word	0x00000000


	//----- nvinfo : EIATTR_CBANK_PARAM_SIZE
	.align		4
.L_1391:
        /*003c*/ 	.byte	0x03, 0x19
        /*003e*/ 	.short	0x00a0


	//----- nvinfo : EIATTR_PARAM_CBANK
	.align		4
        /*0040*/ 	.byte	0x04, 0x0a
        /*0042*/ 	.short	(.L_1393 - .L_1392)
	.align		4
.L_1392:
        /*0044*/ 	.word	index@(.nv.constant0._Z32group_norm_nhwc_fwd_scale_kernelI11Fp32IOFp16WLi168EEv26Group_norm_nhwc_fwd_params)
        /*0048*/ 	.short	0x0380
        /*004a*/ 	.short	0x00a0


	//----- nvinfo : EIATTR_SW_WAR
	.align		4
.L_1393:
        /*004c*/ 	.byte	0x04, 0x36
        /*004e*/ 	.short	(.L_1395 - .L_1394)
.L_1394:
        /*0050*/ 	.word	0x00000008
.L_1395:


//--------------------- .nv.info._Z32group_norm_nhwc_fwd_scale_kernelI11Fp32IOFp16WLi64EEv26Group_norm_nhwc_fwd_params --------------------------
	.section	.nv.info._Z32group_norm_nhwc_fwd_scale_kernelI11Fp32IOFp16WLi64EEv26Group_norm_nhwc_fwd_params,"",@"SHT_CUDA_INFO"
	.sectionflags	@""
	.align	4


	//----- nvinfo : EIATTR_CUDA_API_VERSION
	.align		4
        /*0000*/ 	.byte	0x04, 0x37
        /*0002*/ 	.short	(.L_1397 - .L_1396)
.L_1396:
        /*0004*/ 	.word	0x00000082


	//----- nvinfo : EIATTR_KPARAM_INFO
	.align		4
.L_1397:
        /*0008*/ 	.byte	0x04, 0x17
        /*000a*/ 	.short	(.L_1399 - .L_1398)
.L_1398:
        /*000c*/ 	.word	0x00000000
        /*0010*/ 	.short	0x0000
        /*0012*/ 	.short	0x0000
        /*0014*/ 	.byte	0x00, 0xf0, 0x81, 0x02


	//----- nvinfo : EIATTR_SPARSE_MMA_MASK
	.align		4
.L_1399:
        /*0018*/ 	.byte	0x03, 0x50
        /*001a*/ 	.short	0x0000


	//----- nvinfo : EIATTR_MAXREG_COUNT
	.align		4
        /*001c*/ 	.byte	0x03, 0x1b
        /*001e*/ 	.short	0x00ff


	//----- nvinfo : EIATTR_MERCURY_ISA_VERSION
	.align		4
        /*0020*/ 	.byte	0x03, 0x5f
        /*0022*/ 	.short	0x0101


	//----- nvinfo : EIATTR_VRC_CTA_INIT_COUNT
	.align		4
        /*0024*/ 	.byte	0x02, 0x4a
	.zero		1
	.zero		1


	//----- nvinfo : EIATTR_EXIT_INSTR_OFFSETS
	.align		4
        /*0028*/ 	.byte	0x04, 0x1c
        /*002a*/ 	.short	(.L_1401 - .L_1400)


	//   ....[0]....
.L_1400:
        /*002c*/ 	.word	0x00001ae0


	//   ....[1]....
        /*0030*/ 	.word	0x00001b30


	//----- nvinfo : EIATTR_CRS_STACK_SIZE
	.align		4
.L_1401:
        /*0034*/ 	.byte	0x04, 0x1e
        /*0036*/ 	.short	(.L_1403 - .L_1402)
.L_1402:
        /*0038*/ 	.word	0x00000000


	//----- nvinfo : EIATTR_CBANK_PARAM_SIZE
	.align		4
.L_1403:
        /*003c*/ 	.byte	0x03, 0x19
        /*003e*/ 	.short	0x00a0


	//----- nvinfo : EIATTR_PARAM_CBANK
	.align		4
        /*0040*/ 	.byte	0x04, 0x0a
        /*0042*/ 	.short	(.L_1405 - .L_1404)
	.align		4
.L_1404:
        /*0044*/ 	.word	index@(.nv.constant0._Z32group_norm_nhwc_fwd_scale_kernelI11Fp32IOFp16WLi64EEv26Group_norm_nhwc_fwd_params)
        /*0048*/ 	.short	0x0380
        /*004a*/ 	.short	0x00a0


	//----- nvinfo : EIATTR_SW_WAR
	.align		4
.L_1405:
        /*004c*/ 	.byte	0x04, 0x36
        /*004e*/ 	.short	(.L_1407 - .L_1406)
.L_1406:
        /*0050*/ 	.word	0x00000008
.L_1407:


//--------------------- .nv.info._Z32group_norm_nhwc_fwd_scale_kernelI11Fp32IOFp16WLi128EEv26Group_norm_nhwc_fwd_params --------------------------
	.section	.nv.info._Z32group_norm_nhwc_fwd_scale_kernelI11Fp32IOFp16WLi128EEv26Group_norm_nhwc_fwd_params,"",@"SHT_CUDA_INFO"
	.sectionflags	@""
	.align	4


	//----- nvinfo : EIATTR_CUDA_API_VERSION
	.align		4
        /*0000*/ 	.byte	0x04, 0x37
        /*0002*/ 	.short	(.L_1409 - .L_1408)
.L_1408:
        /*0004*/ 	.word	0x00000082


	//----- nvinfo : EIATTR_KPARAM_INFO
	.align		4
.L_1409:
        /*0008*/ 	.byte	0x04, 0x17
        /*000a*/ 	.short	(.L_1411 - .L_1410)
.L_1410:
        /*000c*/ 	.word	0x00000000
        /*0010*/ 	.short	0x0000
        /*0012*/ 	.short	0x0000
        /*0014*/ 	.byte	0x00, 0xf0, 0x81, 0x02


	//----- nvinfo : EIATTR_SPARSE_MMA_MASK
	.align		4
.L_1411:
        /*0018*/ 	.byte	0x03, 0x50
        /*001a*/ 	.short	0x0000


	//----- nvinfo : EIATTR_MAXREG_COUNT
	.align		4
        /*001c*/ 	.byte	0x03, 0x1b
        /*001e*/ 	.short	0x00ff


	//----- nvinfo : EIATTR_MERCURY_ISA_VERSION
	.align		4
        /*0020*/ 	.byte	0x03, 0x5f
        /*0022*/ 	.short	0x0101


	//----- nvinfo : EIATTR_VRC_CTA_INIT_COUNT
	.align		4
        /*0024*/ 	.byte	0x02, 0x4a
	.zero		1
	.zero		1


	//----- nvinfo : EIATTR_EXIT_INSTR_OFFSETS
	.align		4
        /*0028*/ 	.byte	0x04, 0x1c
        /*002a*/ 	.short	(.L_1413 - .L_1412)


	//   ....[0]....
.L_1412:
        /*002c*/ 	.word	0x00001ae0


	//   ....[1]....
        /*0030*/ 	.word	0x00001b30


	//----- nvinfo : EIATTR_CRS_STACK_SIZE
	.align		4
.L_1413:
        /*0034*/ 	.byte	0x04, 0x1e
        /*0036*/ 	.short	(.L_1415 - .L_1414)
.L_1414:
        /*0038*/ 	.word	0x00000000


	//----- nvinfo : EIATTR_CBANK_PARAM_SIZE
	.align		4
.L_1415:
        /*003c*/ 	.byte	0x03, 0x19
        /*003e*/ 	.short	0x00a0


	//----- nvinfo : EIATTR_PARAM_CBANK
	.align		4
        /*0040*/ 	.byte	0x04, 0x0a
        /*0042*/ 	.short	(.L_1417 - .L_1416)
	.align		4
.L_1416:
        /*0044*/ 	.word	index@(.nv.constant0._Z32group_norm_nhwc_fwd_scale_kernelI11Fp32IOFp16WLi128EEv26Group_norm_nhwc_fwd_params)
        /*0048*/ 	.short	0x0380
        /*004a*/ 	.short	0x00a0


	//----- nvinfo : EIATTR_SW_WAR
	.align		4
.L_1417:
        /*004c*/ 	.byte	0x04, 0x36
        /*004e*/ 	.short	(.L_1419 - .L_1418)
.L_1418:
        /*0050*/ 	.word	0x00000008
.L_1419:


//--------------------- .nv.info._Z32group_norm_nhwc_fwd_scale_kernelI11Fp32IOFp16WLi192EEv26Group_norm_nhwc_fwd_params --------------------------
	.section	.nv.info._Z32group_norm_nhwc_fwd_scale_kernelI11Fp32IOFp16WLi192EEv26Group_norm_nhwc_fwd_params,"",@"SHT_CUDA_INFO"
	.sectionflags	@""
	.align	4


	//----- nvinfo : EIATTR_CUDA_API_VERSION
	.align		4
        /*0000*/ 	.byte	0x04, 0x37
        /*0002*/ 	.short	(.L_1421 - .L_1420)
.L_1420:
        /*0004*/ 	.word	0x00000082


	//----- nvinfo : EIATTR_KPARAM_INFO
	.align		4
.L_1421:
        /*0008*/ 	.byte	0x04, 0x17
        /*000a*/ 	.short	(.L_1423 - .L_1422)
.L_1422:
        /*000c*/ 	.word	0x00000000
        /*0010*/ 	.short	0x0000
        /*0012*/ 	.short	0x0000
        /*0014*/ 	.byte	0x00, 0xf0, 0x81, 0x02


	//----- nvinfo : EIATTR_SPARSE_MMA_MASK
	.align		4
.L_1423:
        /*0018*/ 	.byte	0x03, 0x50
        /*001a*/ 	.short	0x0000


	//----- nvinfo : EIATTR_MAXREG_COUNT
	.align		4
        /*001c*/ 	.byte	0x03, 0x1b
        /*001e*/ 	.short	0x00ff


	//----- nvinfo : EIATTR_MERCURY_ISA_VERSION
	.align		4
        /*0020*/ 	.byte	0x03, 0x5f
        /*0022*/ 	.short	0x0101


	//----- nvinfo : EIATTR_VRC_CTA_INIT_COUNT
	.align		4
        /*0024*/ 	.byte	0x02, 0x4a
	.zero		1
	.zero		1


	//----- nvinfo : EIATTR_EXIT_INSTR_OFFSETS
	.align		4
        /*0028*/ 	.byte	0x04, 0x1c
        /*002a*/ 	.short	(.L_1425 - .L_1424)


	//   ....[0]....
.L_1424:
        /*002c*/ 	.word	0x00001ae0


	//   ....[1]....
        /*0030*/ 	.word	0x00001b30


	//----- nvinfo : EIATTR_CRS_STACK_SIZE
	.align		4
.L_1425:
        /*0034*/ 	.byte	0x04, 0x1e
        /*0036*/ 	.short	(.L_1427 - .L_1426)
.L_1426:
        /*0038*/ 	.word	0x00000000


	//----- nvinfo : EIATTR_CBANK_PARAM_SIZE
	.align		4
.L_1427:
        /*003c*/ 	.byte	0x03, 0x19
        /*003e*/ 	.short	0x00a0


	//----- nvinfo : EIATTR_PARAM_CBANK
	.align		4
        /*0040*/ 	.byte	0x04, 0x0a
        /*0042*/ 	.short	(.L_1429 - .L_1428)
	.align		4
.L_1428:
        /*0044*/ 	.word	index@(.nv.constant0._Z32group_norm_nhwc_fwd_scale_kernelI11Fp32IOFp16WLi192EEv26Group_norm_nhwc_fwd_params)
        /*0048*/ 	.short	0x0380
        /*004a*/ 	.short	0x00a0


	//----- nvinfo : EIATTR_SW_WAR
	.align		4
.L_1429:
        /*004c*/ 	.byte	0x04, 0x36
        /*004e*/ 	.short	(.L_1431 - .L_1430)
.L_1430:
        /*0050*/ 	.word	0x00000008
.L_1431:


//--------------------- .nv.info._Z32group_norm_nhwc_fwd_scale_kernelI11Fp32IOFp16WLi448EEv26Group_norm_nhwc_fwd_params --------------------------
	.section	.nv.info._Z32group_norm_nhwc_fwd_scale_kernelI11Fp32IOFp16WLi448EEv26Group_norm_nhwc_fwd_params,"",@"SHT_CUDA_INFO"
	.sectionflags	@""
	.align	4


	//----- nvinfo : EIATTR_CUDA_API_VERSION
	.align		4
        /*0000*/ 	.byte	0x04, 0x37
        /*0002*/ 	.short	(.L_1433 - .L_1432)
.L_1432:
        /*0004*/ 	.word	0x00000082


	//----- nvinfo : EIATTR_KPARAM_INFO
	.align		4
.L_1433:
        /*0008*/ 	.byte	0x04, 0x17
        /*000a*/ 	.short	(.L_1435 - .L_1434)
.L_1434:
        /*000c*/ 	.word	0x00000000
        /*0010*/ 	.short	0x0000
        /*0012*/ 	.short	0x0000
        /*0014*/ 	.byte	0x00, 0xf0, 0x81, 0x02


	//----- nvinfo : EIATTR_SPARSE_MMA_MASK
	.align		4
.L_1435:
        /*0018*/ 	.byte	0x03, 0x50
        /*001a*/ 	.short	0x0000


	//----- nvinfo : EIATTR_MAXREG_COUNT
	.align		4
        /*001c*/ 	.byte	0x03, 0x1b
        /*001e*/ 	.short	0x00ff


	//----- nvinfo : EIATTR_MERCURY_ISA_VERSION
	.align		4
        /*0020*/ 	.byte	0x03, 0x5f
        /*0022*/ 	.short	0x0101


	//----- nvinfo : EIATTR_VRC_CTA_INIT_COUNT
	.align		4
        /*0024*/ 	.byte	0x02, 0x4a
	.zero		1
	.zero		1


	//----- nvinfo : EIATTR_EXIT_INSTR_OFFSETS
	.align		4
        /*0028*/ 	.byte	0x04, 0x1c
        /*002a*/ 	.short	(.L_1437 - .L_1436)


	//   ....[0]....
.L_1436:
        /*002c*/ 	.word	0x00001ae0


	//   ....[1]....
        /*0030*/ 	.word	0x00001b30


	//----- nvinfo : EIATTR_CRS_STACK_SIZE
	.align		4
.L_1437:
        /*0034*/ 	.byte	0x04, 0x1e
        /*0036*/ 	.short	(.L_1439 - .L_1438)
.L_1438:
        /*0038*/ 	.word	0x00000000


	//----- nvinfo : EIATTR_CBANK_PARAM_SIZE
	.align		4
.L_1439:
        /*003c*/ 	.byte	0x03, 0x19
        /*003e*/ 	.short	0x00a0


	//----- nvinfo : EIATTR_PARAM_CBANK
	.align		4
        /*0040*/ 	.byte	0x04, 0x0a
        /*0042*/ 	.short	(.L_1441 - .L_1440)
	.align		4
.L_1440:
        /*0044*/ 	.word	index@(.nv.constant0._Z32group_norm_nhwc_fwd_scale_kernelI11Fp32IOFp16WLi448EEv26Group_norm_nhwc_fwd_params)
        /*0048*/ 	.short	0x0380
        /*004a*/ 	.short	0x00a0


	//----- nvinfo : EIATTR_SW_WAR
	.align		4
.L_1441:
        /*004c*/ 	.byte	0x04, 0x36
        /*004e*/ 	.short	(.L_1443 - .L_1442)
.L_1442:
        /*0050*/ 	.word	0x00000008
.L_1443:


//--------------------- .nv.info._Z32group_norm_nhwc_fwd_scale_kernelI11Fp32IOFp16WLi256EEv26Group_norm_nhwc_fwd_params --------------------------
	.section	.nv.info._Z32group_norm_nhwc_fwd_scale_kernelI11Fp32IOFp16WLi256EEv26Group_norm_nhwc_fwd_params,"",@"SHT_CUDA_INFO"
	.sectionflags	@""
	.align	4


	//----- nvinfo : EIATTR_CUDA_API_VERSION
	.align		4
        /*0000*/ 	.byte	0x04, 0x37
        /*0002*/ 	.short	(.L_1445 - .L_1444)
.L_1444:
        /*0004*/ 	.word	0x00000082


	//----- nvinfo : EIATTR_KPARAM_INFO
	.align		4
.L_1445:
        /*0008*/ 	.byte	0x04, 0x17
        /*000a*/ 	.short	(.L_1447 - .L_1446)
.L_1446:
        /*000c*/ 	.word	0x00000000
        /*0010*/ 	.short	0x0000
        /*0012*/ 	.short	0x0000
        /*0014*/ 	.byte	0x00, 0xf0, 0x81, 0x02


	//----- nvinfo : EIATTR_SPARSE_MMA_MASK
	.align		4
.L_1447:
        /*0018*/ 	.byte	0x03, 0x50
        /*001a*/ 	.short	0x0000


	//----- nvinfo : EIATTR_MAXREG_COUNT
	.align		4
        /*001c*/ 	.byte	0x03, 0x1b
        /*001e*/ 	.short	0x00ff


	//----- nvinfo : EIATTR_MERCURY_ISA_VERSION
	.align		4
        /*0020*/ 	.byte	0x03, 0x5f
        /*0022*/ 	.short	0x0101


	//----- nvinfo : EIATTR_VRC_CTA_INIT_COUNT
	.align		4
        /*0024*/ 	.byte	0x02, 0x4a
	.zero		1
	.zero		1


	//----- nvinfo : EIATTR_EXIT_INSTR_OFFSETS
	.align		4
        /*0028*/ 	.byte	0x04, 0x1c
        /*002a*/ 	.short	(.L_1449 - .L_1448)


	//   ....[0]....
.L_1448:
        /*002c*/ 	.word	0x00001ae0


	//   ....[1]....
        /*0030*/ 	.word	0x00001b30


	//----- nvinfo : EIATTR_CRS_STACK_SIZE
	.align		4
.L_1449:
        /*0034*/ 	.byte	0x04, 0x1e
        /*0036*/ 	.short	(.L_1451 - .L_1450)
.L_1450:
        /*0038*/ 	.word	0x00000000


	//----- nvinfo : EIATTR_CBANK_PARAM_SIZE
	.align		4
.L_1451:
        /*003c*/ 	.byte	0x03, 0x19
        /*003e*/ 	.short	0x00a0


	//----- nvinfo : EIATTR_PARAM_CBANK
	.align		4
        /*0040*/ 	.byte	0x04, 0x0a
        /*0042*/ 	.short	(.L_1453 - .L_1452)
	.align		4
.L_1452:
        /*0044*/ 	.word	index@(.nv.constant0._Z32group_norm_nhwc_fwd_scale_kernelI11Fp32IOFp16WLi256EEv26Group_norm_nhwc_fwd_params)
        /*0048*/ 	.short	0x0380
        /*004a*/ 	.short	0x00a0


	//----- nvinfo : EIATTR_SW_WAR
	.align		4
.L_1453:
        /*004c*/ 	.byte	0x04, 0x36
        /*004e*/ 	.short	(.L_1455 - .L_1454)
.L_1454:
        /*0050*/ 	.word	0x00000008
.L_1455:


//--------------------- .nv.info._Z32group_norm_nhwc_fwd_scale_kernelI11Fp32IOFp16WLi120EEv26Group_norm_nhwc_fwd_params --------------------------
	.section	.nv.info._Z32group_norm_nhwc_fwd_scale_kernelI11Fp32IOFp16WLi120EEv26Group_norm_nhwc_fwd_params,"",@"SHT_CUDA_INFO"
	.sectionflags	@""
	.align	4


	//----- nvinfo : EIATTR_CUDA_API_VERSION
	.align		4
        /*0000*/ 	.byte	0x04, 0x37
        /*0002*/ 	.short	(.L_1457 - .L_1456)
.L_1456:
        /*0004*/ 	.word	0x00000082


	//----- nvinfo : EIATTR_KPARAM_INFO
	.align		4
.L_1457:
        /*0008*/ 	.byte	0x04, 0x17
        /*000a*/ 	.short	(.L_1459 - .L_1458)
.L_1458:
        /*000c*/ 	.word	0x00000000
        /*0010*/ 	.short	0x0000
        /*0012*/ 	.short	0x0000
        /*0014*/ 	.byte	0x00, 0xf0, 0x81, 0x02


	//----- nvinfo : EIATTR_SPARSE_MMA_MASK
	.align		4
.L_1459:
        /*0018*/ 	.byte	0x03, 0x50
        /*001a*/ 	.short	0x0000


	//----- nvinfo : EIATTR_MAXREG_COUNT
	.align		4
        /*001c*/ 	.byte	0x03, 0x1b
        /*001e*/ 	.short	0x00ff


	//----- nvinfo : EIATTR_MERCURY_ISA_VERSION
	.align		4
        /*0020*/ 	.byte	0x03, 0x5f
        /*0022*/ 	.short	0x0101


	//----- nvinfo : EIATTR_VRC_CTA_INIT_COUNT
	.align		4
        /*0024*/ 	.byte	0x02, 0x4a
	.zero		1
	.zero		1


	//----- nvinfo : EIATTR_EXIT_INSTR_OFFSETS
	.align		4
        /*0028*/ 	.byte	0x04, 0x1c
        /*002a*/ 	.short	(.L_1461 - .L_1460)


	//   ....[0]....
.L_1460:
        /*002c*/ 	.word	0x00001ae0


	//   ....[1]....
        /*0030*/ 	.word	0x00001b30


	//----- nvinfo : EIATTR_CRS_STACK_SIZE
	.align		4
.L_1461:
        /*0034*/ 	.byte	0x04, 0x1e
        /*0036*/ 	.short	(.L_1463 - .L_1462)
.L_1462:
        /*0038*/ 	.word	0x00000000


	//----- nvinfo : EIATTR_CBANK_PARAM_SIZE
	.align		4
.L_1463:
        /*003c*/ 	.byte	0x03, 0x19
        /*003e*/ 	.short	0x00a0


	//----- nvinfo : EIATTR_PARAM_CBANK
	.align		4
        /*0040*/ 	.byte	0x04, 0x0a
        /*0042*/ 	.short	(.L_1465 - .L_1464)
	.align		4
.L_1464:
        /*0044*/ 	.word	index@(.nv.constant0._Z32group_norm_nhwc_fwd_scale_kernelI11Fp32IOFp16WLi120EEv26Group_norm_nhwc_fwd_params)
        /*0048*/ 	.short	0x0380
        /*004a*/ 	.short	0x00a0


	//----- nvinfo : EIATTR_SW_WAR
	.align		4
.L_1465:
        /*004c*/ 	.byte	0x04, 0x36
        /*004e*/ 	.short	(.L_1467 - .L_1466)
.L_1466:
        /*0050*/ 	.word	0x00000008
.L_1467:


//--------------------- .nv.info._Z32group_norm_nhwc_fwd_scale_kernelI11Fp32IOFp16WLi140EEv26Group_norm_nhwc_fwd_params --------------------------
	.section	.nv.info._Z32group_norm_nhwc_fwd_scale_kernelI11Fp32IOFp16WLi140EEv26Group_norm_nhwc_fwd_params,"",@"SHT_CUDA_INFO"
	.sectionflags	@""
	.align	4


	//----- nvinfo : EIATTR_CUDA_API_VERSION
	.align		4
        /*0000*/ 	.byte	0x04, 0x37
        /*0002*/ 	.short	(.L_1469 - .L_1468)
.L_1468:
        /*0004*/ 	.word	0x00000082


	//----- nvinfo : EIATTR_KPARAM_INFO
	.align		4
.L_1469:
        /*0008*/ 	.byte	0x04, 0x17
        /*000a*/ 	.short	(.L_1471 - .L_1470)
.L_1470:
        /*000c*/ 	.word	0x00000000
        /*0010*/ 	.short	0x0000
        /*0012*/ 	.short	0x0000
        /*0014*/ 	.byte	0x00, 0xf0, 0x81, 0x02


	//----- nvinfo : EIATTR_SPARSE_MMA_MASK
	.align		4
.L_1471:
        /*0018*/ 	.byte	0x03, 0x50
        /*001a*/ 	.short	0x0000


	//----- nvinfo : EIATTR_MAXREG_COUNT
	.align		4
        /*001c*/ 	.byte	0x03, 0x1b
        /*001e*/ 	.short	0x00ff


	//----- nvinfo : EIATTR_MERCURY_ISA_VERSION
	.align		4
        /*0020*/ 	.byte	0x03, 0x5f
        /*0022*/ 	.short	0x0101


	//----- nvinfo : EIATTR_VRC_CTA_INIT_COUNT
	.align		4
        /*0024*/ 	.byte	0x02, 0x4a
	.zero		1
	.zero		1


	//----- nvinfo : EIATTR_EXIT_INSTR_OFFSETS
	.align		4
        /*0028*/ 	.byte	0x04, 0x1c
        /*002a*/ 	.short	(.L_1473 - .L_1472)


	//   ....[0]....
.L_1472:
        /*002c*/ 	.word	0x00001ae0


	//   ....[1]....
        /*0030*/ 	.word	0x00001b30


	//----- nvinfo : EIATTR_CRS_STACK_SIZE
	.align		4
.L_1473:
        /*0034*/ 	.byte	0x04, 0x1e
        /*0036*/ 	.short	(.L_1475 - .L_1474)
.L_1474:
        /*0038*/ 	.word	0x00000000


	//----- nvinfo : EIATTR_CBANK_PARAM_SIZE
	.align		4
.L_1475:
        /*003c*/ 	.byte	0x03, 0x19
        /*003e*/ 	.short	0x00a0


	//----- nvinfo : EIATTR_PARAM_CBANK
	.align		4
        /*0040*/ 	.byte	0x04, 0x0a
        /*0042*/ 	.short	(.L_1477 - .L_1476)
	.align		4
.L_1476:
        /*0044*/ 	.word	index@(.nv.constant0._Z32group_norm_nhwc_fwd_scale_kernelI11Fp32IOFp16WLi140EEv26Group_norm_nhwc_fwd_params)
        /*0048*/ 	.short	0x0380
        /*004a*/ 	.short	0x00a0


	//----- nvinfo : EIATTR_SW_WAR
	.align		4
.L_1477:
        /*004c*/ 	.byte	0x04, 0x36
        /*004e*/ 	.short	(.L_1479 - .L_1478)
.L_1478:
        /*0050*/ 	.word	0x00000008
.L_1479:


//--------------------- .nv.info._Z32group_norm_nhwc_fwd_scale_kernelI11Fp32IOFp16WLi160EEv26Group_norm_nhwc_fwd_params --------------------------
	.section	.nv.info._Z32group_norm_nhwc_fwd_scale_kernelI11Fp32IOFp16WLi160EEv26Group_norm_nhwc_fwd_params,"",@"SHT_CUDA_INFO"
	.sectionflags	@""
	.align	4


	//----- nvinfo : EIATTR_CUDA_API_VERSION
	.align		4
        /*0000*/ 	.byte	0x04, 0x37
        /*0002*/ 	.short	(.L_1481 - .L_1480)
.L_1480:
        /*0004*/ 	.word	0x00000082


	//----- nvinfo : EIATTR_KPARAM_INFO
	.align		4
.L_1481:
        /*0008*/ 	.byte	0x04, 0x17
        /*000a*/ 	.short	(.L_1483 - .L_1482)
.L_1482:
        /*000c*/ 	.word	0x00000000
        /*0010*/ 	.short	0x0000
        /*0012*/ 	.short	0x0000
        /*0014*/ 	.byte	0x00, 0xf0, 0x81, 0x02


	//----- nvinfo : EIATTR_SPARSE_MMA_MASK
	.align		4
.L_1483:
        /*0018*/ 	.byte	0x03, 0x50
        /*001a*/ 	.short	0x0000


	//----- nvinfo : EIATTR_MAXREG_COUNT
	.align		4
        /*001c*/ 	.byte	0x03, 0x1b
        /*001e*/ 	.short	0x00ff


	//----- nvinfo : EIATTR_MERCURY_ISA_VERSION
	.align		4
        /*0020*/ 	.byte	0x03, 0x5f
        /*0022*/ 	.short	0x0101


	//----- nvinfo : EIATTR_VRC_CTA_INIT_COUNT
	.align		4
        /*0024*/ 	.byte	0x02, 0x4a
	.zero		1
	.zero		1


	//----- nvinfo : EIATTR_EXIT_INSTR_OFFSETS
	.align		4
        /*0028*/ 	.byte	0x04, 0x1c
        /*002a*/ 	.short	(.L_1485 - .L_1484)


	//   ....[0]....
.L_1484:
        /*002c*/ 	.word	0x00001ae0


	//   ....[1]....
        /*0030*/ 	.word	0x00001b30


	//----- nvinfo : EIATTR_CRS_STACK_SIZE
	.align		4
.L_1485:
        /*0034*/ 	.byte	0x04, 0x1e
        /*0036*/ 	.short	(.L_1487 - .L_1486)
.L_1486:
        /*0038*/ 	.word	0x00000000


	//----- nvinfo : EIATTR_CBANK_PARAM_SIZE
	.align		4
.L_1487:
        /*003c*/ 	.byte	0x03, 0x19
        /*003e*/ 	.short	0x00a0


	//----- nvinfo : EIATTR_PARAM_CBANK
	.align		4
        /*0040*/ 	.byte	0x04, 0x0a
        /*0042*/ 	.short	(.L_1489 - .L_1488)
	.align		4
.L_1488:
        /*0044*/ 	.word	index@(.nv.constant0._Z32group_norm_nhwc_fwd_scale_kernelI11Fp32IOFp16WLi160EEv26Group_norm_nhwc_fwd_params)
        /*0048*/ 	.short	0x0380
        /*004a*/ 	.short	0x00a0


	//----- nvinfo : EIATTR_SW_WAR
	.align		4
.L_1489:
        /*004c*/ 	.byte	0x04, 0x36
        /*004e*/ 	.short	(.L_1491 - .L_1490)
.L_1490:
        /*0050*/ 	.word	0x00000008
.L_1491:


//--------------------- .nv.info._Z32group_norm_nhwc_fwd_scale_kernelI11Bf16IOFp32WLi196EEv26Group_norm_nhwc_fwd_params --------------------------
	.section	.nv.info._Z32group_norm_nhwc_fwd_scale_kernelI11Bf16IOFp32WLi196EEv26Group_norm_nhwc_fwd_params,"",@"SHT_CUDA_INFO"
	.sectionflags	@""
	.align	4


	//----- nvinfo : EIATTR_CUDA_API_VERSION
	.align		4
        /*0000*/ 	.byte	0x04, 0x37
        /*0002*/ 	.short	(.L_1493 - .L_1492)
.L_1492:
        /*0004*/ 	.word	0x00000082


	//----- nvinfo : EIATTR_KPARAM_INFO
	.align		4
.L_1493:
        /*0008*/ 	.byte	0x04, 0x17
        /*000a*/ 	.short	(.L_1495 - .L_1494)
.L_1494:
        /*000c*/ 	.word	0x00000000
        /*0010*/ 	.short	0x0000
        /*0012*/ 	.short	0x0000
        /*0014*/ 	.byte	0x00, 0xf0, 0x81, 0x02


	//----- nvinfo : EIATTR_SPARSE_MMA_MASK
	.align		4
.L_1495:
        /*0018*/ 	.byte	0x03, 0x50
        /*001a*/ 	.short	0x0000


	//----- nvinfo : EIATTR_MAXREG_COUNT
	.align		4
        /*001c*/ 	.byte	0x03, 0x1b
        /*001e*/ 	.short	0x00ff


	//----- nvinfo : EIATTR_MERCURY_ISA_VERSION
	.align		4
        /*0020*/ 	.byte	0x03, 0x5f
        /*0022*/ 	.short	0x0101


	//----- nvinfo : EIATTR_VRC_CTA_INIT_COUNT
	.align		4
        /*0024*/ 	.byte	0x02, 0x4a
	.zero		1
	.zero		1


	//----- nvinfo : EIATTR_EXIT_INSTR_OFFSETS
	.align		4
        /*0028*/ 	.byte	0x04, 0x1c
        /*002a*/ 	.short	(.L_1497 - .L_1496)


	//   ....[0]....
.L_1496:
        /*002c*/ 	.word	0x00001e40


	//   ....[1]....
        /*0030*/ 	.word	0x00001e90


	//----- nvinfo : EIATTR_CRS_STACK_SIZE
	.align		4
.L_1497:
        /*0034*/ 	.byte	0x04, 0x1e
        /*0036*/ 	.short	(.L_1499 - .L_1498)
.L_1498:
        /*0038*/ 	.word	0x00000000


	//----- nvinfo : EIATTR_CBANK_PARAM_SIZE
	.align		4
.L_1499:
        /*003c*/ 	.byte	0x03, 0x19
        /*003e*/ 	.short	0x00a0


	//----- nvinfo : EIATTR_PARAM_CBANK
	.align		4
        /*0040*/ 	.byte	0x04, 0x0a
        /*0042*/ 	.short	(.L_1501 - .L_1500)
	.align		4
.L_1500:
        /*0044*/ 	.word	index@(.nv.constant0._Z32group_norm_nhwc_fwd_scale_kernelI11Bf16IOFp32WLi196EEv26Group_norm_nhwc_fwd_params)
        /*0048*/ 	.short	0x0380
        /*004a*/ 	.short	0x00a0


	//----- nvinfo : EIATTR_SW_WAR
	.align		4
.L_1501:
        /*004c*/ 	.byte	0x04, 0x36
        /*004e*/ 	.short	(.L_1503 - .L_1502)
.L_1502:
        /*0050*/ 	.word	0x00000008
.L_1503:


//--------------------- .nv.info._Z32group_norm_nhwc_fwd_scale_kernelI11Bf16IOFp32WLi168EEv26Group_norm_nhwc_fwd_params --------------------------
	.section	.nv.info._Z32group_norm_nhwc_fwd_scale_kernelI11Bf16IOFp32WLi168EEv26Group_norm_nhwc_fwd_params,"",@"SHT_CUDA_INFO"
	.sectionflags	@""
	.align	4


	//----- nvinfo : EIATTR_CUDA_API_VERSION
	.align		4
        /*0000*/ 	.byte	0x04, 0x37
        /*0002*/ 	.short	(.L_1505 - .L_1504)
.L_1504:
        /*0004*/ 	.word	0x00000082


	//----- nvinfo : EIATTR_KPARAM_INFO
	.align		4
.L_1505:
        /*0008*/ 	.byte	0x04, 0x17
        /*000a*/ 	.short	(.L_1507 - .L_1506)
.L_1506:
        /*000c*/ 	.word	0x00000000
        /*0010*/ 	.short	0x0000
        /*0012*/ 	.short	0x0000
        /*0014*/ 	.byte	0x00, 0xf0, 0x81, 0x02


	//----- nvinfo : EIATTR_SPARSE_MMA_MASK
	.align		4
.L_1507:
        /*0018*/ 	.byte	0x03, 0x50
        /*001a*/ 	.short	0x0000


	//----- nvinfo : EIATTR_MAXREG_COUNT
	.align		4
        /*001c*/ 	.byte	0x03, 0x1b
        /*001e*/ 	.short	0x00ff


	//----- nvinfo : EIATTR_MERCURY_ISA_VERSION
	.align		4
        /*0020*/ 	.byte	0x03, 0x5f
        /*0022*/ 	.short	0x0101


	//----- nvinfo : EIATTR_VRC_CTA_INIT_COUNT
	.align		4
        /*0024*/ 	.byte	0x02, 0x4a
	.zero		1
	.zero		1


	//----- nvinfo : EIATTR_EXIT_INSTR_OFFSETS
	.align		4
        /*0028*/ 	.byte	0x04, 0x1c
        /*002a*/ 	.short	(.L_1509 - .L_1508)


	//   ....[0]....
.L_1508:
        /*002c*/ 	.word	0x00001e40


	//   ....[1]....
        /*0030*/ 	.word	0x00001e90


	//----- nvinfo : EIATTR_CRS_STACK_SIZE
	.align		4
.L_1509:
        /*0034*/ 	.byte	0x04, 0x1e
        /*0036*/ 	.short	(.L_1511 - .L_1510)
.L_1510:
        /*0038*/ 	.word	0x00000000


	//----- nvinfo : EIATTR_CBANK_PARAM_SIZE
	.align		4
.L_1511:
        /*003c*/ 	.byte	0x03, 0x19
        /*003e*/ 	.short	0x00a0


	//----- nvinfo : EIATTR_PARAM_CBANK
	.align		4
        /*0040*/ 	.byte	0x04, 0x0a
        /*0042*/ 	.short	(.L_1513 - .L_1512)
	.align		4
.L_1512:
        /*0044*/ 	.word	index@(.nv.constant0._Z32group_norm_nhwc_fwd_scale_kernelI11Bf16IOFp32WLi168EEv26Group_norm_nhwc_fwd_params)
        /*0048*/ 	.short	0x0380
        /*004a*/ 	.short	0x00a0


	//----- nvinfo : EIATTR_SW_WAR
	.align		4
.L_1513:
        /*004c*/ 	.byte	0x04, 0x36
        /*004e*/ 	.short	(.L_1515 - .L_1514)
.L_1514:
        /*0050*/ 	.word	0x00000008
.L_1515:


//--------------------- .nv.info._Z32group_norm_nhwc_fwd_scale_kernelI11Bf16IOFp32WLi64EEv26Group_norm_nhwc_fwd_params --------------------------
	.section	.nv.info._Z32group_norm_nhwc_fwd_scale_kernelI11Bf16IOFp32WLi64EEv26Group_norm_nhwc_fwd_params,"",@"SHT_CUDA_INFO"
	.sectionflags	@""
	.align	4


	//----- nvinfo : EIATTR_CUDA_API_VERSION
	.align		4
        /*0000*/ 	.byte	0x04, 0x37
        /*0002*/ 	.short	(.L_1517 - .L_1516)
.L_1516:
        /*0004*/ 	.word	0x00000082


	//----- nvinfo : EIATTR_KPARAM_INFO
	.align		4
.L_1517:
        /*0008*/ 	.byte	0x04, 0x17
        /*000a*/ 	.short	(.L_1519 - .L_1518)
.L_1518:
        /*000c*/ 	.word	0x00000000
        /*0010*/ 	.short	0x0000
        /*0012*/ 	.short	0x0000
        /*0014*/ 	.byte	0x00, 0xf0, 0x81, 0x02


	//----- nvinfo : EIATTR_SPARSE_MMA_MASK
	.align		4
.L_1519:
        /*0018*/ 	.byte	0x03, 0x50
        /*001a*/ 	.short	0x0000


	//----- nvinfo : EIATTR_MAXREG_COUNT
	.align		4
        /*001c*/ 	.byte	0x03, 0x1b
        /*001e*/ 	.short	0x00ff


	//----- nvinfo : EIATTR_MERCURY_ISA_VERSION
	.align		4
        /*0020*/ 	.byte	0x03, 0x5f
        /*0022*/ 	.short	0x0101


	//----- nvinfo : EIATTR_VRC_CTA_INIT_COUNT
	.align		4
        /*0024*/ 	.byte	0x02, 0x4a
	.zero		1
	.zero		1


	//----- nvinfo : EIATTR_EXIT_INSTR_OFFSETS
	.align		4
        /*0028*/ 	.byte	0x04, 0x1c
        /*002a*/ 	.short	(.L_1521 - .L_1520)


	//   ....[0]....
.L_1520:
        /*002c*/ 	.word	0x00001e40


	//   ....[1]....
        /*0030*/ 	.word	0x00001e90


	//----- nvinfo : EIATTR_CRS_STACK_SIZE
	.align		4
.L_1521:
        /*0034*/ 	.byte	0x04, 0x1e
        /*0036*/ 	.short	(.L_1523 - .L_1522)
.L_1522:
        /*0038*/ 	.word	0x00000000


	//----- nvinfo : EIATTR_CBANK_PARAM_SIZE
	.align		4
.L_1523:
        /*003c*/ 	.byte	0x03, 0x19
        /*003e*/ 	.short	0x00a0


	//----- nvinfo : EIATTR_PARAM_CBANK
	.align		4
        /*0040*/ 	.byte	0x04, 0x0a
        /*0042*/ 	.short	(.L_1525 - .L_1524)
	.align		4
.L_1524:
        /*0044*/ 	.word	index@(.nv.constant0._Z32group_norm_nhwc_fwd_scale_kernelI11Bf16IOFp32WLi64EEv26Group_norm_nhwc_fwd_params)
        /*0048*/ 	.short	0x0380
        /*004a*/ 	.short	0x00a0


	//----- nvinfo : EIATTR_SW_WAR
	.align		4
.L_1525:
        /*004c*/ 	.byte	0x04, 0x36
        /*004e*/ 	.short	(.L_1527 - .L_1526)
.L_1526:
        /*0050*/ 	.word	0x00000008
.L_1527:


//--------------------- .nv.info._Z32group_norm_nhwc_fwd_scale_kernelI11Bf16IOFp32WLi128EEv26Group_norm_nhwc_fwd_params --------------------------
	.section	.nv.info._Z32group_norm_nhwc_fwd_scale_kernelI11Bf16IOFp32WLi128EEv26Group_norm_nhwc_fwd_params,"",@"SHT_CUDA_INFO"
	.sectionflags	@""
	.align	4


	//----- nvinfo : EIATTR_CUDA_API_VERSION
	.align		4
        /*0000*/ 	.byte	0x04, 0x37
        /*0002*/ 	.short	(.L_1529 - .L_1528)
.L_1528:
        /*0004*/ 	.word	0x00000082


	//----- nvinfo : EIATTR_KPARAM_INFO
	.align		4
.L_1529:
        /*0008*/ 	.byte	0x04, 0x17
        /*000a*/ 	.short	(.L_1531 - .L_1530)
.L_1530:
        /*000c*/ 	.word	0x00000000
        /*0010*/ 	.short	0x0000
        /*0012*/ 	.short	0x0000
        /*0014*/ 	.byte	0x00, 0xf0, 0x81, 0x02


	//----- nvinfo : EIATTR_SPARSE_MMA_MASK
	.align		4
.L_1531:
        /*0018*/ 	.byte	0x03, 0x50
        /*001a*/ 	.short	0x0000


	//----- nvinfo : EIATTR_MAXREG_COUNT
	.align		4
        /*001c*/ 	.byte	0x03, 0x1b
        /*001e*/ 	.short	0x00ff


	//----- nvinfo : EIATTR_MERCURY_ISA_VERSION
	.align		4
        /*0020*/ 	.byte	0x03, 0x5f
        /*0022*/ 	.short	0x0101


	//----- nvinfo : EIATTR_VRC_CTA_INIT_COUNT
	.align		4
        /*0024*/ 	.byte	0x02, 0x4a
	.zero		1
	.zero		1


	//----- nvinfo : EIATTR_EXIT_INSTR_OFFSETS
	.align		4
        /*0028*/ 	.byte	0x04, 0x1c
        /*002a*/ 	.short	(.L_1533 - .L_1532)


	//   ....[0]....
.L_1532:
        /*002c*/ 	.word	0x00001e40


	//   ....[1]....
        /*0030*/ 	.word	0x00001e90


	//----- nvinfo : EIATTR_CRS_STACK_SIZE
	.align		4
.L_1533:
        /*0034*/ 	.byte	0x04, 0x1e
        /*0036*/ 	.short	(.L_1535 - .L_1534)
.L_1534:
        /*0038*/ 	.word	0x00000000


	//----- nvinfo : EIATTR_CBANK_PARAM_SIZE
	.align		4
.L_1535:
        /*003c*/ 	.byte	0x03, 0x19
        /*003e*/ 	.short	0x00a0


	//----- nvinfo : EIATTR_PARAM_CBANK
	.align		4
        /*0040*/ 	.byte	0x04, 0x0a
        /*0042*/ 	.short	(.L_1537 - .L_1536)
	.align		4
.L_1536:
        /*0044*/ 	.word	index@(.nv.constant0._Z32group_norm_nhwc_fwd_scale_kernelI11Bf16IOFp32WLi128EEv26Group_norm_nhwc_fwd_params)
        /*0048*/ 	.short	0x0380
        /*004a*/ 	.short	0x00a0


	//----- nvinfo : EIATTR_SW_WAR
	.align		4
.L_1537:
        /*004c*/ 	.byte	0x04, 0x36
        /*004e*/ 	.short	(.L_1539 - .L_1538)
.L_1538:
        /*0050*/ 	.word	0x00000008
.L_1539:


//--------------------- .nv.info._Z32group_norm_nhwc_fwd_scale_kernelI11Bf16IOFp32WLi192EEv26Group_norm_nhwc_fwd_params --------------------------
	.section	.nv.info._Z32group_norm_nhwc_fwd_scale_kernelI11Bf16IOFp32WLi192EEv26Group_norm_nhwc_fwd_params,"",@"SHT_CUDA_INFO"
	.sectionflags	@""
	.align	4


	//----- nvinfo : EIATTR_CUDA_API_VERSION
	.align		4
        /*0000*/ 	.byte	0x04, 0x37
        /*0002*/ 	.short	(.L_1541 - .L_1540)
.L_1540:
        /*0004*/ 	.word	0x00000082


	//----- nvinfo : EIATTR_KPARAM_INFO
	.align		4
.L_1541:
        /*0008*/ 	.byte	0x04, 0x17
        /*000a*/ 	.short	(.L_1543 - .L_1542)
.L_1542:
        /*000c*/ 	.word	0x00000000
        /*0010*/ 	.short	0x0000
        /*0012*/ 	.short	0x0000
        /*0014*/ 	.byte	0x00, 0xf0, 0x81, 0x02


	//----- nvinfo : EIATTR_SPARSE_MMA_MASK
	.align		4
.L_1543:
        /*0018*/ 	.byte	0x03, 0x50
        /*001a*/ 	.short	0x0000


	//----- nvinfo : EIATTR_MAXREG_COUNT
	.align		4
        /*001c*/ 	.byte	0x03, 0x1b
        /*001e*/ 	.short	0x00ff


	//----- nvinfo : EIATTR_MERCURY_ISA_VERSION
	.align		4
        /*0020*/ 	.byte	0x03, 0x5f
        /*0022*/ 	.short	0x0101


	//----- nvinfo : EIATTR_VRC_CTA_INIT_COUNT
	.align		4
        /*0024*/ 	.byte	0x02, 0x4a
	.zero		1
	.zero		1


	//----- nvinfo : EIATTR_EXIT_INSTR_OFFSETS
	.align		4
        /*0028*/ 	.byte	0x04, 0x1c
        /*002a*/ 	.short	(.L_1545 - .L_1544)


	//   ....[0]....
.L_1544:
        /*002c*/ 	.word	0x00001e40


	//   ....[1]....
        /*0030*/ 	.word	0x00001e90


	//----- nvinfo : EIATTR_CRS_STACK_SIZE
	.align		4
.L_1545:
        /*0034*/ 	.byte	0x04, 0x1e
        /*0036*/ 	.short	(.L_1547 - .L_1546)
.L_1546:
        /*0038*/ 	.word	0x00000000


	//----- nvinfo : EIATTR_CBANK_PARAM_SIZE
	.align		4
.L_1547:
        /*003c*/ 	.byte	0x03, 0x19
        /*003e*/ 	.short	0x00a0


	//----- nvinfo : EIATTR_PARAM_CBANK
	.align		4
        /*0040*/ 	.byte	0x04, 0x0a
        /*0042*/ 	.short	(.L_1549 - .L_1548)
	.align		4
.L_1548:
        /*0044*/ 	.word	index@(.nv.constant0._Z32group_norm_nhwc_fwd_scale_kernelI11Bf16IOFp32WLi192EEv26Group_norm_nhwc_fwd_params)
        /*0048*/ 	.short	0x0380
        /*004a*/ 	.short	0x00a0


	//----- nvinfo : EIATTR_SW_WAR
	.align		4
.L_1549:
        /*004c*/ 	.byte	0x04, 0x36
        /*004e*/ 	.short	(.L_1551 - .L_1550)
.L_1550:
        /*0050*/ 	.word	0x00000008
.L_1551:


//--------------------- .nv.info._Z32group_norm_nhwc_fwd_scale_kernelI11Bf16IOFp32WLi448EEv26Group_norm_nhwc_fwd_params --------------------------
	.section	.nv.info._Z32group_norm_nhwc_fwd_scale_kernelI11Bf16IOFp32WLi448EEv26Group_norm_nhwc_fwd_params,"",@"SHT_CUDA_INFO"
	.sectionflags	@""
	.align	4


	//----- nvinfo : EIATTR_CUDA_API_VERSION
	.align		4
        /*0000*/ 	.byte	0x04, 0x37
        /*0002*/ 	.short	(.L_1553 - .L_1552)
.L_1552:
        /*0004*/ 	.word	0x00000082


	//----- nvinfo : EIATTR_KPARAM_INFO
	.align		4
.L_1553:
        /*0008*/ 	.byte	0x04, 0x17
        /*000a*/ 	.short	(.L_1555 - .L_1554)
.L_1554:
        /*000c*/ 	.word	0x00000000
        /*0010*/ 	.short	0x0000
        /*0012*/ 	.short	0x0000
        /*0014*/ 	.byte	0x00, 0xf0, 0x81, 0x02


	//----- nvinfo : EIATTR_SPARSE_MMA_MASK
	.align		4
.L_1555:
        /*0018*/ 	.byte	0x03, 0x50
        /*001a*/ 	.short	0x0000


	//----- nvinfo : EIATTR_MAXREG_COUNT
	.align		4
        /*001c*/ 	.byte	0x03, 0x1b
        /*001e*/ 	.short	0x00ff


	//----- nvinfo : EIATTR_MERCURY_ISA_VERSION
	.align		4
        /*0020*/ 	.byte	0x03, 0x5f
        /*0022*/ 	.short	0x0101


	//----- nvinfo : EIATTR_VRC_CTA_INIT_COUNT
	.align		4
        /*0024*/ 	.byte	0x02, 0x4a
	.zero		1
	.zero		1


	//----- nvinfo : EIATTR_EXIT_INSTR_OFFSETS
	.align		4
        /*0028*/ 	.byte	0x04, 0x1c
        /*002a*/ 	.short	(.L_1557 - .L_1556)


	//   ....[0]....
.L_1556:
        /*002c*/ 	.word	0x00001e40


	//   ....[1]....
        /*0030*/ 	.word	0x00001e90


	//----- nvinfo : EIATTR_CRS_STACK_SIZE
	.align		4
.L_1557:
        /*0034*/ 	.byte	0x04, 0x1e
        /*0036*/ 	.short	(.L_1559 - .L_1558)
.L_1558:
        /*0038*/ 	.word	0x00000000


	//----- nvinfo : EIATTR_CBANK_PARAM_SIZE
	.align		4
.L_1559:
        /*003c*/ 	.byte	0x03, 0x19
        /*003e*/ 	.short	0x00a0


	//----- nvinfo : EIATTR_PARAM_CBANK
	.align		4
        /*0040*/ 	.byte	0x04, 0x0a
        /*0042*/ 	.short	(.L_1561 - .L_1560)
	.align		4
.L_1560:
        /*0044*/ 	.word	index@(.nv.constant0._Z32group_norm_nhwc_fwd_scale_kernelI11Bf16IOFp32WLi448EEv26Group_norm_nhwc_fwd_params)
        /*0048*/ 	.short	0x0380
        /*004a*/ 	.short	0x00a0


	//----- nvinfo : EIATTR_SW_WAR
	.align		4
.L_1561:
        /*004c*/ 	.byte	0x04, 0x36
        /*004e*/ 	.short	(.L_1563 - .L_1562)
.L_1562:
        /*0050*/ 	.word	0x00000008
.L_1563:


//--------------------- .nv.info._Z32group_norm_nhwc_fwd_scale_kernelI11Bf16IOFp32WLi256EEv26Group_norm_nhwc_fwd_params --------------------------
	.section	.nv.info._Z32group_norm_nhwc_fwd_scale_kernelI11Bf16IOFp32WLi256EEv26Group_norm_nhwc_fwd_params,"",@"SHT_CUDA_INFO"
	.sectionflags	@""
	.align	4


	//----- nvinfo : EIATTR_CUDA_API_VERSION
	.align		4
        /*0000*/ 	.byte	0x04, 0x37
        /*0002*/ 	.short	(.L_1565 - .L_1564)
.L_1564:
        /*0004*/ 	.word	0x00000082


	//----- nvinfo : EIATTR_KPARAM_INFO
	.align		4
.L_1565:
        /*0008*/ 	.byte	0x04, 0x17
        /*000a*/ 	.short	(.L_1567 - .L_1566)
.L_1566:
        /*000c*/ 	.word	0x00000000
        /*0010*/ 	.short	0x0000
        /*0012*/ 	.short	0x0000
        /*0014*/ 	.byte	0x00, 0xf0, 0x81, 0x02


	//----- nvinfo : EIATTR_SPARSE_MMA_MASK
	.align		4
.L_1567:
        /*0018*/ 	.byte	0x03, 0x50
        /*001a*/ 	.short	0x0000


	//----- nvinfo : EIATTR_MAXREG_COUNT
	.align		4
        /*001c*/ 	.byte	0x03, 0x1b
        /*001e*/ 	.short	0x00ff


	//----- nvinfo : EIATTR_MERCURY_ISA_VERSION
	.align		4
        /*0020*/ 	.byte	0x03, 0x5f
        /*0022*/ 	.short	0x0101


	//----- nvinfo : EIATTR_VRC_CTA_INIT_COUNT
	.align		4
        /*0024*/ 	.byte	0x02, 0x4a
	.zero		1
	.zero		1


	//----- nvinfo : EIATTR_EXIT_INSTR_OFFSETS
	.align		4
        /*0028*/ 	.byte	0x04, 0x1c
        /*002a*/ 	.short	(.L_1569 - .L_1568)


	//   ....[0]....
.L_1568:
        /*002c*/ 	.word	0x00001e40


	//   ....[1]....
        /*0030*/ 	.word	0x00001e90


	//----- nvinfo : EIATTR_CRS_STACK_SIZE
	.align		4
.L_1569:
        /*0034*/ 	.byte	0x04, 0x1e
        /*0036*/ 	.short	(.L_1571 - .L_1570)
.L_1570:
        /*0038*/ 	.word	0x00000000


	//----- nvinfo : EIATTR_CBANK_PARAM_SIZE
	.align		4
.L_1571:
        /*003c*/ 	.byte	0x03, 0x19
        /*003e*/ 	.short	0x00a0


	//----- nvinfo : EIATTR_PARAM_CBANK
	.align		4
        /*0040*/ 	.byte	0x04, 0x0a
        /*0042*/ 	.short	(.L_1573 - .L_1572)
	.align		4
.L_1572:
        /*0044*/ 	.word	index@(.nv.constant0._Z32group_norm_nhwc_fwd_scale_kernelI11Bf16IOFp32WLi256EEv26Group_norm_nhwc_fwd_params)
        /*0048*/ 	.short	0x0380
        /*004a*/ 	.short	0x00a0


	//----- nvinfo : EIATTR_SW_WAR
	.align		4
.L_1573:
        /*004c*/ 	.byte	0x04, 0x36
        /*004e*/ 	.short	(.L_1575 - .L_1574)
.L_1574:
        /*0050*/ 	.word	0x00000008
.L_1575:


//--------------------- .nv.info._Z32group_norm_nhwc_fwd_scale_kernelI11Bf16IOFp32WLi120EEv26Group_norm_nhwc_fwd_params --------------------------
	.section	.nv.info._Z32group_norm_nhwc_fwd_scale_kernelI11Bf16IOFp32WLi120EEv26Group_norm_nhwc_fwd_params,"",@"SHT_CUDA_INFO"
	.sectionflags	@""
	.align	4


	//----- nvinfo : EIATTR_CUDA_API_VERSION
	.align		4
        /*0000*/ 	.byte	0x04, 0x37
        /*0002*/ 	.short	(.L_1577 - .L_1576)
.L_1576:
        /*0004*/ 	.word	0x00000082


	//----- nvinfo : EIATTR_KPARAM_INFO
	.align		4
.L_1577:
        /*0008*/ 	.byte	0x04, 0x17
        /*000a*/ 	.short	(.L_1579 - .L_1578)
.L_1578:
        /*000c*/ 	.word	0x00000000
        /*0010*/ 	.short	0x0000
        /*0012*/ 	.short	0x0000
        /*0014*/ 	.byte	0x00, 0xf0, 0x81, 0x02


	//----- nvinfo : EIATTR_SPARSE_MMA_MASK
	.align		4
.L_1579:
        /*0018*/ 	.byte	0x03, 0x50
        /*001a*/ 	.short	0x0000


	//----- nvinfo : EIATTR_MAXREG_COUNT
	.align		4
        /*001c*/ 	.byte	0x03, 0x1b
        /*001e*/ 	.short	0x00ff


	//----- nvinfo : EIATTR_MERCURY_ISA_VERSION
	.align		4
        /*0020*/ 	.byte	0x03, 0x5f
        /*0022*/ 	.short	0x0101


	//----- nvinfo : EIATTR_VRC_CTA_INIT_COUNT
	.align		4
        /*0024*/ 	.byte	0x02, 0x4a
	.zero		1
	.zero		1


	//----- nvinfo : EIATTR_EXIT_INSTR_OFFSETS
	.align		4
        /*0028*/ 	.byte	0x04, 0x1c
        /*002a*/ 	.short	(.L_1581 - .L_1580)


	//   ....[0]....
.L_1580:
        /*002c*/ 	.word	0x00001e40


	//   ....[1]....
        /*0030*/ 	.word	0x00001e90


	//----- nvinfo : EIATTR_CRS_STACK_SIZE
	.align		4
.L_1581:
        /*0034*/ 	.byte	0x04, 0x1e
        /*0036*/ 	.short	(.L_1583 - .L_1582)
.L_1582:
        /*0038*/ 	.word	0x00000000


	//----- nvinfo : EIATTR_CBANK_PARAM_SIZE
	.align		4
.L_1583:
        /*003c*/ 	.byte	0x03, 0x19
        /*003e*/ 	.short	0x00a0


	//----- nvinfo : EIATTR_PARAM_CBANK
	.align		4
        /*0040*/ 	.byte	0x04, 0x0a
        /*0042*/ 	.short	(.L_1585 - .L_1584)
	.align		4
.L_1584:
        /*0044*/ 	.word	index@(.nv.constant0._Z32group_norm_nhwc_fwd_scale_kernelI11Bf16IOFp32WLi120EEv26Group_norm_nhwc_fwd_params)
        /*0048*/ 	.short	0x0380
        /*004a*/ 	.short	0x00a0


	//----- nvinfo : EIATTR_SW_WAR
	.align		4
.L_1585:
        /*004c*/ 	.byte	0x04, 0x36
        /*004e*/ 	.short	(.L_1587 - .L_1586)
.L_1586:
        /*0050*/ 	.word	0x00000008
.L_1587:


//--------------------- .nv.info._Z32group_norm_nhwc_fwd_scale_kernelI11Bf16IOFp32WLi140EEv26Group_norm_nhwc_fwd_params --------------------------
	.section	.nv.info._Z32group_norm_nhwc_fwd_scale_kernelI11Bf16IOFp32WLi140EEv26Group_norm_nhwc_fwd_params,"",@"SHT_CUDA_INFO"
	.sectionflags	@""
	.align	4


	//----- nvinfo : EIATTR_CUDA_API_VERSION
	.align		4
        /*0000*/ 	.byte	0x04, 0x37
        /*0002*/ 	.short	(.L_1589 - .L_1588)
.L_1588:
        /*0004*/ 	.word	0x00000082


	//----- nvinfo : EIATTR_KPARAM_INFO
	.align		4
.L_1589:
        /*0008*/ 	.byte	0x04, 0x17
        /*000a*/ 	.short	(.L_1591 - .L_1590)
.L_1590:
        /*000c*/ 	.word	0x00000000
        /*0010*/ 	.short	0x0000
        /*0012*/ 	.short	0x0000
        /*0014*/ 	.byte	0x00, 0xf0, 0x81, 0x02


	//----- nvinfo : EIATTR_SPARSE_MMA_MASK
	.align		4
.L_1591:
        /*0018*/ 	.byte	0x03, 0x50
        /*001a*/ 	.short	0x0000


	//----- nvinfo : EIATTR_MAXREG_COUNT
	.align		4
        /*001c*/ 	.byte	0x03, 0x1b
        /*001e*/ 	.short	0x00ff


	//----- nvinfo : EIATTR_MERCURY_ISA_VERSION
	.align		4
        /*0020*/ 	.byte	0x03, 0x5f
        /*0022*/ 	.short	0x0101


	//----- nvinfo : EIATTR_VRC_CTA_INIT_COUNT
	.align		4
        /*0024*/ 	.byte	0x02, 0x4a
	.zero		1
	.zero		1


	//----- nvinfo : EIATTR_EXIT_INSTR_OFFSETS
	.align		4
        /*0028*/ 	.byte	0x04, 0x1c
        /*002a*/ 	.short	(.L_1593 - .L_1592)


	//   ....[0]....
.L_1592:
        /*002c*/ 	.word	0x00001e40


	//   ....[1]....
        /*0030*/ 	.word	0x00001e90


	//----- nvinfo : EIATTR_CRS_STACK_SIZE
	.align		4
.L_1593:
        /*0034*/ 	.byte	0x04, 0x1e
        /*0036*/ 	.short	(.L_1595 - .L_1594)
.L_1594:
        /*0038*/ 	.word	0x00000000


	//----- nvinfo : EIATTR_CBANK_PARAM_SIZE
	.align		4
.L_1595:
        /*003c*/ 	.byte	0x03, 0x19
        /*003e*/ 	.short	0x00a0


	//----- nvinfo : EIATTR_PARAM_CBANK
	.align		4
        /*0040*/ 	.byte	0x04, 0x0a
        /*0042*/ 	.short	(.L_1597 - .L_1596)
	.align		4
.L_1596:
        /*0044*/ 	.word	index@(.nv.constant0._Z32group_norm_nhwc_fwd_scale_kernelI11Bf16IOFp32WLi140EEv26Group_norm_nhwc_fwd_params)
        /*0048*/ 	.short	0x0380
        /*004a*/ 	.short	0x00a0


	//----- nvinfo : EIATTR_SW_WAR
	.align		4
.L_1597:
        /*004c*/ 	.byte	0x04, 0x36
        /*004e*/ 	.short	(.L_1599 - .L_1598)
.L_1598:
        /*0050*/ 	.word	0x00000008
.L_1599:


//--------------------- .nv.info._Z32group_norm_nhwc_fwd_scale_kernelI11Bf16IOFp32WLi160EEv26Group_norm_nhwc_fwd_params --------------------------
	.section	.nv.info._Z32group_norm_nhwc_fwd_scale_kernelI11Bf16IOFp32WLi160EEv26Group_norm_nhwc_fwd_params,"",@"SHT_CUDA_INFO"
	.sectionflags	@""
	.align	4


	//----- nvinfo : EIATTR_CUDA_API_VERSION
	.align		4
        /*0000*/ 	.byte	0x04, 0x37
        /*0002*/ 	.short	(.L_1601 - .L_1600)
.L_1600:
        /*0004*/ 	.word	0x00000082


	//----- nvinfo : EIATTR_KPARAM_INFO
	.align		4
.L_1601:
        /*0008*/ 	.byte	0x04, 0x17
        /*000a*/ 	.short	(.L_1603 - .L_1602)
.L_1602:
        /*000c*/ 	.word	0x00000000
        /*0010*/ 	.short	0x0000
        /*0012*/ 	.short	0x0000
        /*0014*/ 	.byte	0x00, 0xf0, 0x81, 0x02


	//----- nvinfo : EIATTR_SPARSE_MMA_MASK
	.align		4
.L_1603:
        /*0018*/ 	.byte	0x03, 0x50
        /*001a*/ 	.short	0x0000


	//----- nvinfo : EIATTR_MAXREG_COUNT
	.align		4
        /*001c*/ 	.byte	0x03, 0x1b
        /*001e*/ 	.short	0x00ff


	//----- nvinfo : EIATTR_MERCURY_ISA_VERSION
	.align		4
        /*0020*/ 	.byte	0x03, 0x5f
        /*0022*/ 	.short	0x0101


	//----- nvinfo : EIATTR_VRC_CTA_INIT_COUNT
	.align		4
        /*0024*/ 	.byte	0x02, 0x4a
	.zero		1
	.zero		1


	//----- nvinfo : EIATTR_EXIT_INSTR_OFFSETS
	.align		4
        /*0028*/ 	.byte	0x04, 0x1c
        /*002a*/ 	.short	(.L_1605 - .L_1604)


	//   ....[0]....
.L_1604:
        /*002c*/ 	.word	0x00001e40


	//   ....[1]....
        /*0030*/ 	.word	0x00001e90


	//----- nvinfo : EIATTR_CRS_STACK_SIZE
	.align		4
.L_1605:
        /*0034*/ 	.byte	0x04, 0x1e
        /*0036*/ 	.short	(.L_1607 - .L_1606)
.L_1606:
        /*0038*/ 	.word	0x00000000


	//----- nvinfo : EIATTR_CBANK_PARAM_SIZE
	.align		4
.L_1607:
        /*003c*/ 	.byte	0x03, 0x19
        /*003e*/ 	.short	0x00a0


	//----- nvinfo : EIATTR_PARAM_CBANK
	.align		4
        /*0040*/ 	.byte	0x04, 0x0a
        /*0042*/ 	.short	(.L_1609 - .L_1608)
	.align		4
.L_1608:
        /*0044*/ 	.word	index@(.nv.constant0._Z32group_norm_nhwc_fwd_scale_kernelI11Bf16IOFp32WLi160EEv26Group_norm_nhwc_fwd_params)
        /*0048*/ 	.short	0x0380
        /*004a*/ 	.short	0x00a0


	//----- nvinfo : EIATTR_SW_WAR
	.align		4
.L_1609:
        /*004c*/ 	.byte	0x04, 0x36
        /*004e*/ 	.short	(.L_1611 - .L_1610)
.L_1610:
        /*0050*/ 	.word	0x00000008
.L_1611:


//--------------------- .nv.info._Z32group_norm_nhwc_fwd_scale_kernelI11Bf16IOBf16WLi196EEv26Group_norm_nhwc_fwd_params --------------------------
	.section	.nv.info._Z32group_norm_nhwc_fwd_scale_kernelI11Bf16IOBf16WLi196EEv26Group_norm_nhwc_fwd_params,"",@"SHT_CUDA_INFO"
	.sectionflags	@""
	.align	4


	//----- nvinfo : EIATTR_CUDA_API_VERSION
	.align		4
        /*0000*/ 	.byte	0x04, 0x37
        /*0002*/ 	.short	(.L_1613 - .L_1612)
.L_1612:
        /*0004*/ 	.word	0x00000082


	//----- nvinfo : EIATTR_KPARAM_INFO
	.align		4
.L_1613:
        /*0008*/ 	.byte	0x04, 0x17
        /*000a*/ 	.short	(.L_1615 - .L_1614)
.L_1614:
        /*000c*/ 	.word	0x00000000
        /*0010*/ 	.short	0x0000
        /*0012*/ 	.short	0x0000
        /*0014*/ 	.byte	0x00, 0xf0, 0x81, 0x02


	//----- nvinfo : EIATTR_SPARSE_MMA_MASK
	.align		4
.L_1615:
        /*0018*/ 	.byte	0x03, 0x50
        /*001a*/ 	.short	0x0000


	//----- nvinfo : EIATTR_MAXREG_COUNT
	.align		4
        /*001c*/ 	.byte	0x03, 0x1b
        /*001e*/ 	.short	0x00ff


	//----- nvinfo : EIATTR_MERCURY_ISA_VERSION
	.align		4
        /*0020*/ 	.byte	0x03, 0x5f
        /*0022*/ 	.short	0x0101


	//----- nvinfo : EIATTR_VRC_CTA_INIT_COUNT
	.align		4
        /*0024*/ 	.byte	0x02, 0x4a
	.zero		1
	.zero		1


	//----- nvinfo : EIATTR_EXIT_INSTR_OFFSETS
	.align		4
        /*0028*/ 	.byte	0x04, 0x1c
        /*002a*/ 	.short	(.L_1617 - .L_1616)


	//   ....[0]....
.L_1616:
        /*002c*/ 	.word	0x00001f10


	//   ....[1]....
        /*0030*/ 	.word	0x00001f60


	//----- nvinfo : EIATTR_CRS_STACK_SIZE
	.align		4
.L_1617:
        /*0034*/ 	.byte	0x04, 0x1e
        /*0036*/ 	.short	(.L_1619 - .L_1618)
.L_1618:
        /*0038*/ 	.word	0x00000000


	//----- nvinfo : EIATTR_CBANK_PARAM_SIZE
	.align		4
.L_1619:
        /*003c*/ 	.byte	0x03, 0x19
        /*003e*/ 	.short	0x00a0


	//----- nvinfo : EIATTR_PARAM_CBANK
	.align		4
        /*0040*/ 	.byte	0x04, 0x0a
        /*0042*/ 	.short	(.L_1621 - .L_1620)
	.align		4
.L_1620:
        /*0044*/ 	.word	index@(.nv.constant0._Z32group_norm_nhwc_fwd_scale_kernelI11Bf16IOBf16WLi196EEv26Group_norm_nhwc_fwd_params)
        /*0048*/ 	.short	0x0380
        /*004a*/ 	.short	0x00a0


	//----- nvinfo : EIATTR_SW_WAR
	.align		4
.L_1621:
        /*004c*/ 	.byte	0x04, 0x36
        /*004e*/ 	.short	(.L_1623 - .L_1622)
.L_1622:
        /*0050*/ 	.word	0x00000008
.L_1623:


//--------------------- .nv.info._Z32group_norm_nhwc_fwd_scale_kernelI11Bf16IOBf16WLi168EEv26Group_norm_nhwc_fwd_params --------------------------
	.section	.nv.info._Z32group_norm_nhwc_fwd_scale_kernelI11Bf16IOBf16WLi168EEv26Group_norm_nhwc_fwd_params,"",@"SHT_CUDA_INFO"
	.sectionflags	@""
	.align	4


	//----- nvinfo : EIATTR_CUDA_API_VERSION
	.align		4
        /*0000*/ 	.byte	0x04, 0x37
        /*0002*/ 	.short	(.L_1625 - .L_1624)
.L_1624:
        /*0004*/ 	.word	0x00000082


	//----- nvinfo : EIATTR_KPARAM_INFO
	.align		4
.L_1625:
        /*0008*/ 	.byte	0x04, 0x17
        /*000a*/ 	.short	(.L_1627 - .L_1626)
.L_1626:
        /*000c*/ 	.word	0x00000000
        /*0010*/ 	.short	0x0000
        /*0012*/ 	.short	0x0000
        /*0014*/ 	.byte	0x00, 0xf0, 0x81, 0x02


	//----- nvinfo : EIATTR_SPARSE_MMA_MASK
	.align		4
.L_1627:
        /*0018*/ 	.byte	0x03, 0x50
        /*001a*/ 	.short	0x0000


	//----- nvinfo : EIATTR_MAXREG_COUNT
	.align		4
        /*001c*/ 	.byte	0x03, 0x1b
        /*001e*/ 	.short	0x00ff


	//----- nvinfo : EIATTR_MERCURY_ISA_VERSION
	.align		4
        /*0020*/ 	.byte	0x03, 0x5f
        /*0022*/ 	.short	0x0101


	//----- nvinfo : EIATTR_VRC_CTA_INIT_COUNT
	.align		4
        /*0024*/ 	.byte	0x02, 0x4a
	.zero		1
	.zero		1


	//----- nvinfo : EIATTR_EXIT_INSTR_OFFSETS
	.align		4
        /*0028*/ 	.byte	0x04, 0x1c
        /*002a*/ 	.short	(.L_1629 - .L_1628)


	//   ....[0]....
.L_1628:
        /*002c*/ 	.word	0x00001f10


	//   ....[1]....
        /*0030*/ 	.word	0x00001f60


	//----- nvinfo : EIATTR_CRS_STACK_SIZE
	.align		4
.L_1629:
        /*0034*/ 	.byte	0x04, 0x1e
        /*0036*/ 	.short	(.L_1631 - .L_1630)
.L_1630:
        /*0038*/ 	.word	0x00000000


	//----- nvinfo : EIATTR_CBANK_PARAM_SIZE
	.align		4
.L_1631:
        /*003c*/ 	.byte	0x03, 0x19
        /*003e*/ 	.short	0x00a0


	//----- nvinfo : EIATTR_PARAM_CBANK
	.align		4
        /*0040*/ 	.byte	0x04, 0x0a
        /*0042*/ 	.short	(.L_1633 - .L_1632)
	.align		4
.L_1632:
        /*0044*/ 	.word	index@(.nv.constant0._Z32group_norm_nhwc_fwd_scale_kernelI11Bf16IOBf16WLi168EEv26Group_norm_nhwc_fwd_params)
        /*0048*/ 	.short	0x0380
        /*004a*/ 	.short	0x00a0


	//----- nvinfo : EIATTR_SW_WAR
	.align		4
.L_1633:
        /*004c*/ 	.byte	0x04, 0x36
        /*004e*/ 	.short	(.L_1635 - .L_1634)
.L_1634:
        /*0050*/ 	.word	0x00000008
.L_1635:


//--------------------- .nv.info._Z32group_norm_nhwc_fwd_scale_kernelI11Bf16IOBf16WLi64EEv26Group_norm_nhwc_fwd_params --------------------------
	.section	.nv.info._Z32group_norm_nhwc_fwd_scale_kernelI11Bf16IOBf16WLi64EEv26Group_norm_nhwc_fwd_params,"",@"SHT_CUDA_INFO"
	.sectionflags	@""
	.align	4


	//----- nvinfo : EIATTR_CUDA_API_VERSION
	.align		4
        /*0000*/ 	.byte	0x04, 0x37
        /*0002*/ 	.short	(.L_1637 - .L_1636)
.L_1636:
        /*0004*/ 	.word	0x00000082


	//----- nvinfo : EIATTR_KPARAM_INFO
	.align		4
.L_1637:
        /*0008*/ 	.byte	0x04, 0x17
        /*000a*/ 	.short	(.L_1639 - .L_1638)
.L_1638:
        /*000c*/ 	.word	0x00000000
        /*0010*/ 	.short	0x0000
        /*0012*/ 	.short	0x0000
        /*0014*/ 	.byte	0x00, 0xf0, 0x81, 0x02


	//----- nvinfo : EIATTR_SPARSE_MMA_MASK
	.align		4
.L_1639:
        /*0018*/ 	.byte	0x03, 0x50
        /*001a*/ 	.short	0x0000


	//----- nvinfo : EIATTR_MAXREG_COUNT
	.align		4
        /*001c*/ 	.byte	0x03, 0x1b
        /*001e*/ 	.short	0x00ff


	//----- nvinfo : EIATTR_MERCURY_ISA_VERSION
	.align		4
        /*0020*/ 	.byte	0x03, 0x5f
        /*0022*/ 	.short	0x0101


	//----- nvinfo : EIATTR_VRC_CTA_INIT_COUNT
	.align		4
        /*0024*/ 	.byte	0x02, 0x4a
	.zero		1
	.zero		1


	//----- nvinfo : EIATTR_EXIT_INSTR_OFFSETS
	.align		4
        /*0028*/ 	.byte	0x04, 0x1c
        /*002a*/ 	.short	(.L_1641 - .L_1640)


	//   ....[0]....
.L_1640:
        /*002c*/ 	.word	0x00001f10


	//   ....[1]....
        /*0030*/ 	.word	0x00001f60


	//----- nvinfo : EIATTR_CRS_STACK_SIZE
	.align		4
.L_1641:
        /*0034*/ 	.byte	0x04, 0x1e
        /*0036*/ 	.short	(.L_1643 - .L_1642)
.L_1642:
        /*0038*/ 	.word	0x00000000


	//----- nvinfo : EIATTR_CBANK_PARAM_SIZE
	.align		4
.L_1643:
        /*003c*/ 	.byte	0x03, 0x19
        /*003e*/ 	.short	0x00a0


	//----- nvinfo : EIATTR_PARAM_CBANK
	.align		4
        /*0040*/ 	.byte	0x04, 0x0a
        /*0042*/ 	.short	(.L_1645 - .L_1644)
	.align		4
.L_1644:
        /*0044*/ 	.word	index@(.nv.constant0._Z32group_norm_nhwc_fwd_scale_kernelI11Bf16IOBf16WLi64EEv26Group_norm_nhwc_fwd_params)
        /*0048*/ 	.short	0x0380
        /*004a*/ 	.short	0x00a0


	//----- nvinfo : EIATTR_SW_WAR
	.align		4
.L_1645:
        /*004c*/ 	.byte	0x04, 0x36
        /*004e*/ 	.short	(.L_1647 - .L_1646)
.L_1646:
        /*0050*/ 	.word	0x00000008
.L_1647:


//--------------------- .nv.info._Z32group_norm_nhwc_fwd_scale_kernelI11Bf16IOBf16WLi128EEv26Group_norm_nhwc_fwd_params --------------------------
	.section	.nv.info._Z32group_norm_nhwc_fwd_scale_kernelI11Bf16IOBf16WLi128EEv26Group_norm_nhwc_fwd_params,"",@"SHT_CUDA_INFO"
	.sectionflags	@""
	.align	4


	//----- nvinfo : EIATTR_CUDA_API_VERSION
	.align		4
        /*0000*/ 	.byte	0x04, 0x37
        /*0002*/ 	.short	(.L_1649 - .L_1648)
.L_1648:
        /*0004*/ 	.word	0x00000082


	//----- nvinfo : EIATTR_KPARAM_INFO
	.align		4
.L_1649:
        /*0008*/ 	.byte	0x04, 0x17
        /*000a*/ 	.short	(.L_1651 - .L_1650)
.L_1650:
        /*000c*/ 	.word	0x00000000
        /*0010*/ 	.short	0x0000
        /*0012*/ 	.short	0x0000
        /*0014*/ 	.byte	0x00, 0xf0, 0x81, 0x02


	//----- nvinfo : EIATTR_SPARSE_MMA_MASK
	.align		4
.L_1651:
        /*0018*/ 	.byte	0x03, 0x50
        /*001a*/ 	.short	0x0000


	//----- nvinfo : EIATTR_MAXREG_COUNT
	.align		4
        /*001c*/ 	.byte	0x03, 0x1b
        /*001e*/ 	.short	0x00ff


	//----- nvinfo : EIATTR_MERCURY_ISA_VERSION
	.align		4
        /*0020*/ 	.byte	0x03, 0x5f
        /*0022*/ 	.short	0x0101


	//----- nvinfo : EIATTR_VRC_CTA_INIT_COUNT
	.align		4
        /*0024*/ 	.byte	0x02, 0x4a
	.zero		1
	.zero		1


	//----- nvinfo : EIATTR_EXIT_INSTR_OFFSETS
	.align		4
        /*0028*/ 	.byte	0x04, 0x1c
        /*002a*/ 	.short	(.L_1653 - .L_1652)


	//   ....[0]....
.L_1652:
        /*002c*/ 	.word	0x00001f10


	//   ....[1]....
        /*0030*/ 	.word	0x00001f60


	//----- nvinfo : EIATTR_CRS_STACK_SIZE
	.align		4
.L_1653:
        /*0034*/ 	.byte	0x04, 0x1e
        /*0036*/ 	.short	(.L_1655 - .L_1654)
.L_1654:
        /*0038*/ 	.word	0x00000000


	//----- nvinfo : EIATTR_CBANK_PARAM_SIZE
	.align		4
.L_1655:
        /*003c*/ 	.byte	0x03, 0x19
        /*003e*/ 	.short	0x00a0


	//----- nvinfo : EIATTR_PARAM_CBANK
	.align		4
        /*0040*/ 	.byte	0x04, 0x0a
        /*0042*/ 	.short	(.L_1657 - .L_1656)
	.align		4
.L_1656:
        /*0044*/ 	.word	index@(.nv.constant0._Z32group_norm_nhwc_fwd_scale_kernelI11Bf16IOBf16WLi128EEv26Group_norm_nhwc_fwd_params)
        /*0048*/ 	.short	0x0380
        /*004a*/ 	.short	0x00a0


	//----- nvinfo : EIATTR_SW_WAR
	.align		4
.L_1657:
        /*004c*/ 	.byte	0x04, 0x36
        /*004e*/ 	.short	(.L_1659 - .L_1658)
.L_1658:
        /*0050*/ 	.word	0x00000008
.L_1659:


//--------------------- .nv.info._Z32group_norm_nhwc_fwd_scale_kernelI11Bf16IOBf16WLi192EEv26Group_norm_nhwc_fwd_params --------------------------
	.section	.nv.info._Z32group_norm_nhwc_fwd_scale_kernelI11Bf16IOBf16WLi192EEv26Group_norm_nhwc_fwd_params,"",@"SHT_CUDA_INFO"
	.sectionflags	@""
	.align	4


	//----- nvinfo : EIATTR_CUDA_API_VERSION
	.align		4
        /*0000*/ 	.byte	0x04, 0x37
        /*0002*/ 	.short	(.L_1661 - .L_1660)
.L_1660:
        /*0004*/ 	.word	0x00000082


	//----- nvinfo : EIATTR_KPARAM_INFO
	.align		4
.L_1661:
        /*0008*/ 	.byte	0x04, 0x17
        /*000a*/ 	.short	(.L_1663 - .L_1662)
.L_1662:
        /*000c*/ 	.word	0x00000000
        /*0010*/ 	.short	0x0000
        /*0012*/ 	.short	0x0000
        /*0014*/ 	.byte	0x00, 0xf0, 0x81, 0x02


	//----- nvinfo : EIATTR_SPARSE_MMA_MASK
	.align		4
.L_1663:
        /*0018*/ 	.byte	0x03, 0x50
        /*001a*/ 	.short	0x0000


	//----- nvinfo : EIATTR_MAXREG_COUNT
	.align		4
        /*001c*/ 	.byte	0x03, 0x1b
        /*001e*/ 	.short	0x00ff


	//----- nvinfo : EIATTR_MERCURY_ISA_VERSION
	.align		4
        /*0020*/ 	.byte	0x03, 0x5f
        /*0022*/ 	.short	0x0101


	//----- nvinfo : EIATTR_VRC_CTA_INIT_COUNT
	.align		4
        /*0024*/ 	.byte	0x02, 0x4a
	.zero		1
	.zero		1


	//----- nvinfo : EIATTR_EXIT_INSTR_OFFSETS
	.align		4
        /*0028*/ 	.byte	0x04, 0x1c
        /*002a*/ 	.short	(.L_1665 - .L_1664)


	//   ....[0]....
.L_1664:
        /*002c*/ 	.word	0x00001f10


	//   ....[1]....
        /*0030*/ 	.word	0x00001f60


	//----- nvinfo : EIATTR_CRS_STACK_SIZE
	.align		4
.L_1665:
        /*0034*/ 	.byte	0x04, 0x1e
        /*0036*/ 	.short	(.L_1667 - .L_1666)
.L_1666:
        /*0038*/ 	.word	0x00000000


	//----- nvinfo : EIATTR_CBANK_PARAM_SIZE
	.align		4
.L_1667:
        /*003c*/ 	.byte	0x03, 0x19
        /*003e*/ 	.short	0x00a0


	//----- nvinfo : EIATTR_PARAM_CBANK
	.align		4
        /*0040*/ 	.byte	0x04, 0x0a
        /*0042*/ 	.short	(.L_1669 - .L_1668)
	.align		4
.L_1668:
        /*0044*/ 	.word	index@(.nv.constant0._Z32group_norm_nhwc_fwd_scale_kernelI11Bf16IOBf16WLi192EEv26Group_norm_nhwc_fwd_params)
        /*0048*/ 	.short	0x0380
        /*004a*/ 	.short	0x00a0


	//----- nvinfo : EIATTR_SW_WAR
	.align		4
.L_1669:
        /*004c*/ 	.byte	0x04, 0x36
        /*004e*/ 	.short	(.L_1671 - .L_1670)
.L_1670:
        /*0050*/ 	.word	0x00000008
.L_1671:


//--------------------- .nv.info._Z32group_norm_nhwc_fwd_scale_kernelI11Bf16IOBf16WLi448EEv26Group_norm_nhwc_fwd_params --------------------------
	.section	.nv.info._Z32group_norm_nhwc_fwd_scale_kernelI11Bf16IOBf16WLi448EEv26Group_norm_nhwc_fwd_params,"",@"SHT_CUDA_INFO"
	.sectionflags	@""
	.align	4


	//----- nvinfo : EIATTR_CUDA_API_VERSION
	.align		4
        /*0000*/ 	.byte	0x04, 0x37
        /*0002*/ 	.short	(.L_1673 - .L_1672)
.L_1672:
        /*0004*/ 	.word	0x00000082


	//----- nvinfo : EIATTR_KPARAM_INFO
	.align		4
.L_1673:
        /*0008*/ 	.byte	0x04, 0x17
        /*000a*/ 	.short	(.L_1675 - .L_1674)
.L_1674:
        /*000c*/ 	.word	0x00000000
        /*0010*/ 	.short	0x0000
        /*0012*/ 	.short	0x0000
        /*0014*/ 	.byte	0x00, 0xf0, 0x81, 0x02


	//----- nvinfo : EIATTR_SPARSE_MMA_MASK
	.align		4
.L_1675:
        /*0018*/ 	.byte	0x03, 0x50
        /*001a*/ 	.short	0x0000


	//----- nvinfo : EIATTR_MAXREG_COUNT
	.align		4
        /*001c*/ 	.byte	0x03, 0x1b
        /*001e*/ 	.short	0x00ff


	//----- nvinfo : EIATTR_MERCURY_ISA_VERSION
	.align		4
        /*0020*/ 	.byte	0x03, 0x5f
        /*0022*/ 	.short	0x0101


	//----- nvinfo : EIATTR_VRC_CTA_INIT_COUNT
	.align		4
        /*0024*/ 	.byte	0x02, 0x4a
	.zero		1
	.zero		1


	//----- nvinfo : EIATTR_EXIT_INSTR_OFFSETS
	.align		4
        /*0028*/ 	.byte	0x04, 0x1c
        /*002a*/ 	.short	(.L_1677 - .L_1676)


	//   ....[0]....
.L_1676:
        /*002c*/ 	.word	0x00001f10


	//   ....[1]....
        /*0030*/ 	.word	0x00001f60


	//----- nvinfo : EIATTR_CRS_STACK_SIZE
	.align		4
.L_1677:
        /*0034*/ 	.byte	0x04, 0x1e
        /*0036*/ 	.short	(.L_1679 - .L_1678)
.L_1678:
        /*0038*/ 	.word	0x00000000


	//----- nvinfo : EIATTR_CBANK_PARAM_SIZE
	.align		4
.L_1679:
        /*003c*/ 	.byte	0x03, 0x19
        /*003e*/ 	.short	0x00a0


	//----- nvinfo : EIATTR_PARAM_CBANK
	.align		4
        /*0040*/ 	.byte	0x04, 0x0a
        /*0042*/ 	.short	(.L_1681 - .L_1680)
	.align		4
.L_1680:
        /*0044*/ 	.word	index@(.nv.constant0._Z32group_norm_nhwc_fwd_scale_kernelI11Bf16IOBf16WLi448EEv26Group_norm_nhwc_fwd_params)
        /*0048*/ 	.short	0x0380
        /*004a*/ 	.short	0x00a0


	//----- nvinfo : EIATTR_SW_WAR
	.align		4
.L_1681:
        /*004c*/ 	.byte	0x04, 0x36
        /*004e*/ 	.short	(.L_1683 - .L_1682)
.L_1682:
        /*0050*/ 	.word	0x00000008
.L_1683:


//--------------------- .nv.info._Z32group_norm_nhwc_fwd_scale_kernelI11Bf16IOBf16WLi256EEv26Group_norm_nhwc_fwd_params --------------------------
	.section	.nv.info._Z32group_norm_nhwc_fwd_scale_kernelI11Bf16IOBf16WLi256EEv26Group_norm_nhwc_fwd_params,"",@"SHT_CUDA_INFO"
	.sectionflags	@""
	.align	4


	//----- nvinfo : EIATTR_CUDA_API_VERSION
	.align		4
        /*0000*/ 	.byte	0x04, 0x37
        /*0002*/ 	.short	(.L_1685 - .L_1684)
.L_1684:
        /*0004*/ 	.word	0x00000082


	//----- nvinfo : EIATTR_KPARAM_INFO
	.align		4
.L_1685:
        /*0008*/ 	.byte	0x04, 0x17
        /*000a*/ 	.short	(.L_1687 - .L_1686)
.L_1686:
        /*000c*/ 	.word	0x00000000
        /*0010*/ 	.short	0x0000
        /*0012*/ 	.short	0x0000
        /*0014*/ 	.byte	0x00, 0xf0, 0x81, 0x02


	//----- nvinfo : EIATTR_SPARSE_MMA_MASK
	.align		4
.L_1687:
        /*0018*/ 	.byte	0x03, 0x50
        /*001a*/ 	.short	0x0000


	//----- nvinfo : EIATTR_MAXREG_COUNT
	.align		4
        /*001c*/ 	.byte	0x03, 0x1b
        /*001e*/ 	.short	0x00ff


	//----- nvinfo : EIATTR_MERCURY_ISA_VERSION
	.align		4
        /*0020*/ 	.byte	0x03, 0x5f
        /*0022*/ 	.short	0x0101


	//----- nvinfo : EIATTR_VRC_CTA_INIT_COUNT
	.align		4
        /*0024*/ 	.byte	0x02, 0x4a
	.zero		1
	.zero		1


	//----- nvinfo : EIATTR_EXIT_INSTR_OFFSETS
	.align		4
        /*0028*/ 	.byte	0x04, 0x1c
        /*002a*/ 	.short	(.L_1689 - .L_1688)


	//   ....[0]....
.L_1688:
        /*002c*/ 	.word	0x00001f10


	//   ....[1]....
        /*0030*/ 	.word	0x00001f60


	//----- nvinfo : EIATTR_CRS_STACK_SIZE
	.align		4
.L_1689:
        /*0034*/ 	.byte	0x04, 0x1e
        /*0036*/ 	.short	(.L_1691 - .L_1690)
.L_1690:
        /*0038*/ 	.word	0x00000000


	//----- nvinfo : EIATTR_CBANK_PARAM_SIZE
	.align		4
.L_1691:
        /*003c*/ 	.byte	0x03, 0x19
        /*003e*/ 	.short	0x00a0


	//----- nvinfo : EIATTR_PARAM_CBANK
	.align		4
        /*0040*/ 	.byte	0x04, 0x0a
        /*0042*/ 	.short	(.L_1693 - .L_1692)
	.align		4
.L_1692:
        /*0044*/ 	.word	index@(.nv.constant0._Z32group_norm_nhwc_fwd_scale_kernelI11Bf16IOBf16WLi256EEv26Group_norm_nhwc_fwd_params)
        /*0048*/ 	.short	0x0380
        /*004a*/ 	.short	0x00a0


	//----- nvinfo : EIATTR_SW_WAR
	.align		4
.L_1693:
        /*004c*/ 	.byte	0x04, 0x36
        /*004e*/ 	.short	(.L_1695 - .L_1694)
.L_1694:
        /*0050*/ 	.word	0x00000008
.L_1695:


//--------------------- .nv.info._Z32group_norm_nhwc_fwd_scale_kernelI11Bf16IOBf16WLi120EEv26Group_norm_nhwc_fwd_params --------------------------
	.section	.nv.info._Z32group_norm_nhwc_fwd_scale_kernelI11Bf16IOBf16WLi120EEv26Group_norm_nhwc_fwd_params,"",@"SHT_CUDA_INFO"
	.sectionflags	@""
	.align	4


	//----- nvinfo : EIATTR_CUDA_API_VERSION
	.align		4
        /*0000*/ 	.byte	0x04, 0x37
        /*0002*/ 	.short	(.L_1697 - .L_1696)
.L_1696:
        /*0004*/ 	.word	0x00000082


	//----- nvinfo : EIATTR_KPARAM_INFO
	.align		4
.L_1697:
        /*0008*/ 	.byte	0x04, 0x17
        /*000a*/ 	.short	(.L_1699 - .L_1698)
.L_1698:
        /*000c*/ 	.word	0x00000000
        /*0010*/ 	.short	0x0000
        /*0012*/ 	.short	0x0000
        /*0014*/ 	.byte	0x00, 0xf0, 0x81, 0x02


	//----- nvinfo : EIATTR_SPARSE_MMA_MASK
	.align		4
.L_1699:
        /*0018*/ 	.byte	0x03, 0x50
        /*001a*/ 	.short	0x0000


	//----- nvinfo : EIATTR_MAXREG_COUNT
	.align		4
        /*001c*/ 	.byte	0x03, 0x1b
        /*001e*/ 	.short	0x00ff


	//----- nvinfo : EIATTR_MERCURY_ISA_VERSION
	.align		4
        /*0020*/ 	.byte	0x03, 0x5f
        /*0022*/ 	.short	0x0101


	//----- nvinfo : EIATTR_VRC_CTA_INIT_COUNT
	.align		4
        /*0024*/ 	.byte	0x02, 0x4a
	.zero		1
	.zero		1


	//----- nvinfo : EIATTR_EXIT_INSTR_OFFSETS
	.align		4
        /*0028*/ 	.byte	0x04, 0x1c
        /*002a*/ 	.short	(.L_1701 - .L_1700)


	//   ....[0]....
.L_1700:
        /*002c*/ 	.word	0x00001f10


	//   ....[1]....
        /*0030*/ 	.word	0x00001f60


	//----- nvinfo : EIATTR_CRS_STACK_SIZE
	.align		4
.L_1701:
        /*0034*/ 	.byte	0x04, 0x1e
        /*0036*/ 	.short	(.L_1703 - .L_1702)
.L_1702:
        /*0038*/ 	.word	0x00000000


	//----- nvinfo : EIATTR_CBANK_PARAM_SIZE
	.align		4
.L_1703:
        /*003c*/ 	.byte	0x03, 0x19
        /*003e*/ 	.short	0x00a0


	//----- nvinfo : EIATTR_PARAM_CBANK
	.align		4
        /*0040*/ 	.byte	0x04, 0x0a
        /*0042*/ 	.short	(.L_1705 - .L_1704)
	.align		4
.L_1704:
        /*0044*/ 	.word	index@(.nv.constant0._Z32group_norm_nhwc_fwd_scale_kernelI11Bf16IOBf16WLi120EEv26Group_norm_nhwc_fwd_params)
        /*0048*/ 	.short	0x0380
        /*004a*/ 	.short	0x00a0


	//----- nvinfo : EIATTR_SW_WAR
	.align		4
.L_1705:
        /*004c*/ 	.byte	0x04, 0x36
        /*004e*/ 	.short	(.L_1707 - .L_1706)
.L_1706:
        /*0050*/ 	.word	0x00000008
.L_1707:


//--------------------- .nv.info._Z32group_norm_nhwc_fwd_scale_kernelI11Bf16IOBf16WLi140EEv26Group_norm_nhwc_fwd_params --------------------------
	.section	.nv.info._Z32group_norm_nhwc_fwd_scale_kernelI11Bf16IOBf16WLi140EEv26Group_norm_nhwc_fwd_params,"",@"SHT_CUDA_INFO"
	.sectionflags	@""
	.align	4


	//----- nvinfo : EIATTR_CUDA_API_VERSION
	.align		4
        /*0000*/ 	.byte	0x04, 0x37
        /*0002*/ 	.short	(.L_1709 - .L_1708)
.L_1708:
        /*0004*/ 	.word	0x00000082


	//----- nvinfo : EIATTR_KPARAM_INFO
	.align		4
.L_1709:
        /*0008*/ 	.byte	0x04, 0x17
        /*000a*/ 	.short	(.L_1711 - .L_1710)
.L_1710:
        /*000c*/ 	.word	0x00000000
        /*0010*/ 	.short	0x0000
        /*0012*/ 	.short	0x0000
        /*0014*/ 	.byte	0x00, 0xf0, 0x81, 0x02


	//----- nvinfo : EIATTR_SPARSE_MMA_MASK
	.align		4
.L_1711:
        /*0018*/ 	.byte	0x03, 0x50
        /*001a*/ 	.short	0x0000


	//----- nvinfo : EIATTR_MAXREG_COUNT
	.align		4
        /*001c*/ 	.byte	0x03, 0x1b
        /*001e*/ 	.short	0x00ff


	//----- nvinfo : EIATTR_MERCURY_ISA_VERSION
	.align		4
        /*0020*/ 	.byte	0x03, 0x5f
        /*0022*/ 	.short	0x0101


	//----- nvinfo : EIATTR_VRC_CTA_INIT_COUNT
	.align		4
        /*0024*/ 	.byte	0x02, 0x4a
	.zero		1
	.zero		1


	//----- nvinfo : EIATTR_EXIT_INSTR_OFFSETS
	.align		4
        /*0028*/ 	.byte	0x04, 0x1c
        /*002a*/ 	.short	(.L_1713 - .L_1712)


	//   ....[0]....
.L_1712:
        /*002c*/ 	.word	0x00001f10


	//   ....[1]....
        /*0030*/ 	.word	0x00001f60


	//----- nvinfo : EIATTR_CRS_STACK_SIZE
	.align		4
.L_1713:
        /*0034*/ 	.byte	0x04, 0x1e
        /*0036*/ 	.short	(.L_1715 - .L_1714)
.L_1714:
        /*0038*/ 	.word	0x00000000


	//----- nvinfo : EIATTR_CBANK_PARAM_SIZE
	.align		4
.L_1715:
        /*003c*/ 	.byte	0x03, 0x19
        /*003e*/ 	.short	0x00a0


	//----- nvinfo : EIATTR_PARAM_CBANK
	.align		4
        /*0040*/ 	.byte	0x04, 0x0a
        /*0042*/ 	.short	(.L_1717 - .L_1716)
	.align		4
.L_1716:
        /*0044*/ 	.word	index@(.nv.constant0._Z32group_norm_nhwc_fwd_scale_kernelI11Bf16IOBf16WLi140EEv26Group_norm_nhwc_fwd_params)
        /*0048*/ 	.short	0x0380
        /*004a*/ 	.short	0x00a0


	//----- nvinfo : EIATTR_SW_WAR
	.align		4
.L_1717:
        /*004c*/ 	.byte	0x04, 0x36
        /*004e*/ 	.short	(.L_1719 - .L_1718)
.L_1718:
        /*0050*/ 	.word	0x00000008
.L_1719:


//--------------------- .nv.info._Z32group_norm_nhwc_fwd_scale_kernelI11Bf16IOBf16WLi160EEv26Group_norm_nhwc_fwd_params --------------------------
	.section	.nv.info._Z32group_norm_nhwc_fwd_scale_kernelI11Bf16IOBf16WLi160EEv26Group_norm_nhwc_fwd_params,"",@"SHT_CUDA_INFO"
	.sectionflags	@""
	.align	4


	//----- nvinfo : EIATTR_CUDA_API_VERSION
	.align		4
        /*0000*/ 	.byte	0x04, 0x37
        /*0002*/ 	.short	(.L_1721 - .L_1720)
.L_1720:
        /*0004*/ 	.word	0x00000082


	//----- nvinfo : EIATTR_KPARAM_INFO
	.align		4
.L_1721:
        /*0008*/ 	.byte	0x04, 0x17
        /*000a*/ 	.short	(.L_1723 - .L_1722)
.L_1722:
        /*000c*/ 	.word	0x00000000
        /*0010*/ 	.short	0x0000
        /*0012*/ 	.short	0x0000
        /*0014*/ 	.byte	0x00, 0xf0, 0x81, 0x02


	//----- nvinfo : EIATTR_SPARSE_MMA_MASK
	.align		4
.L_1723:
        /*0018*/ 	.byte	0x03, 0x50
        /*001a*/ 	.short	0x0000


	//----- nvinfo : EIATTR_MAXREG_COUNT
	.align		4
        /*001c*/ 	.byte	0x03, 0x1b
        /*001e*/ 	.short	0x00ff


	//----- nvinfo : EIATTR_MERCURY_ISA_VERSION
	.align		4
        /*0020*/ 	.byte	0x03, 0x5f
        /*0022*/ 	.short	0x0101


	//----- nvinfo : EIATTR_VRC_CTA_INIT_COUNT
	.align		4
        /*0024*/ 	.byte	0x02, 0x4a
	.zero		1
	.zero		1


	//----- nvinfo : EIATTR_EXIT_INSTR_OFFSETS
	.align		4
        /*0028*/ 	.byte	0x04, 0x1c
        /*002a*/ 	.short	(.L_1725 - .L_1724)


	//   ....[0]....
.L_1724:
        /*002c*/ 	.word	0x00001f10


	//   ....[1]....
        /*0030*/ 	.word	0x00001f60


	//----- nvinfo : EIATTR_CRS_STACK_SIZE
	.align		4
.L_1725:
        /*0034*/ 	.byte	0x04, 0x1e
        /*0036*/ 	.short	(.L_1727 - .L_1726)
.L_1726:
        /*0038*/ 	.word	0x00000000


	//----- nvinfo : EIATTR_CBANK_PARAM_SIZE
	.align		4
.L_1727:
        /*003c*/ 	.byte	0x03, 0x19
        /*003e*/ 	.short	0x00a0


	//----- nvinfo : EIATTR_PARAM_CBANK
	.align		4
        /*0040*/ 	.byte	0x04, 0x0a
        /*0042*/ 	.short	(.L_1729 - .L_1728)
	.align		4
.L_1728:
        /*0044*/ 	.word	index@(.nv.constant0._Z32group_norm_nhwc_fwd_scale_kernelI11Bf16IOBf16WLi160EEv26Group_norm_nhwc_fwd_params)
        /*0048*/ 	.short	0x0380
        /*004a*/ 	.short	0x00a0


	//----- nvinfo : EIATTR_SW_WAR
	.align		4
.L_1729:
        /*004c*/ 	.byte	0x04, 0x36
        /*004e*/ 	.short	(.L_1731 - .L_1730)
.L_1730:
        /*0050*/ 	.word	0x00000008
.L_1731:


//--------------------- .nv.info._Z32group_norm_nhwc_fwd_scale_kernelI11Bf16IOFp16WLi196EEv26Group_norm_nhwc_fwd_params --------------------------
	.section	.nv.info._Z32group_norm_nhwc_fwd_scale_kernelI11Bf16IOFp16WLi196EEv26Group_norm_nhwc_fwd_params,"",@"SHT_CUDA_INFO"
	.sectionflags	@""
	.align	4


	//----- nvinfo : EIATTR_CUDA_API_VERSION
	.align		4
        /*0000*/ 	.byte	0x04, 0x37
        /*0002*/ 	.short	(.L_1733 - .L_1732)
.L_1732:
        /*0004*/ 	.word	0x00000082


	//----- nvinfo : EIATTR_KPARAM_INFO
	.align		4
.L_1733:
        /*0008*/ 	.byte	0x04, 0x17
        /*000a*/ 	.short	(.L_1735 - .L_1734)
.L_1734:
        /*000c*/ 	.word	0x00000000
        /*0010*/ 	.short	0x0000
        /*0012*/ 	.short	0x0000
        /*0014*/ 	.byte	0x00, 0xf0, 0x81, 0x02


	//----- nvinfo : EIATTR_SPARSE_MMA_MASK
	.align		4
.L_1735:
        /*0018*/ 	.byte	0x03, 0x50
        /*001a*/ 	.short	0x0000


	//----- nvinfo : EIATTR_MAXREG_COUNT
	.align		4
        /*001c*/ 	.byte	0x03, 0x1b
        /*001e*/ 	.short	0x00ff


	//----- nvinfo : EIATTR_MERCURY_ISA_VERSION
	.align		4
        /*0020*/ 	.byte	0x03, 0x5f
        /*0022*/ 	.short	0x0101


	//----- nvinfo : EIATTR_VRC_CTA_INIT_COUNT
	.align		4
        /*0024*/ 	.byte	0x02, 0x4a
	.zero		1
	.zero		1


	//----- nvinfo : EIATTR_EXIT_INSTR_OFFSETS
	.align		4
        /*0028*/ 	.byte	0x04, 0x1c
        /*002a*/ 	.short	(.L_1737 - .L_1736)


	//   ....[0]....
.L_1736:
        /*002c*/ 	.word	0x00001f10


	//   ....[1]....
        /*0030*/ 	.word	0x00001f60


	//----- nvinfo : EIATTR_CRS_STACK_SIZE
	.align		4
.L_1737:
        /*0034*/ 	.byte	0x04, 0x1e
        /*0036*/ 	.short	(.L_1739 - .L_1738)
.L_1738:
        /*0038*/ 	.word	0x00000000


	//----- nvinfo : EIATTR_CBANK_PARAM_SIZE
	.align		4
.L_1739:
        /*003c*/ 	.byte	0x03, 0x19
        /*003e*/ 	.short	0x00a0


	//----- nvinfo : EIATTR_PARAM_CBANK
	.align		4
        /*0040*/ 	.byte	0x04, 0x0a
        /*0042*/ 	.short	(.L_1741 - .L_1740)
	.align		4
.L_1740:
        /*0044*/ 	.word	index@(.nv.constant0._Z32group_norm_nhwc_fwd_scale_kernelI11Bf16IOFp16WLi196EEv26Group_norm_nhwc_fwd_params)
        /*0048*/ 	.short	0x0380
        /*004a*/ 	.short	0x00a0


	//----- nvinfo : EIATTR_SW_WAR
	.align		4
.L_1741:
        /*004c*/ 	.byte	0x04, 0x36
        /*004e*/ 	.short	(.L_1743 - .L_1742)
.L_1742:
        /*0050*/ 	.word	0x00000008
.L_1743:


//--------------------- .nv.info._Z32group_norm_nhwc_fwd_scale_kernelI11Bf16IOFp16WLi168EEv26Group_norm_nhwc_fwd_params --------------------------
	.section	.nv.info._Z32group_norm_nhwc_fwd_scale_kernelI11Bf16IOFp16WLi168EEv26Group_norm_nhwc_fwd_params,"",@"SHT_CUDA_INFO"
	.sectionflags	@""
	.align	4


	//----- nvinfo : EIATTR_CUDA_API_VERSION
	.align		4
        /*0000*/ 	.byte	0x04, 0x37
        /*0002*/ 	.short	(.L_1745 - .L_1744)
.L_1744:
        /*0004*/ 	.word	0x00000082


	//----- nvinfo : EIATTR_KPARAM_INFO
	.align		4
.L_1745:
        /*0008*/ 	.byte	0x04, 0x17
        /*000a*/ 	.short	(.L_1747 - .L_1746)
.L_1746:
        /*000c*/ 	.word	0x00000000
        /*0010*/ 	.short	0x0000
        /*0012*/ 	.short	0x0000
        /*0014*/ 	.byte	0x00, 0xf0, 0x81, 0x02


	//----- nvinfo : EIATTR_SPARSE_MMA_MASK
	.align		4
.L_1747:
        /*0018*/ 	.byte	0x03, 0x50
        /*001a*/ 	.short	0x0000


	//----- nvinfo : EIATTR_MAXREG_COUNT
	.align		4
        /*001c*/ 	.byte	0x03, 0x1b
        /*001e*/ 	.short	0x00ff


	//----- nvinfo : EIATTR_MERCURY_ISA_VERSION
	.align		4
        /*0020*/ 	.byte	0x03, 0x5f
        /*0022*/ 	.short	0x0101


	//----- nvinfo : EIATTR_VRC_CTA_INIT_COUNT
	.align		4
        /*0024*/ 	.byte	0x02, 0x4a
	.zero		1
	.zero		1


	//----- nvinfo : EIATTR_EXIT_INSTR_OFFSETS
	.align		4
        /*0028*/ 	.byte	0x04, 0x1c
        /*002a*/ 	.short	(.L_1749 - .L_1748)


	//   ....[0]....
.L_1748:
        /*002c*/ 	.word	0x00001f10


	//   ....[1]....
        /*0030*/ 	.word	0x00001f60


	//----- nvinfo : EIATTR_CRS_STACK_SIZE
	.align		4
.L_1749:
        /*0034*/ 	.byte	0x04, 0x1e
        /*0036*/ 	.short	(.L_1751 - .L_1750)
.L_1750:
        /*0038*/ 	.word	0x00000000


	//----- nvinfo : EIATTR_CBANK_PARAM_SIZE
	.align		4
.L_1751:
        /*003c*/ 	.byte	0x03, 0x19
        /*003e*/ 	.short	0x00a0


	//----- nvinfo : EIATTR_PARAM_CBANK
	.align		4
        /*0040*/ 	.byte	0x04, 0x0a
        /*0042*/ 	.short	(.L_1753 - .L_1752)
	.align		4
.L_1752:
        /*0044*/ 	.word	index@(.nv.constant0._Z32group_norm_nhwc_fwd_scale_kernelI11Bf16IOFp16WLi168EEv26Group_norm_nhwc_fwd_params)
        /*0048*/ 	.short	0x0380
        /*004a*/ 	.short	0x00a0


	//----- nvinfo : EIATTR_SW_WAR
	.align		4
.L_1753:
        /*004c*/ 	.byte	0x04, 0x36
        /*004e*/ 	.short	(.L_1755 - .L_1754)
.L_1754:
        /*0050*/ 	.word	0x00000008
.L_1755:


//--------------------- .nv.info._Z32group_norm_nhwc_fwd_scale_kernelI11Bf16IOFp16WLi64EEv26Group_norm_nhwc_fwd_params --------------------------
	.section	.nv.info._Z32group_norm_nhwc_fwd_scale_kernelI11Bf16IOFp16WLi64EEv26Group_norm_nhwc_fwd_params,"",@"SHT_CUDA_INFO"
	.sectionflags	@""
	.align	4


	//----- nvinfo : EIATTR_CUDA_API_VERSION
	.align		4
        /*0000*/ 	.byte	0x04, 0x37
        /*0002*/ 	.short	(.L_1757 - .L_1756)
.L_1756:
        /*0004*/ 	.word	0x00000082


	//----- nvinfo : EIATTR_KPARAM_INFO
	.align		4
.L_1757:
        /*0008*/ 	.byte	0x04, 0x17
        /*000a*/ 	.short	(.L_1759 - .L_1758)
.L_1758:
        /*000c*/ 	.word	0x00000000
        /*0010*/ 	.short	0x0000
        /*0012*/ 	.short	0x0000
        /*0014*/ 	.byte	0x00, 0xf0, 0x81, 0x02


	//----- nvinfo : EIATTR_SPARSE_MMA_MASK
	.align		4
.L_1759:
        /*0018*/ 	.byte	0x03, 0x50
        /*001a*/ 	.short	0x0000


	//----- nvinfo : EIATTR_MAXREG_COUNT
	.align		4
        /*001c*/ 	.byte	0x03, 0x1b
        /*001e*/ 	.short	0x00ff


	//----- nvinfo : EIATTR_MERCURY_ISA_VERSION
	.align		4
        /*0020*/ 	.byte	0x03, 0x5f
        /*0022*/ 	.short	0x0101


	//----- nvinfo : EIATTR_VRC_CTA_INIT_COUNT
	.align		4
        /*0024*/ 	.byte	0x02, 0x4a
	.zero		1
	.zero		1


	//----- nvinfo : EIATTR_EXIT_INSTR_OFFSETS
	.align		4
        /*0028*/ 	.byte	0x04, 0x1c
        /*002a*/ 	.short	(.L_1761 - .L_1760)


	//   ....[0]....
.L_1760:
        /*002c*/ 	.word	0x00001f10


	//   ....[1]....
        /*0030*/ 	.word	0x00001f60


	//----- nvinfo : EIATTR_CRS_STACK_SIZE
	.align		4
.L_1761:
        /*0034*/ 	.byte	0x04, 0x1e
        /*0036*/ 	.short	(.L_1763 - .L_1762)
.L_1762:
        /*0038*/ 	.word	0x00000000


	//----- nvinfo : EIATTR_CBANK_PARAM_SIZE
	.align		4
.L_1763:
        /*003c*/ 	.byte	0x03, 0x19
        /*003e*/ 	.short	0x00a0


	//----- nvinfo : EIATTR_PARAM_CBANK
	.align		4
        /*0040*/ 	.byte	0x04, 0x0a
        /*0042*/ 	.short	(.L_1765 - .L_1764)
	.align		4
.L_1764:
        /*0044*/ 	.word	index@(.nv.constant0._Z32group_norm_nhwc_fwd_scale_kernelI11Bf16IOFp16WLi64EEv26Group_norm_nhwc_fwd_params)
        /*0048*/ 	.short	0x0380
        /*004a*/ 	.short	0x00a0


	//----- nvinfo : EIATTR_SW_WAR
	.align		4
.L_1765:
        /*004c*/ 	.byte	0x04, 0x36
        /*004e*/ 	.short	(.L_1767 - .L_1766)
.L_1766:
        /*0050*/ 	.word	0x00000008
.L_1767:


//--------------------- .nv.info._Z32group_norm_nhwc_fwd_scale_kernelI11Bf16IOFp16WLi128EEv26Group_norm_nhwc_fwd_params --------------------------
	.section	.nv.info._Z32group_norm_nhwc_fwd_scale_kernelI11Bf16IOFp16WLi128EEv26Group_norm_nhwc_fwd_params,"",@"SHT_CUDA_INFO"
	.sectionflags	@""
	.align	4


	//----- nvinfo : EIATTR_CUDA_API_VERSION
	.align		4
        /*0000*/ 	.byte	0x04, 0x37
        /*0002*/ 	.short	(.L_1769 - .L_1768)
.L_1768:
        /*0004*/ 	.word	0x00000082


	//----- nvinfo : EIATTR_KPARAM_INFO
	.align		4
.L_1769:
        /*0008*/ 	.byte	0x04, 0x17
        /*000a*/ 	.short	(.L_1771 - .L_1770)
.L_1770:
        /*000c*/ 	.word	0x00000000
        /*0010*/ 	.short	0x0000
        /*0012*/ 	.short	0x0000
        /*0014*/ 	.byte	0x00, 0xf0, 0x81, 0x02


	//----- nvinfo : EIATTR_SPARSE_MMA_MASK
	.align		4
.L_1771:
        /*0018*/ 	.byte	0x03, 0x50
        /*001a*/ 	.short	0x0000


	//----- nvinfo : EIATTR_MAXREG_COUNT
	.align		4
        /*001c*/ 	.byte	0x03, 0x1b
        /*001e*/ 	.short	0x00ff


	//----- nvinfo : EIATTR_MERCURY_ISA_VERSION
	.align		4
        /*0020*/ 	.byte	0x03, 0x5f
        /*0022*/ 	.short	0x0101


	//----- nvinfo : EIATTR_VRC_CTA_INIT_COUNT
	.align		4
        /*0024*/ 	.byte	0x02, 0x4a
	.zero		1
	.zero		1


	//----- nvinfo : EIATTR_EXIT_INSTR_OFFSETS
	.align		4
        /*0028*/ 	.byte	0x04, 0x1c
        /*002a*/ 	.short	(.L_1773 - .L_1772)


	//   ....[0]....
.L_1772:
        /*002c*/ 	.word	0x00001f10


	//   ....[1]....
        /*0030*/ 	.word	0x00001f60


	//----- nvinfo : EIATTR_CRS_STACK_SIZE
	.align		4
.L_1773:
        /*0034*/ 	.byte	0x04, 0x1e
        /*0036*/ 	.short	(.L_1775 - .L_1774)
.L_1774:
        /*0038*/ 	.word	0x00000000


	//----- nvinfo : EIATTR_CBANK_PARAM_SIZE
	.align		4
.L_1775:
        /*003c*/ 	.byte	0x03, 0x19
        /*003e*/ 	.short	0x00a0


	//----- nvinfo : EIATTR_PARAM_CBANK
	.align		4
        /*0040*/ 	.byte	0x04, 0x0a
        /*0042*/ 	.short	(.L_1777 - .L_1776)
	.align		4
.L_1776:
        /*0044*/ 	.word	index@(.nv.constant0._Z32group_norm_nhwc_fwd_scale_kernelI11Bf16IOFp16WLi128EEv26Group_norm_nhwc_fwd_params)
        /*0048*/ 	.short	0x0380
        /*004a*/ 	.short	0x00a0


	//----- nvinfo : EIATTR_SW_WAR
	.align		4
.L_1777:
        /*004c*/ 	.byte	0x04, 0x36
        /*004e*/ 	.short	(.L_1779 - .L_1778)
.L_1778:
        /*0050*/ 	.word	0x00000008
.L_1779:


//--------------------- .nv.info._Z32group_norm_nhwc_fwd_scale_kernelI11Bf16IOFp16WLi192EEv26Group_norm_nhwc_fwd_params --------------------------
	.section	.nv.info._Z32group_norm_nhwc_fwd_scale_kernelI11Bf16IOFp16WLi192EEv26Group_norm_nhwc_fwd_params,"",@"SHT_CUDA_INFO"
	.sectionflags	@""
	.align	4


	//----- nvinfo : EIATTR_CUDA_API_VERSION
	.align		4
        /*0000*/ 	.byte	0x04, 0x37
        /*0002*/ 	.short	(.L_1781 - .L_1780)
.L_1780:
        /*0004*/ 	.word	0x00000082


	//----- nvinfo : EIATTR_KPARAM_INFO
	.align		4
.L_1781:
        /*0008*/ 	.byte	0x04, 0x17
        /*000a*/ 	.short	(.L_1783 - .L_1782)
.L_1782:
        /*000c*/ 	.word	0x00000000
        /*0010*/ 	.short	0x0000
        /*0012*/ 	.short	0x0000
        /*0014*/ 	.byte	0x00, 0xf0, 0x81, 0x02


	//----- nvinfo : EIATTR_SPARSE_MMA_MASK
	.align		4
.L_1783:
        /*0018*/ 	.byte	0x03, 0x50
        /*001a*/ 	.short	0x0000


	//----- nvinfo : EIATTR_MAXREG_COUNT
	.align		4
        /*001c*/ 	.byte	0x03, 0x1b
        /*001e*/ 	.short	0x00ff


	//----- nvinfo : EIATTR_MERCURY_ISA_VERSION
	.align		4
        /*0020*/ 	.byte	0x03, 0x5f
        /*0022*/ 	.short	0x0101


	//----- nvinfo : EIATTR_VRC_CTA_INIT_COUNT
	.align		4
        /*0024*/ 	.byte	0x02, 0x4a
	.zero		1
	.zero		1


	//----- nvinfo : EIATTR_EXIT_INSTR_OFFSETS
	.align		4
        /*0028*/ 	.byte	0x04, 0x1c
        /*002a*/ 	.short	(.L_1785 - .L_1784)


	//   ....[0]....
.L_1784:
        /*002c*/ 	.word	0x00001f10


	//   ....[1]....
        /*0030*/ 	.word	0x00001f60


	//----- nvinfo : EIATTR_CRS_STACK_SIZE
	.align		4
.L_1785:
        /*0034*/ 	.byte	0x04, 0x1e
        /*0036*/ 	.short	(.L_1787 - .L_1786)
.L_1786:
        /*0038*/ 	.word	0x00000000


	//----- nvinfo : EIATTR_CBANK_PARAM_SIZE
	.align		4
.L_1787:
        /*003c*/ 	.byte	0x03, 0x19
        /*003e*/ 	.short	0x00a0


	//----- nvinfo : EIATTR_PARAM_CBANK
	.align		4
        /*0040*/ 	.byte	0x04, 0x0a
        /*0042*/ 	.short	(.L_1789 - .L_1788)
	.align		4
.L_1788:
        /*0044*/ 	.word	index@(.nv.constant0._Z32group_norm_nhwc_fwd_scale_kernelI11Bf16IOFp16WLi192EEv26Group_norm_nhwc_fwd_params)
        /*0048*/ 	.short	0x0380
        /*004a*/ 	.short	0x00a0


	//----- nvinfo : EIATTR_SW_WAR
	.align		4
.L_1789:
        /*004c*/ 	.byte	0x04, 0x36
        /*004e*/ 	.short	(.L_1791 - .L_1790)
.L_1790:
        /*0050*/ 	.word	0x00000008
.L_1791:


//--------------------- .nv.info._Z32group_norm_nhwc_fwd_scale_kernelI11Bf16IOFp16WLi448EEv26Group_norm_nhwc_fwd_params --------------------------
	.section	.nv.info._Z32group_norm_nhwc_fwd_scale_kernelI11Bf16IOFp16WLi448EEv26Group_norm_nhwc_fwd_params,"",@"SHT_CUDA_INFO"
	.sectionflags	@""
	.align	4


	//----- nvinfo : EIATTR_CUDA_API_VERSION
	.align		4
        /*0000*/ 	.byte	0x04, 0x37
        /*0002*/ 	.short	(.L_1793 - .L_1792)
.L_1792:
        /*0004*/ 	.word	0x00000082


	//----- nvinfo : EIATTR_KPARAM_INFO
	.align		4
.L_1793:
        /*0008*/ 	.byte	0x04, 0x17
        /*000a*/ 	.short	(.L_1795 - .L_1794)
.L_1794:
        /*000c*/ 	.word	0x00000000
        /*0010*/ 	.short	0x0000
        /*0012*/ 	.short	0x0000
        /*0014*/ 	.byte	0x00, 0xf0, 0x81, 0x02


	//----- nvinfo : EIATTR_SPARSE_MMA_MASK
	.align		4
.L_1795:
        /*0018*/ 	.byte	0x03, 0x50
        /*001a*/ 	.short	0x0000


	//----- nvinfo : EIATTR_MAXREG_COUNT
	.align		4
        /*001c*/ 	.byte	0x03, 0x1b
        /*001e*/ 	.short	0x00ff


	//----- nvinfo : EIATTR_MERCURY_ISA_VERSION
	.align		4
        /*0020*/ 	.byte	0x03, 0x5f
        /*0022*/ 	.short	0x0101


	//----- nvinfo : EIATTR_VRC_CTA_INIT_COUNT
	.align		4
        /*0024*/ 	.byte	0x02, 0x4a
	.zero		1
	.zero		1


	//----- nvinfo : EIATTR_EXIT_INSTR_OFFSETS
	.align		4
        /*0028*/ 	.byte	0x04, 0x1c
        /*002a*/ 	.short	(.L_1797 - .L_1796)


	//   ....[0]....
.L_1796:
        /*002c*/ 	.word	0x00001f10


	//   ....[1]....
        /*0030*/ 	.word	0x00001f60


	//----- nvinfo : EIATTR_CRS_STACK_SIZE
	.align		4
.L_1797:
        /*0034*/ 	.byte	0x04, 0x1e
        /*0036*/ 	.short	(.L_1799 - .L_1798)
.L_1798:
        /*0038*/ 	.word	0x00000000


	//----- nvinfo : EIATTR_CBANK_PARAM_SIZE
	.align		4
.L_1799:
        /*003c*/ 	.byte	0x03, 0x19
        /*003e*/ 	.short	0x00a0


	//----- nvinfo : EIATTR_PARAM_CBANK
	.align		4
        /*0040*/ 	.byte	0x04, 0x0a
        /*0042*/ 	.short	(.L_1801 - .L_1800)
	.align		4
.L_1800:
        /*0044*/ 	.word	index@(.nv.constant0._Z32group_norm_nhwc_fwd_scale_kernelI11Bf16IOFp16WLi448EEv26Group_norm_nhwc_fwd_params)
        /*0048*/ 	.short	0x0380
        /*004a*/ 	.short	0x00a0


	//----- nvinfo : EIATTR_SW_WAR
	.align		4
.L_1801:
        /*004c*/ 	.byte	0x04, 0x36
        /*004e*/ 	.short	(.L_1803 - .L_1802)
.L_1802:
        /*0050*/ 	.word	0x00000008
.L_1803:


//--------------------- .nv.info._Z32group_norm_nhwc_fwd_scale_kernelI11Bf16IOFp16WLi256EEv26Group_norm_nhwc_fwd_params --------------------------
	.section	.nv.info._Z32group_norm_nhwc_fwd_scale_kernelI11Bf16IOFp16WLi256EEv26Group_norm_nhwc_fwd_params,"",@"SHT_CUDA_INFO"
	.sectionflags	@""
	.align	4


	//----- nvinfo : EIATTR_CUDA_API_VERSION
	.align		4
        /*0000*/ 	.byte	0x04, 0x37
        /*0002*/ 	.short	(.L_1805 - .L_1804)
.L_1804:
        /*0004*/ 	.word	0x00000082


	//----- nvinfo : EIATTR_KPARAM_INFO
	.align		4
.L_1805:
        /*0008*/ 	.byte	0x04, 0x17
        /*000a*/ 	.short	(.L_1807 - .L_1806)
.L_1806:
        /*000c*/ 	.word	0x00000000
        /*0010*/ 	.short	0x0000
        /*0012*/ 	.short	0x0000
        /*0014*/ 	.byte	0x00, 0xf0, 0x81, 0x02


	//----- nvinfo : EIATTR_SPARSE_MMA_MASK
	.align		4
.L_1807:
        /*0018*/ 	.byte	0x03, 0x50
        /*001a*/ 	.short	0x0000


	//----- nvinfo : EIATTR_MAXREG_COUNT
	.align		4
        /*001c*/ 	.byte	0x03, 0x1b
        /*001e*/ 	.short	0x00ff


	//----- nvinfo : EIATTR_MERCURY_ISA_VERSION
	.align		4
        /*0020*/ 	.byte	0x03, 0x5f
        /*0022*/ 	.short	0x0101


	//----- nvinfo : EIATTR_VRC_CTA_INIT_COUNT
	.align		4
        /*0024*/ 	.byte	0x02, 0x4a
	.zero		1
	.zero		1


	//----- nvinfo : EIATTR_EXIT_INSTR_OFFSETS
	.align		4
        /*0028*/ 	.byte	0x04, 0x1c
        /*002a*/ 	.short	(.L_1809 - .L_1808)


	//   ....[0]....
.L_1808:
        /*002c*/ 	.word	0x00001f10


	//   ....[1]....
        /*0030*/ 	.word	0x00001f60


	//----- nvinfo : EIATTR_CRS_STACK_SIZE
	.align		4
.L_1809:
        /*0034*/ 	.byte	0x04, 0x1e
        /*0036*/ 	.short	(.L_1811 - .L_1810)
.L_1810:
        /*0038*/ 	.word	0x00000000


	//----- nvinfo : EIATTR_CBANK_PARAM_SIZE
	.align		4
.L_1811:
        /*003c*/ 	.byte	0x03, 0x19
        /*003e*/ 	.short	0x00a0


	//----- nvinfo : EIATTR_PARAM_CBANK
	.align		4
        /*0040*/ 	.byte	0x04, 0x0a
        /*0042*/ 	.short	(.L_1813 - .L_1812)
	.align		4
.L_1812:
        /*0044*/ 	.word	index@(.nv.constant0._Z32group_norm_nhwc_fwd_scale_kernelI11Bf16IOFp16WLi256EEv26Group_norm_nhwc_fwd_params)
        /*0048*/ 	.short	0x0380
        /*004a*/ 	.short	0x00a0


	//----- nvinfo : EIATTR_SW_WAR
	.align		4
.L_1813:
        /*004c*/ 	.byte	0x04, 0x36
        /*004e*/ 	.short	(.L_1815 - .L_1814)
.L_1814:
        /*0050*/ 	.word	0x00000008
.L_1815:


//--------------------- .nv.info._Z32group_norm_nhwc_fwd_scale_kernelI11Bf16IOFp16WLi120EEv26Group_norm_nhwc_fwd_params --------------------------
	.section	.nv.info._Z32group_norm_nhwc_fwd_scale_kernelI11Bf16IOFp16WLi120EEv26Group_norm_nhwc_fwd_params,"",@"SHT_CUDA_INFO"
	.sectionflags	@""
	.align	4


	//----- nvinfo : EIATTR_CUDA_API_VERSION
	.align		4
        /*0000*/ 	.byte	0x04, 0x37
        /*0002*/ 	.short	(.L_1817 - .L_1816)
.L_1816:
        /*0004*/ 	.word	0x00000082


	//----- nvinfo : EIATTR_KPARAM_INFO
	.align		4
.L_1817:
        /*0008*/ 	.byte	0x04, 0x17
        /*000a*/ 	.short	(.L_1819 - .L_1818)
.L_1818:
        /*000c*/ 	.word	0x00000000
        /*0010*/ 	.short	0x0000
        /*0012*/ 	.short	0x0000
        /*0014*/ 	.byte	0x00, 0xf0, 0x81, 0x02


	//----- nvinfo : EIATTR_SPARSE_MMA_MASK
	.align		4
.L_1819:
        /*0018*/ 	.byte	0x03, 0x50
        /*001a*/ 	.short	0x0000


	//----- nvinfo : EIATTR_MAXREG_COUNT
	.align		4
        /*001c*/ 	.byte	0x03, 0x1b
        /*001e*/ 	.short	0x00ff


	//----- nvinfo : EIATTR_MERCURY_ISA_VERSION
	.align		4
        /*0020*/ 	.byte	0x03, 0x5f
        /*0022*/ 	.short	0x0101


	//----- nvinfo : EIATTR_VRC_CTA_INIT_COUNT
	.align		4
        /*0024*/ 	.byte	0x02, 0x4a
	.zero		1
	.zero		1


	//----- nvinfo : EIATTR_EXIT_INSTR_OFFSETS
	.align		4
        /*0028*/ 	.byte	0x04, 0x1c
        /*002a*/ 	.short	(.L_1821 - .L_1820)


	//   ....[0]....
.L_1820:
        /*002c*/ 	.word	0x00001f10


	//   ....[1]....
        /*0030*/ 	.word	0x00001f60


	//----- nvinfo : EIATTR_CRS_STACK_SIZE
	.align		4
.L_1821:
        /*0034*/ 	.byte	0x04, 0x1e
        /*0036*/ 	.short	(.L_1823 - .L_1822)
.L_1822:
        /*0038*/ 	.word	0x00000000


	//----- nvinfo : EIATTR_CBANK_PARAM_SIZE
	.align		4
.L_1823:
        /*003c*/ 	.byte	0x03, 0x19
        /*003e*/ 	.short	0x00a0


	//----- nvinfo : EIATTR_PARAM_CBANK
	.align		4
        /*0040*/ 	.byte	0x04, 0x0a
        /*0042*/ 	.short	(.L_1825 - .L_1824)
	.align		4
.L_1824:
        /*0044*/ 	.word	index@(.nv.constant0._Z32group_norm_nhwc_fwd_scale_kernelI11Bf16IOFp16WLi120EEv26Group_norm_nhwc_fwd_params)
        /*0048*/ 	.short	0x0380
        /*004a*/ 	.short	0x00a0


	//----- nvinfo : EIATTR_SW_WAR
	.align		4
.L_1825:
        /*004c*/ 	.byte	0x04, 0x36
        /*004e*/ 	.short	(.L_1827 - .L_1826)
.L_1826:
        /*0050*/ 	.word	0x00000008
.L_1827:


//--------------------- .nv.info._Z32group_norm_nhwc_fwd_scale_kernelI11Bf16IOFp16WLi140EEv26Group_norm_nhwc_fwd_params --------------------------
	.section	.nv.info._Z32group_norm_nhwc_fwd_scale_kernelI11Bf16IOFp16WLi140EEv26Group_norm_nhwc_fwd_params,"",@"SHT_CUDA_INFO"
	.sectionflags	@""
	.align	4


	//----- nvinfo : EIATTR_CUDA_API_VERSION
	.align		4
        /*0000*/ 	.byte	0x04, 0x37
        /*0002*/ 	.short	(.L_1829 - .L_1828)
.L_1828:
        /*0004*/ 	.word	0x00000082


	//----- nvinfo : EIATTR_KPARAM_INFO
	.align		4
.L_1829:
        /*0008*/ 	.byte	0x04, 0x17
        /*000a*/ 	.short	(.L_1831 - .L_1830)
.L_1830:
        /*000c*/ 	.word	0x00000000
        /*0010*/ 	.short	0x0000
        /*0012*/ 	.short	0x0000
        /*0014*/ 	.byte	0x00, 0xf0, 0x81, 0x02


	//----- nvinfo : EIATTR_SPARSE_MMA_MASK
	.align		4
.L_1831:
        /*0018*/ 	.byte	0x03, 0x50
        /*001a*/ 	.short	0x0000


	//----- nvinfo : EIATTR_MAXREG_COUNT
	.align		4
        /*001c*/ 	.byte	0x03, 0x1b
        /*001e*/ 	.short	0x00ff


	//----- nvinfo : EIATTR_MERCURY_ISA_VERSION
	.align		4
        /*0020*/ 	.byte	0x03, 0x5f
        /*0022*/ 	.short	0x0101


	//----- nvinfo : EIATTR_VRC_CTA_INIT_COUNT
	.align		4
        /*0024*/ 	.byte	0x02, 0x4a
	.zero		1
	.zero		1


	//----- nvinfo : EIATTR_EXIT_INSTR_OFFSETS
	.align		4
        /*0028*/ 	.byte	0x04, 0x1c
        /*002a*/ 	.short	(.L_1833 - .L_1832)


	//   ....[0]....
.L_1832:
        /*002c*/ 	.word	0x00001f10


	//   ....[1]....
        /*0030*/ 	.word	0x00001f60


	//----- nvinfo : EIATTR_CRS_STACK_SIZE
	.align		4
.L_1833:
        /*0034*/ 	.byte	0x04, 0x1e
        /*0036*/ 	.short	(.L_1835 - .L_1834)
.L_1834:
        /*0038*/ 	.word	0x00000000


	//----- nvinfo : EIATTR_CBANK_PARAM_SIZE
	.align		4
.L_1835:
        /*003c*/ 	.byte	0x03, 0x19
        /*003e*/ 	.short	0x00a0


	//----- nvinfo : EIATTR_PARAM_CBANK
	.align		4
        /*0040*/ 	.byte	0x04, 0x0a
        /*0042*/ 	.short	(.L_1837 - .L_1836)
	.align		4
.L_1836:
        /*0044*/ 	.word	index@(.nv.constant0._Z32group_norm_nhwc_fwd_scale_kernelI11Bf16IOFp16WLi140EEv26Group_norm_nhwc_fwd_params)
        /*0048*/ 	.short	0x0380
        /*004a*/ 	.short	0x00a0


	//----- nvinfo : EIATTR_SW_WAR
	.align		4
.L_1837:
        /*004c*/ 	.byte	0x04, 0x36
        /*004e*/ 	.short	(.L_1839 - .L_1838)
.L_1838:
        /*0050*/ 	.word	0x00000008
.L_1839:


//--------------------- .nv.info._Z32group_norm_nhwc_fwd_scale_kernelI11Bf16IOFp16WLi160EEv26Group_norm_nhwc_fwd_params --------------------------
	.section	.nv.info._Z32group_norm_nhwc_fwd_scale_kernelI11Bf16IOFp16WLi160EEv26Group_norm_nhwc_fwd_params,"",@"SHT_CUDA_INFO"
	.sectionflags	@""
	.align	4


	//----- nvinfo : EIATTR_CUDA_API_VERSION
	.align		4
        /*0000*/ 	.byte	0x04, 0x37
        /*0002*/ 	.short	(.L_1841 - .L_1840)
.L_1840:
        /*0004*/ 	.word	0x00000082


	//----- nvinfo : EIATTR_KPARAM_INFO
	.align		4
.L_1841:
        /*0008*/ 	.byte	0x04, 0x17
        /*000a*/ 	.short	(.L_1843 - .L_1842)
.L_1842:
        /*000c*/ 	.word	0x00000000
        /*0010*/ 	.short	0x0000
        /*0012*/ 	.short	0x0000
        /*0014*/ 	.byte	0x00, 0xf0, 0x81, 0x02


	//----- nvinfo : EIATTR_SPARSE_MMA_MASK
	.align		4
.L_1843:
        /*0018*/ 	.byte	0x03, 0x50
        /*001a*/ 	.short	0x0000


	//----- nvinfo : EIATTR_MAXREG_COUNT
	.align		4
        /*001c*/ 	.byte	0x03, 0x1b
        /*001e*/ 	.short	0x00ff


	//----- nvinfo : EIATTR_MERCURY_ISA_VERSION
	.align		4
        /*0020*/ 	.byte	0x03, 0x5f
        /*0022*/ 	.short	0x0101


	//----- nvinfo : EIATTR_VRC_CTA_INIT_COUNT
	.align		4
        /*0024*/ 	.byte	0x02, 0x4a
	.zero		1
	.zero		1


	//----- nvinfo : EIATTR_EXIT_INSTR_OFFSETS
	.align		4
        /*0028*/ 	.byte	0x04, 0x1c
        /*002a*/ 	.short	(.L_1845 - .L_1844)


	//   ....[0]....
.L_1844:
        /*002c*/ 	.word	0x00001f10


	//   ....[1]....
        /*0030*/ 	.word	0x00001f60


	//----- nvinfo : EIATTR_CRS_STACK_SIZE
	.align		4
.L_1845:
        /*0034*/ 	.byte	0x04, 0x1e
        /*0036*/ 	.short	(.L_1847 - .L_1846)
.L_1846:
        /*0038*/ 	.word	0x00000000


	//----- nvinfo : EIATTR_CBANK_PARAM_SIZE
	.align		4
.L_1847:
        /*003c*/ 	.byte	0x03, 0x19
        /*003e*/ 	.short	0x00a0


	//----- nvinfo : EIATTR_PARAM_CBANK
	.align		4
        /*0040*/ 	.byte	0x04, 0x0a
        /*0042*/ 	.short	(.L_1849 - .L_1848)
	.align		4
.L_1848:
        /*0044*/ 	.word	index@(.nv.constant0._Z32group_norm_nhwc_fwd_scale_kernelI11Bf16IOFp16WLi160EEv26Group_norm_nhwc_fwd_params)
        /*0048*/ 	.short	0x0380
        /*004a*/ 	.short	0x00a0


	//----- nvinfo : EIATTR_SW_WAR
	.align		4
.L_1849:
        /*004c*/ 	.byte	0x04, 0x36
        /*004e*/ 	.short	(.L_1851 - .L_1850)
.L_1850:
        /*0050*/ 	.word	0x00000008
.L_1851:


//--------------------- .nv.info._Z32group_norm_nhwc_fwd_scale_kernelI11Fp16IOFp32WLi196EEv26Group_norm_nhwc_fwd_params --------------------------
	.section	.nv.info._Z32group_norm_nhwc_fwd_scale_kernelI11Fp16IOFp32WLi196EEv26Group_norm_nhwc_fwd_params,"",@"SHT_CUDA_INFO"
	.sectionflags	@""
	.align	4


	//----- nvinfo : EIATTR_CUDA_API_VERSION
	.align		4
        /*0000*/ 	.byte	0x04, 0x37
        /*0002*/ 	.short	(.L_1853 - .L_1852)
.L_1852:
        /*0004*/ 	.word	0x00000082


	//----- nvinfo : EIATTR_KPARAM_INFO
	.align		4
.L_1853:
        /*0008*/ 	.byte	0x04, 0x17
        /*000a*/ 	.short	(.L_1855 - .L_1854)
.L_1854:
        /*000c*/ 	.word	0x00000000
        /*0010*/ 	.short	0x0000
        /*0012*/ 	.short	0x0000
        /*0014*/ 	.byte	0x00, 0xf0, 0x81, 0x02


	//----- nvinfo : EIATTR_SPARSE_MMA_MASK
	.align		4
.L_1855:
        /*0018*/ 	.byte	0x03, 0x50
        /*001a*/ 	.short	0x0000


	//----- nvinfo : EIATTR_MAXREG_COUNT
	.align		4
        /*001c*/ 	.byte	0x03, 0x1b
        /*001e*/ 	.short	0x00ff


	//----- nvinfo : EIATTR_MERCURY_ISA_VERSION
	.align		4
        /*0020*/ 	.byte	0x03, 0x5f
        /*0022*/ 	.short	0x0101


	//----- nvinfo : EIATTR_VRC_CTA_INIT_COUNT
	.align		4
        /*0024*/ 	.byte	0x02, 0x4a
	.zero		1
	.zero		1


	//----- nvinfo : EIATTR_EXIT_INSTR_OFFSETS
	.align		4
        /*0028*/ 	.byte	0x04, 0x1c
        /*002a*/ 	.short	(.L_1857 - .L_1856)


	//   ....[0]....
.L_1856:
        /*002c*/ 	.word	0x00001da0


	//   ....[1]....
        /*0030*/ 	.word	0x00001df0


	//----- nvinfo : EIATTR_CRS_STACK_SIZE
	.align		4
.L_1857:
        /*0034*/ 	.byte	0x04, 0x1e
        /*0036*/ 	.short	(.L_1859 - .L_1858)
.L_1858:
        /*0038*/ 	.word	0x00000000


	//----- nvinfo : EIATTR_CBANK_PARAM_SIZE
	.align		4
.L_1859:
        /*003c*/ 	.byte	0x03, 0x19
        /*003e*/ 	.short	0x00a0


	//----- nvinfo : EIATTR_PARAM_CBANK
	.align		4
        /*0040*/ 	.byte	0x04, 0x0a
        /*0042*/ 	.short	(.L_1861 - .L_1860)
	.align		4
.L_1860:
        /*0044*/ 	.word	index@(.nv.constant0._Z32group_norm_nhwc_fwd_scale_kernelI11Fp16IOFp32WLi196EEv26Group_norm_nhwc_fwd_params)
        /*0048*/ 	.short	0x0380
        /*004a*/ 	.short	0x00a0


	//----- nvinfo : EIATTR_SW_WAR
	.align		4
.L_1861:
        /*004c*/ 	.byte	0x04, 0x36
        /*004e*/ 	.short	(.L_1863 - .L_1862)
.L_1862:
        /*0050*/ 	.word	0x00000008
.L_1863:


//--------------------- .nv.info._Z32group_norm_nhwc_fwd_scale_kernelI11Fp16IOFp32WLi168EEv26Group_norm_nhwc_fwd_params --------------------------
	.section	.nv.info._Z32group_norm_nhwc_fwd_scale_kernelI11Fp16IOFp32WLi168EEv26Group_norm_nhwc_fwd_params,"",@"SHT_CUDA_INFO"
	.sectionflags	@""
	.align	4


	//----- nvinfo : EIATTR_CUDA_API_VERSION
	.align		4
        /*0000*/ 	.byte	0x04, 0x37
        /*0002*/ 	.short	(.L_1865 - .L_1864)
.L_1864:
        /*0004*/ 	.word	0x00000082


	//----- nvinfo : EIATTR_KPARAM_INFO
	.align		4
.L_1865:
        /*0008*/ 	.byte	0x04, 0x17
        /*000a*/ 	.short	(.L_1867 - .L_1866)
.L_1866:
        /*000c*/ 	.word	0x00000000
        /*0010*/ 	.short	0x0000
        /*0012*/ 	.short	0x0000
        /*0014*/ 	.byte	0x00, 0xf0, 0x81, 0x02


	//----- nvinfo : EIATTR_SPARSE_MMA_MASK
	.align		4
.L_1867:
        /*0018*/ 	.byte	0x03, 0x50
        /*001a*/ 	.short	0x0000


	//----- nvinfo : EIATTR_MAXREG_COUNT
	.align		4
        /*001c*/ 	.byte	0x03, 0x1b
        /*001e*/ 	.short	0x00ff


	//----- nvinfo : EIATTR_MERCURY_ISA_VERSION
	.align		4
        /*0020*/ 	.byte	0x03, 0x5f
        /*0022*/ 	.short	0x0101


	//----- nvinfo : EIATTR_VRC_CTA_INIT_COUNT
	.align		4
        /*0024*/ 	.byte	0x02, 0x4a
	.zero		1
	.zero		1


	//----- nvinfo : EIATTR_EXIT_INSTR_OFFSETS
	.align		4
        /*0028*/ 	.byte	0x04, 0x1c
        /*002a*/ 	.short	(.L_1869 - .L_1868)


	//   ....[0]....
.L_1868:
        /*002c*/ 	.word	0x00001da0


	//   ....[1]....
        /*0030*/ 	.word	0x00001df0


	//----- nvinfo : EIATTR_CRS_STACK_SIZE
	.align		4
.L_1869:
        /*0034*/ 	.byte	0x04, 0x1e
        /*0036*/ 	.short	(.L_1871 - .L_1870)
.L_1870:
        /*0038*/ 	.word	0x00000000


	//----- nvinfo : EIATTR_CBANK_PARAM_SIZE
	.align		4
.L_1871:
        /*003c*/ 	.byte	0x03, 0x19
        /*003e*/ 	.short	0x00a0


	//----- nvinfo : EIATTR_PARAM_CBANK
	.align		4
        /*0040*/ 	.byte	0x04, 0x0a
        /*0042*/ 	.short	(.L_1873 - .L_1872)
	.align		4
.L_1872:
        /*0044*/ 	.word	index@(.nv.constant0._Z32group_norm_nhwc_fwd_scale_kernelI11Fp16IOFp32WLi168EEv26Group_norm_nhwc_fwd_params)
        /*0048*/ 	.short	0x0380
        /*004a*/ 	.short	0x00a0


	//----- nvinfo : EIATTR_SW_WAR
	.align		4
.L_1873:
        /*004c*/ 	.byte	0x04, 0x36
        /*004e*/ 	.short	(.L_1875 - .L_1874)
.L_1874:
        /*0050*/ 	.word	0x00000008
.L_1875:


//--------------------- .nv.info._Z32group_norm_nhwc_fwd_scale_kernelI11Fp16IOFp32WLi64EEv26Group_norm_nhwc_fwd_params --------------------------
	.section	.nv.info._Z32group_norm_nhwc_fwd_scale_kernelI11Fp16IOFp32WLi64EEv26Group_norm_nhwc_fwd_params,"",@"SHT_CUDA_INFO"
	.sectionflags	@""
	.align	4


	//----- nvinfo : EIATTR_CUDA_API_VERSION
	.align		4
        /*0000*/ 	.byte	0x04, 0x37
        /*0002*/ 	.short	(.L_1877 - .L_1876)
.L_1876:
        /*0004*/ 	.word	0x00000082


	//----- nvinfo : EIATTR_KPARAM_INFO
	.align		4
.L_1877:
        /*0008*/ 	.byte	0x04, 0x17
        /*000a*/ 	.short	(.L_1879 - .L_1878)
.L_1878:
        /*000c*/ 	.word	0x00000000
        /*0010*/ 	.short	0x0000
        /*0012*/ 	.short	0x0000
        /*0014*/ 	.byte	0x00, 0xf0, 0x81, 0x02


	//----- nvinfo : EIATTR_SPARSE_MMA_MASK
	.align		4
.L_1879:
        /*0018*/ 	.byte	0x03, 0x50
        /*001a*/ 	.short	0x0000


	//----- nvinfo : EIATTR_MAXREG_COUNT
	.align		4
        /*001c*/ 	.byte	0x03, 0x1b
        /*001e*/ 	.short	0x00ff


	//----- nvinfo : EIATTR_MERCURY_ISA_VERSION
	.align		4
        /*0020*/ 	.byte	0x03, 0x5f
        /*0022*/ 	.short	0x0101


	//----- nvinfo : EIATTR_VRC_CTA_INIT_COUNT
	.align		4
        /*0024*/ 	.byte	0x02, 0x4a
	.zero		1
	.zero		1


	//----- nvinfo : EIATTR_EXIT_INSTR_OFFSETS
	.align		4
        /*0028*/ 	.byte	0x04, 0x1c
        /*002a*/ 	.short	(.L_1881 - .L_1880)


	//   ....[0]....
.L_1880:
        /*002c*/ 	.word	0x00001da0


	//   ....[1]....
        /*0030*/ 	.word	0x00001df0


	//----- nvinfo : EIATTR_CRS_STACK_SIZE
	.align		4
.L_1881:
        /*0034*/ 	.byte	0x04, 0x1e
        /*0036*/ 	.short	(.L_1883 - .L_1882)
.L_1882:
        /*0038*/ 	.word	0x00000000


	//----- nvinfo : EIATTR_CBANK_PARAM_SIZE
	.align		4
.L_1883:
        /*003c*/ 	.byte	0x03, 0x19
        /*003e*/ 	.short	0x00a0


	//----- nvinfo : EIATTR_PARAM_CBANK
	.align		4
        /*0040*/ 	.byte	0x04, 0x0a
        /*0042*/ 	.short	(.L_1885 - .L_1884)
	.align		4
.L_1884:
        /*0044*/ 	.word	index@(.nv.constant0._Z32group_norm_nhwc_fwd_scale_kernelI11Fp16IOFp32WLi64EEv26Group_norm_nhwc_fwd_params)
        /*0048*/ 	.short	0x0380
        /*004a*/ 	.short	0x00a0


	//----- nvinfo : EIATTR_SW_WAR
	.align		4
.L_1885:
        /*004c*/ 	.byte	0x04, 0x36
        /*004e*/ 	.short	(.L_1887 - .L_1886)
.L_1886:
        /*0050*/ 	.word	0x00000008
.L_1887:


//--------------------- .nv.info._Z32group_norm_nhwc_fwd_scale_kernelI11Fp16IOFp32WLi128EEv26Group_norm_nhwc_fwd_params --------------------------
	.section	.nv.info._Z32group_norm_nhwc_fwd_scale_kernelI11Fp16IOFp32WLi128EEv26Group_norm_nhwc_fwd_params,"",@"SHT_CUDA_INFO"
	.sectionflags	@""
	.align	4


	//----- nvinfo : EIATTR_CUDA_API_VERSION
	.align		4
        /*0000*/ 	.byte	0x04, 0x37
        /*0002*/ 	.short	(.L_1889 - .L_1888)
.L_1888:
        /*0004*/ 	.word	0x00000082


	//----- nvinfo : EIATTR_KPARAM_INFO
	.align		4
.L_1889:
        /*0008*/ 	.byte	0x04, 0x17
        /*000a*/ 	.short	(.L_1891 - .L_1890)
.L_1890:
        /*000c*/ 	.word	0x00000000
        /*0010*/ 	.short	0x0000
        /*0012*/ 	.short	0x0000
        /*0014*/ 	.byte	0x00, 0xf0, 0x81, 0x02


	//----- nvinfo : EIATTR_SPARSE_MMA_MASK
	.align		4
.L_1891:
        /*0018*/ 	.byte	0x03, 0x50
        /*001a*/ 	.short	0x0000


	//----- nvinfo : EIATTR_MAXREG_COUNT
	.align		4
        /*001c*/ 	.byte	0x03, 0x1b
        /*001e*/ 	.short	0x00ff


	//----- nvinfo : EIATTR_MERCURY_ISA_VERSION
	.align		4
        /*0020*/ 	.byte	0x03, 0x5f
        /*0022*/ 	.short	0x0101


	//----- nvinfo : EIATTR_VRC_CTA_INIT_COUNT
	.align		4
        /*0024*/ 	.byte	0x02, 0x4a
	.zero		1
	.zero		1


	//----- nvinfo : EIATTR_EXIT_INSTR_OFFSETS
	.align		4
        /*0028*/ 	.byte	0x04, 0x1c
        /*002a*/ 	.short	(.L_1893 - .L_1892)


	//   ....[0]....
.L_1892:
        /*002c*/ 	.word	0x00001da0


	//   ....[1]....
        /*0030*/ 	.word	0x00001df0


	//----- nvinfo : EIATTR_CRS_STACK_SIZE
	.align		4
.L_1893:
        /*0034*/ 	.byte	0x04, 0x1e
        /*0036*/ 	.short	(.L_1895 - .L_1894)
.L_1894:
        /*0038*/ 	.word	0x00000000


	//----- nvinfo : EIATTR_CBANK_PARAM_SIZE
	.align		4
.L_1895:
        /*003c*/ 	.byte	0x03, 0x19
        /*003e*/ 	.short	0x00a0


	//----- nvinfo : EIATTR_PARAM_CBANK
	.align		4
        /*0040*/ 	.byte	0x04, 0x0a
        /*0042*/ 	.short	(.L_1897 - .L_1896)
	.align		4
.L_1896:
        /*0044*/ 	.word	index@(.nv.constant0._Z32group_norm_nhwc_fwd_scale_kernelI11Fp16IOFp32WLi128EEv26Group_norm_nhwc_fwd_params)
        /*0048*/ 	.short	0x0380
        /*004a*/ 	.short	0x00a0


	//----- nvinfo : EIATTR_SW_WAR
	.align		4
.L_1897:
        /*004c*/ 	.byte	0x04, 0x36
        /*004e*/ 	.short	(.L_1899 - .L_1898)
.L_1898:
        /*0050*/ 	.word	0x00000008
.L_1899:


//--------------------- .nv.info._Z32group_norm_nhwc_fwd_scale_kernelI11Fp16IOFp32WLi192EEv26Group_norm_nhwc_fwd_params --------------------------
	.section	.nv.info._Z32group_norm_nhwc_fwd_scale_kernelI11Fp16IOFp32WLi192EEv26Group_norm_nhwc_fwd_params,"",@"SHT_CUDA_INFO"
	.sectionflags	@""
	.align	4


	//----- nvinfo : EIATTR_CUDA_API_VERSION
	.align		4
        /*0000*/ 	.byte	0x04, 0x37
        /*0002*/ 	.short	(.L_1901 - .L_1900)
.L_1900:
        /*0004*/ 	.word	0x00000082


	//----- nvinfo : EIATTR_KPARAM_INFO
	.align		4
.L_1901:
        /*0008*/ 	.byte	0x04, 0x17
        /*000a*/ 	.short	(.L_1903 - .L_1902)
.L_1902:
        /*000c*/ 	.word	0x00000000
        /*0010*/ 	.short	0x0000
        /*0012*/ 	.short	0x0000
        /*0014*/ 	.byte	0x00, 0xf0, 0x81, 0x02


	//----- nvinfo : EIATTR_SPARSE_MMA_MASK
	.align		4
.L_1903:
        /*0018*/ 	.byte	0x03, 0x50
        /*001a*/ 	.short	0x0000


	//----- nvinfo : EIATTR_MAXREG_COUNT
	.align		4
        /*001c*/ 	.byte	0x03, 0x1b
        /*001e*/ 	.short	0x00ff


	//----- nvinfo : EIATTR_MERCURY_ISA_VERSION
	.align		4
        /*0020*/ 	.byte	0x03, 0x5f
        /*0022*/ 	.short	0x0101


	//----- nvinfo : EIATTR_VRC_CTA_INIT_COUNT
	.align		4
        /*0024*/ 	.byte	0x02, 0x4a
	.zero		1
	.zero		1


	//----- nvinfo : EIATTR_EXIT_INSTR_OFFSETS
	.align		4
        /*0028*/ 	.byte	0x04, 0x1c
        /*002a*/ 	.short	(.L_1905 - .L_1904)


	//   ....[0]....
.L_1904:
        /*002c*/ 	.word	0x00001da0


	//   ....[1]....
        /*0030*/ 	.word	0x00001df0


	//----- nvinfo : EIATTR_CRS_STACK_SIZE
	.align		4
.L_1905:
        /*0034*/ 	.byte	0x04, 0x1e
        /*0036*/ 	.short	(.L_1907 - .L_1906)
.L_1906:
        /*0038*/ 	.word	0x00000000


	//----- nvinfo : EIATTR_CBANK_PARAM_SIZE
	.align		4
.L_1907:
        /*003c*/ 	.byte	0x03, 0x19
        /*003e*/ 	.short	0x00a0


	//----- nvinfo : EIATTR_PARAM_CBANK
	.align		4
        /*0040*/ 	.byte	0x04, 0x0a
        /*0042*/ 	.short	(.L_1909 - .L_1908)
	.align		4
.L_1908:
        /*0044*/ 	.word	index@(.nv.constant0._Z32group_norm_nhwc_fwd_scale_kernelI11Fp16IOFp32WLi192EEv26Group_norm_nhwc_fwd_params)
        /*0048*/ 	.short	0x0380
        /*004a*/ 	.short	0x00a0


	//----- nvinfo : EIATTR_SW_WAR
	.align		4
.L_1909:
        /*004c*/ 	.byte	0x04, 0x36
        /*004e*/ 	.short	(.L_1911 - .L_1910)
.L_1910:
        /*0050*/ 	.word	0x00000008
.L_1911:


//--------------------- .nv.info._Z32group_norm_nhwc_fwd_scale_kernelI11Fp16IOFp32WLi448EEv26Group_norm_nhwc_fwd_params --------------------------
	.section	.nv.info._Z32group_norm_nhwc_fwd_scale_kernelI11Fp16IOFp32WLi448EEv26Group_norm_nhwc_fwd_params,"",@"SHT_CUDA_INFO"
	.sectionflags	@""
	.align	4


	//----- nvinfo : EIATTR_CUDA_API_VERSION
	.align		4
        /*0000*/ 	.byte	0x04, 0x37
        /*0002*/ 	.short	(.L_1913 - .L_1912)
.L_1912:
        /*0004*/ 	.word	0x00000082


	//----- nvinfo : EIATTR_KPARAM_INFO
	.align		4
.L_1913:
        /*0008*/ 	.byte	0x04, 0x17
        /*000a*/ 	.short	(.L_1915 - .L_1914)
.L_1914:
        /*000c*/ 	.word	0x00000000
        /*0010*/ 	.short	0x0000
        /*0012*/ 	.short	0x0000
        /*0014*/ 	.byte	0x00, 0xf0, 0x81, 0x02


	//----- nvinfo : EIATTR_SPARSE_MMA_MASK
	.align		4
.L_1915:
        /*0018*/ 	.byte	0x03, 0x50
        /*001a*/ 	.short	0x0000


	//----- nvinfo : EIATTR_MAXREG_COUNT
	.align		4
        /*001c*/ 	.byte	0x03, 0x1b
        /*001e*/ 	.short	0x00ff


	//----- nvinfo : EIATTR_MERCURY_ISA_VERSION
	.align		4
        /*0020*/ 	.byte	0x03, 0x5f
        /*0022*/ 	.short	0x0101


	//----- nvinfo : EIATTR_VRC_CTA_INIT_COUNT
	.align		4
        /*0024*/ 	.byte	0x02, 0x4a
	.zero		1
	.zero		1


	//----- nvinfo : EIATTR_EXIT_INSTR_OFFSETS
	.align		4
        /*0028*/ 	.byte	0x04, 0x1c
        /*002a*/ 	.short	(.L_1917 - .L_1916)


	//   ....[0]....
.L_1916:
        /*002c*/ 	.word	0x00001da0


	//   ....[1]....
        /*0030*/ 	.word	0x00001df0


	//----- nvinfo : EIATTR_CRS_STACK_SIZE
	.align		4
.L_1917:
        /*0034*/ 	.byte	0x04, 0x1e
        /*0036*/ 	.short	(.L_1919 - .L_1918)
.L_1918:
        /*0038*/ 	.word	0x00000000


	//----- nvinfo : EIATTR_CBANK_PARAM_SIZE
	.align		4
.L_1919:
        /*003c*/ 	.byte	0x03, 0x19
        /*003e*/ 	.short	0x00a0


	//----- nvinfo : EIATTR_PARAM_CBANK
	.align		4
        /*0040*/ 	.byte	0x04, 0x0a
        /*0042*/ 	.short	(.L_1921 - .L_1920)
	.align		4
.L_1920:
        /*0044*/ 	.word	index@(.nv.constant0._Z32group_norm_nhwc_fwd_scale_kernelI11Fp16IOFp32WLi448EEv26Group_norm_nhwc_fwd_params)
        /*0048*/ 	.short	0x0380
        /*004a*/ 	.short	0x00a0


	//----- nvinfo : EIATTR_SW_WAR
	.align		4
.L_1921:
        /*004c*/ 	.byte	0x04, 0x36
        /*004e*/ 	.short	(.L_1923 - .L_1922)
.L_1922:
        /*0050*/ 	.word	0x00000008
.L_1923:


//--------------------- .nv.info._Z32group_norm_nhwc_fwd_scale_kernelI11Fp16IOFp32WLi256EEv26Group_norm_nhwc_fwd_params --------------------------
	.section	.nv.info._Z32group_norm_nhwc_fwd_scale_kernelI11Fp16IOFp32WLi256EEv26Group_norm_nhwc_fwd_params,"",@"SHT_CUDA_INFO"
	.sectionflags	@""
	.align	4


	//----- nvinfo : EIATTR_CUDA_API_VERSION
	.align		4
        /*0000*/ 	.byte	0x04, 0x37
        /*0002*/ 	.short	(.L_1925 - .L_1924)
.L_1924:
        /*0004*/ 	.word	0x00000082


	//----- nvinfo : EIATTR_KPARAM_INFO
	.align		4
.L_1925:
        /*0008*/ 	.byte	0x04, 0x17
        /*000a*/ 	.short	(.L_1927 - .L_1926)
.L_1926:
        /*000c*/ 	.word	0x00000000
        /*0010*/ 	.short	0x0000
        /*0012*/ 	.short	0x0000
        /*0014*/ 	.byte	0x00, 0xf0, 0x81, 0x02


	//----- nvinfo : EIATTR_SPARSE_MMA_MASK
	.align		4
.L_1927:
        /*0018*/ 	.byte	0x03, 0x50
        /*001a*/ 	.short	0x0000


	//----- nvinfo : EIATTR_MAXREG_COUNT
	.align		4
        /*001c*/ 	.byte	0x03, 0x1b
        /*001e*/ 	.short	0x00ff


	//----- nvinfo : EIATTR_MERCURY_ISA_VERSION
	.align		4
        /*0020*/ 	.byte	0x03, 0x5f
        /*0022*/ 	.short	0x0101


	//----- nvinfo : EIATTR_VRC_CTA_INIT_COUNT
	.align		4
        /*0024*/ 	.byte	0x02, 0x4a
	.zero		1
	.zero		1


	//----- nvinfo : EIATTR_EXIT_INSTR_OFFSETS
	.align		4
        /*0028*/ 	.byte	0x04, 0x1c
        /*002a*/ 	.short	(.L_1929 - .L_1928)


	//   ....[0]....
.L_1928:
        /*002c*/ 	.word	0x00001da0


	//   ....[1]....
        /*0030*/ 	.word	0x00001df0


	//----- nvinfo : EIATTR_CRS_STACK_SIZE
	.align		4
.L_1929:
        /*0034*/ 	.byte	0x04, 0x1e
        /*0036*/ 	.short	(.L_1931 - .L_1930)
.L_1930:
        /*0038*/ 	.word	0x00000000


	//----- nvinfo : EIATTR_CBANK_PARAM_SIZE
	.align		4
.L_1931:
        /*003c*/ 	.byte	0x03, 0x19
        /*003e*/ 	.short	0x00a0


	//----- nvinfo : EIATTR_PARAM_CBANK
	.align		4
        /*0040*/ 	.byte	0x04, 0x0a
        /*0042*/ 	.short	(.L_1933 - .L_1932)
	.align		4
.L_1932:
        /*0044*/ 	.word	index@(.nv.constant0._Z32group_norm_nhwc_fwd_scale_kernelI11Fp16IOFp32WLi256EEv26Group_norm_nhwc_fwd_params)
        /*0048*/ 	.short	0x0380
        /*004a*/ 	.short	0x00a0


	//----- nvinfo : EIATTR_SW_WAR
	.align		4
.L_1933:
        /*004c*/ 	.byte	0x04, 0x36
        /*004e*/ 	.short	(.L_1935 - .L_1934)
.L_1934:
        /*0050*/ 	.word	0x00000008
.L_1935:


//--------------------- .nv.info._Z32group_norm_nhwc_fwd_scale_kernelI11Fp16IOFp32WLi120EEv26Group_norm_nhwc_fwd_params --------------------------
	.section	.nv.info._Z32group_norm_nhwc_fwd_scale_kernelI11Fp16IOFp32WLi120EEv26Group_norm_nhwc_fwd_params,"",@"SHT_CUDA_INFO"
	.sectionflags	@""
	.align	4


	//----- nvinfo : EIATTR_CUDA_API_VERSION
	.align		4
        /*0000*/ 	.byte	0x04, 0x37
        /*0002*/ 	.short	(.L_1937 - .L_1936)
.L_1936:
        /*0004*/ 	.word	0x00000082


	//----- nvinfo : EIATTR_KPARAM_INFO
	.align		4
.L_1937:
        /*0008*/ 	.byte	0x04, 0x17
        /*000a*/ 	.short	(.L_1939 - .L_1938)
.L_1938:
        /*000c*/ 	.word	0x00000000
        /*0010*/ 	.short	0x0000
        /*0012*/ 	.short	0x0000
        /*0014*/ 	.byte	0x00, 0xf0, 0x81, 0x02


	//----- nvinfo : EIATTR_SPARSE_MMA_MASK
	.align		4
.L_1939:
        /*0018*/ 	.byte	0x03, 0x50
        /*001a*/ 	.short	0x0000


	//----- nvinfo : EIATTR_MAXREG_COUNT
	.align		4
        /*001c*/ 	.byte	0x03, 0x1b
        /*001e*/ 	.short	0x00ff


	//----- nvinfo : EIATTR_MERCURY_ISA_VERSION
	.align		4
        /*0020*/ 	.byte	0x03, 0x5f
        /*0022*/ 	.short	0x0101


	//----- nvinfo : EIATTR_VRC_CTA_INIT_COUNT
	.align		4
        /*0024*/ 	.byte	0x02, 0x4a
	.zero		1
	.zero		1


	//----- nvinfo : EIATTR_EXIT_INSTR_OFFSETS
	.align		4
        /*0028*/ 	.byte	0x04, 0x1c
        /*002a*/ 	.short	(.L_1941 - .L_1940)


	//   ....[0]....
.L_1940:
        /*002c*/ 	.word	0x00001da0


	//   ....[1]....
        /*0030*/ 	.word	0x00001df0


	//----- nvinfo : EIATTR_CRS_STACK_SIZE
	.align		4
.L_1941:
        /*0034*/ 	.byte	0x04, 0x1e
        /*0036*/ 	.short	(.L_1943 - .L_1942)
.L_1942:
        /*0038*/ 	.word	0x00000000


	//----- nvinfo : EIATTR_CBANK_PARAM_SIZE
	.align		4
.L_1943:
        /*003c*/ 	.byte	0x03, 0x19
        /*003e*/ 	.short	0x00a0


	//----- nvinfo : EIATTR_PARAM_CBANK
	.align		4
        /*0040*/ 	.byte	0x04, 0x0a
        /*0042*/ 	.short	(.L_1945 - .L_1944)
	.align		4
.L_1944:
        /*0044*/ 	.word	index@(.nv.constant0._Z32group_norm_nhwc_fwd_scale_kernelI11Fp16IOFp32WLi120EEv26Group_norm_nhwc_fwd_params)
        /*0048*/ 	.short	0x0380
        /*004a*/ 	.short	0x00a0


	//----- nvinfo : EIATTR_SW_WAR
	.align		4
.L_1945:
        /*004c*/ 	.byte	0x04, 0x36
        /*004e*/ 	.short	(.L_1947 - .L_1946)
.L_1946:
        /*0050*/ 	.word	0x00000008
.L_1947:


//--------------------- .nv.info._Z32group_norm_nhwc_fwd_scale_kernelI11Fp16IOFp32WLi140EEv26Group_norm_nhwc_fwd_params --------------------------
	.section	.nv.info._Z32group_norm_nhwc_fwd_scale_kernelI11Fp16IOFp32WLi140EEv26Group_norm_nhwc_fwd_params,"",@"SHT_CUDA_INFO"
	.sectionflags	@""
	.align	4


	//----- nvinfo : EIATTR_CUDA_API_VERSION
	.align		4
        /*0000*/ 	.byte	0x04, 0x37
        /*0002*/ 	.short	(.L_1949 - .L_1948)
.L_1948:
        /*0004*/ 	.word	0x00000082


	//----- nvinfo : EIATTR_KPARAM_INFO
	.align		4
.L_1949:
        /*0008*/ 	.byte	0x04, 0x17
        /*000a*/ 	.short	(.L_1951 - .L_1950)
.L_1950:
        /*000c*/ 	.word	0x00000000
        /*0010*/ 	.short	0x0000
        /*0012*/ 	.short	0x0000
        /*0014*/ 	.byte	0x00, 0xf0, 0x81, 0x02


	//----- nvinfo : EIATTR_SPARSE_MMA_MASK
	.align		4
.L_1951:
        /*0018*/ 	.byte	0x03, 0x50
        /*001a*/ 	.short	0x0000


	//----- nvinfo : EIATTR_MAXREG_COUNT
	.align		4
        /*001c*/ 	.byte	0x03, 0x1b
        /*001e*/ 	.short	0x00ff


	//----- nvinfo : EIATTR_MERCURY_ISA_VERSION
	.align		4
        /*0020*/ 	.byte	0x03, 0x5f
        /*0022*/ 	.short	0x0101


	//----- nvinfo : EIATTR_VRC_CTA_INIT_COUNT
	.align		4
        /*0024*/ 	.byte	0x02, 0x4a
	.zero		1
	.zero		1


	//----- nvinfo : EIATTR_EXIT_INSTR_OFFSETS
	.align		4
        /*0028*/ 	.byte	0x04, 0x1c
        /*002a*/ 	.short	(.L_1953 - .L_1952)


	//   ....[0]....
.L_1952:
        /*002c*/ 	.word	0x00001da0


	//   ....[1]....
        /*0030*/ 	.word	0x00001df0


	//----- nvinfo : EIATTR_CRS_STACK_SIZE
	.align		4
.L_1953:
        /*0034*/ 	.byte	0x04, 0x1e
        /*0036*/ 	.short	(.L_1955 - .L_1954)
.L_1954:
        /*0038*/ 	.word	0x00000000


	//----- nvinfo : EIATTR_CBANK_PARAM_SIZE
	.align		4
.L_1955:
        /*003c*/ 	.byte	0x03, 0x19
        /*003e*/ 	.short	0x00a0


	//----- nvinfo : EIATTR_PARAM_CBANK
	.align		4
        /*0040*/ 	.byte	0x04, 0x0a
        /*0042*/ 	.short	(.L_1957 - .L_1956)
	.align		4
.L_1956:
        /*0044*/ 	.word	index@(.nv.constant0._Z32group_norm_nhwc_fwd_scale_kernelI11Fp16IOFp32WLi140EEv26Group_norm_nhwc_fwd_params)
        /*0048*/ 	.short	0x0380
        /*004a*/ 	.short	0x00a0


	//----- nvinfo : EIATTR_SW_WAR
	.align		4
.L_1957:
        /*004c*/ 	.byte	0x04, 0x36
        /*004e*/ 	.short	(.L_1959 - .L_1958)
.L_1958:
        /*0050*/ 	.word	0x00000008
.L_1959:


//--------------------- .nv.info._Z32group_norm_nhwc_fwd_scale_kernelI11Fp16IOFp32WLi160EEv26Group_norm_nhwc_fwd_params --------------------------
	.section	.nv.info._Z32group_norm_nhwc_fwd_scale_kernelI11Fp16IOFp32WLi160EEv26Group_norm_nhwc_fwd_params,"",@"SHT_CUDA_INFO"
	.sectionflags	@""
	.align	4


	//----- nvinfo : EIATTR_CUDA_API_VERSION
	.align		4
        /*0000*/ 	.byte	0x04, 0x37
        /*0002*/ 	.short	(.L_1961 - .L_1960)
.L_1960:
        /*0004*/ 	.word	0x00000082


	//----- nvinfo : EIATTR_KPARAM_INFO
	.align		4
.L_1961:
        /*0008*/ 	.byte	0x04, 0x17
        /*000a*/ 	.short	(.L_1963 - .L_1962)
.L_1962:
        /*000c*/ 	.word	0x00000000
        /*0010*/ 	.short	0x0000
        /*0012*/ 	.short	0x0000
        /*0014*/ 	.byte	0x00, 0xf0, 0x81, 0x02


	//----- nvinfo : EIATTR_SPARSE_MMA_MASK
	.align		4
.L_1963:
        /*0018*/ 	.byte	0x03, 0x50
        /*001a*/ 	.short	0x0000


	//----- nvinfo : EIATTR_MAXREG_COUNT
	.align		4
        /*001c*/ 	.byte	0x03, 0x1b
        /*001e*/ 	.short	0x00ff


	//----- nvinfo : EIATTR_MERCURY_ISA_VERSION
	.align		4
        /*0020*/ 	.byte	0x03, 0x5f
        /*0022*/ 	.short	0x0101


	//----- nvinfo : EIATTR_VRC_CTA_INIT_COUNT
	.align		4
        /*0024*/ 	.byte	0x02, 0x4a
	.zero		1
	.zero		1


	//----- nvinfo : EIATTR_EXIT_INSTR_OFFSETS
	.align		4
        /*0028*/ 	.byte	0x04, 0x1c
        /*002a*/ 	.short	(.L_1965 - .L_1964)


	//   ....[0]....
.L_1964:
        /*002c*/ 	.word	0x00001da0


	//   ....[1]....
        /*0030*/ 	.word	0x00001df0


	//----- nvinfo : EIATTR_CRS_STACK_SIZE
	.align		4
.L_1965:
        /*0034*/ 	.byte	0x04, 0x1e
        /*0036*/ 	.short	(.L_1967 - .L_1966)
.L_1966:
        /*0038*/ 	.word	0x00000000


	//----- nvinfo : EIATTR_CBANK_PARAM_SIZE
	.align		4
.L_1967:
        /*003c*/ 	.byte	0x03, 0x19
        /*003e*/ 	.short	0x00a0


	//----- nvinfo : EIATTR_PARAM_CBANK
	.align		4
        /*0040*/ 	.byte	0x04, 0x0a
        /*0042*/ 	.short	(.L_1969 - .L_1968)
	.align		4
.L_1968:
        /*0044*/ 	.word	index@(.nv.constant0._Z32group_norm_nhwc_fwd_scale_kernelI11Fp16IOFp32WLi160EEv26Group_norm_nhwc_fwd_params)
        /*0048*/ 	.short	0x0380
        /*004a*/ 	.short	0x00a0


	//----- nvinfo : EIATTR_SW_WAR
	.align		4
.L_1969:
        /*004c*/ 	.byte	0x04, 0x36
        /*004e*/ 	.short	(.L_1971 - .L_1970)
.L_1970:
        /*0050*/ 	.word	0x00000008
.L_1971:


//--------------------- .nv.info._Z32group_norm_nhwc_fwd_scale_kernelI11Fp16IOBf16WLi196EEv26Group_norm_nhwc_fwd_params --------------------------
	.section	.nv.info._Z32group_norm_nhwc_fwd_scale_kernelI11Fp16IOBf16WLi196EEv26Group_norm_nhwc_fwd_params,"",@"SHT_CUDA_INFO"
	.sectionflags	@""
	.align	4


	//----- nvinfo : EIATTR_CUDA_API_VERSION
	.align		4
        /*0000*/ 	.byte	0x04, 0x37
        /*0002*/ 	.short	(.L_1973 - .L_1972)
.L_1972:
        /*0004*/ 	.word	0x00000082


	//----- nvinfo : EIATTR_KPARAM_INFO
	.align		4
.L_1973:
        /*0008*/ 	.byte	0x04, 0x17
        /*000a*/ 	.short	(.L_1975 - .L_1974)
.L_1974:
        /*000c*/ 	.word	0x00000000
        /*0010*/ 	.short	0x0000
        /*0012*/ 	.short	0x0000
        /*0014*/ 	.byte	0x00, 0xf0, 0x81, 0x02


	//----- nvinfo : EIATTR_SPARSE_MMA_MASK
	.align		4
.L_1975:
        /*0018*/ 	.byte	0x03, 0x50
        /*001a*/ 	.short	0x0000


	//----- nvinfo : EIATTR_MAXREG_COUNT
	.align		4
        /*001c*/ 	.byte	0x03, 0x1b
        /*001e*/ 	.short	0x00ff


	//----- nvinfo : EIATTR_MERCURY_ISA_VERSION
	.align		4
        /*0020*/ 	.byte	0x03, 0x5f
        /*0022*/ 	.short	0x0101


	//----- nvinfo : EIATTR_VRC_CTA_INIT_COUNT
	.align		4
        /*0024*/ 	.byte	0x02, 0x4a
	.zero		1
	.zero		1


	//----- nvinfo : EIATTR_EXIT_INSTR_OFFSETS
	.align		4
        /*0028*/ 	.byte	0x04, 0x1c
        /*002a*/ 	.short	(.L_1977 - .L_1976)


	//   ....[0]....
.L_1976:
        /*002c*/ 	.word	0x00001eb0


	//   ....[1]....
        /*0030*/ 	.word	0x00001f00


	//----- nvinfo : EIATTR_CRS_STACK_SIZE
	.align		4
.L_1977:
        /*0034*/ 	.byte	0x04, 0x1e
        /*0036*/ 	.short	(.L_1979 - .L_1978)
.L_1978:
        /*0038*/ 	.word	0x00000000


	//----- nvinfo : EIATTR_CBANK_PARAM_SIZE
	.align		4
.L_1979:
        /*003c*/ 	.byte	0x03, 0x19
        /*003e*/ 	.short	0x00a0


	//----- nvinfo : EIATTR_PARAM_CBANK
	.align		4
        /*0040*/ 	.byte	0x04, 0x0a
        /*0042*/ 	.short	(.L_1981 - .L_1980)
	.align		4
.L_1980:
        /*0044*/ 	.word	index@(.nv.constant0._Z32group_norm_nhwc_fwd_scale_kernelI11Fp16IOBf16WLi196EEv26Group_norm_nhwc_fwd_params)
        /*0048*/ 	.short	0x0380
        /*004a*/ 	.short	0x00a0


	//----- nvinfo : EIATTR_SW_WAR
	.align		4
.L_1981:
        /*004c*/ 	.byte	0x04, 0x36
        /*004e*/ 	.short	(.L_1983 - .L_1982)
.L_1982:
        /*0050*/ 	.word	0x00000008
.L_1983:


//--------------------- .nv.info._Z32group_norm_nhwc_fwd_scale_kernelI11Fp16IOBf16WLi168EEv26Group_norm_nhwc_fwd_params --------------------------
	.section	.nv.info._Z32group_norm_nhwc_fwd_scale_kernelI11Fp16IOBf16WLi168EEv26Group_norm_nhwc_fwd_params,"",@"SHT_CUDA_INFO"
	.sectionflags	@""
	.align	4


	//----- nvinfo : EIATTR_CUDA_API_VERSION
	.align		4
        /*0000*/ 	.byte	0x04, 0x37
        /*0002*/ 	.short	(.L_1985 - .L_1984)
.L_1984:
        /*0004*/ 	.word	0x00000082


	//----- nvinfo : EIATTR_KPARAM_INFO
	.align		4
.L_1985:
        /*0008*/ 	.byte	0x04, 0x17
        /*000a*/ 	.short	(.L_1987 - .L_1986)
.L_1986:
        /*000c*/ 	.word	0x00000000
        /*0010*/ 	.short	0x0000
        /*0012*/ 	.short	0x0000
        /*0014*/ 	.byte	0x00, 0xf0, 0x81, 0x02


	//----- nvinfo : EIATTR_SPARSE_MMA_MASK
	.align		4
.L_1987:
        /*0018*/ 	.byte	0x03, 0x50
        /*001a*/ 	.short	0x0000


	//----- nvinfo : EIATTR_MAXREG_COUNT
	.align		4
        /*001c*/ 	.byte	0x03, 0x1b
        /*001e*/ 	.short	0x00ff


	//----- nvinfo : EIATTR_MERCURY_ISA_VERSION
	.align		4
        /*0020*/ 	.byte	0x03, 0x5f
        /*0022*/ 	.short	0x0101


	//----- nvinfo : EIATTR_VRC_CTA_INIT_COUNT
	.align		4
        /*0024*/ 	.byte	0x02, 0x4a
	.zero		1
	.zero		1


	//----- nvinfo : EIATTR_EXIT_INSTR_OFFSETS
	.align		4
        /*0028*/ 	.byte	0x04, 0x1c
        /*002a*/ 	.short	(.L_1989 - .L_1988)


	//   ....[0]....
.L_1988:
        /*002c*/ 	.word	0x00001eb0


	//   ....[1]....
        /*0030*/ 	.word	0x00001f00


	//----- nvinfo : EIATTR_CRS_STACK_SIZE
	.align		4
.L_1989:
        /*0034*/ 	.byte	0x04, 0x1e
        /*0036*/ 	.short	(.L_1991 - .L_1990)
.L_1990:
        /*0038*/ 	.word	0x00000000


	//----- nvinfo : EIATTR_CBANK_PARAM_SIZE
	.align		4
.L_1991:
        /*003c*/ 	.byte	0x03, 0x19
        /*003e*/ 	.short	0x00a0


	//----- nvinfo : EIATTR_PARAM_CBANK
	.align		4
        /*0040*/ 	.byte	0x04, 0x0a
        /*0042*/ 	.short	(.L_1993 - .L_1992)
	.align		4
.L_1992:
        /*0044*/ 	.word	index@(.nv.constant0._Z32group_norm_nhwc_fwd_scale_kernelI11Fp16IOBf16WLi168EEv26Group_norm_nhwc_fwd_params)
        /*0048*/ 	.short	0x0380
        /*004a*/ 	.short	0x00a0


	//----- nvinfo : EIATTR_SW_WAR
	.align		4
.L_1993:
        /*004c*/ 	.byte	0x04, 0x36
        /*004e*/ 	.short	(.L_1995 - .L_1994)
.L_1994:
        /*0050*/ 	.word	0x00000008
.L_1995:


//--------------------- .nv.info._Z32group_norm_nhwc_fwd_scale_kernelI11Fp16IOBf16WLi64EEv26Group_norm_nhwc_fwd_params --------------------------
	.section	.nv.info._Z32group_norm_nhwc_fwd_scale_kernelI11Fp16IOBf16WLi64EEv26Group_norm_nhwc_fwd_params,"",@"SHT_CUDA_INFO"
	.sectionflags	@""
	.align	4


	//----- nvinfo : EIATTR_CUDA_API_VERSION
	.align		4
        /*0000*/ 	.byte	0x04, 0x37
        /*0002*/ 	.short	(.L_1997 - .L_1996)
.L_1996:
        /*0004*/ 	.word	0x00000082


	//----- nvinfo : EIATTR_KPARAM_INFO
	.align		4
.L_1997:
        /*0008*/ 	.byte	0x04, 0x17
        /*000a*/ 	.short	(.L_1999 - .L_1998)
.L_1998:
        /*000c*/ 	.word	0x00000000
        /*0010*/ 	.short	0x0000
        /*0012*/ 	.short	0x0000
        /*0014*/ 	.byte	0x00, 0xf0, 0x81, 0x02


	//----- nvinfo : EIATTR_SPARSE_MMA_MASK
	.align		4
.L_1999:
        /*0018*/ 	.byte	0x03, 0x50
        /*001a*/ 	.short	0x0000


	//----- nvinfo : EIATTR_MAXREG_COUNT
	.align		4
        /*001c*/ 	.byte	0x03, 0x1b
        /*001e*/ 	.short	0x00ff


	//----- nvinfo : EIATTR_MERCURY_ISA_VERSION
	.align		4
        /*0020*/ 	.byte	0x03, 0x5f
        /*0022*/ 	.short	0x0101


	//----- nvinfo : EIATTR_VRC_CTA_INIT_COUNT
	.align		4
        /*0024*/ 	.byte	0x02, 0x4a
	.zero		1
	.zero		1


	//----- nvinfo : EIATTR_EXIT_INSTR_OFFSETS
	.align		4
        /*0028*/ 	.byte	0x04, 0x1c
        /*002a*/ 	.short	(.L_2001 - .L_2000)


	//   ....[0]....
.L_2000:
        /*002c*/ 	.word	0x00001eb0


	//   ....[1]....
        /*0030*/ 	.word	0x00001f00


	//----- nvinfo : EIATTR_CRS_STACK_SIZE
	.align		4
.L_2001:
        /*0034*/ 	.byte	0x04, 0x1e
        /*0036*/ 	.short	(.L_2003 - .L_2002)
.L_2002:
        /*0038*/ 	.word	0x00000000


	//----- nvinfo : EIATTR_CBANK_PARAM_SIZE
	.align		4
.L_2003:
        /*003c*/ 	.byte	0x03, 0x19
        /*003e*/ 	.short	0x00a0


	//----- nvinfo : EIATTR_PARAM_CBANK
	.align		4
        /*0040*/ 	.byte	0x04, 0x0a
        /*0042*/ 	.short	(.L_2005 - .L_2004)
	.align		4
.L_2004:
        /*0044*/ 	.word	index@(.nv.constant0._Z32group_norm_nhwc_fwd_scale_kernelI11Fp16IOBf16WLi64EEv26Group_norm_nhwc_fwd_params)
        /*0048*/ 	.short	0x0380
        /*004a*/ 	.short	0x00a0


	//----- nvinfo : EIATTR_SW_WAR
	.align		4
.L_2005:
        /*004c*/ 	.byte	0x04, 0x36
        /*004e*/ 	.short	(.L_2007 - .L_2006)
.L_2006:
        /*0050*/ 	.word	0x00000008
.L_2007:


//--------------------- .nv.info._Z32group_norm_nhwc_fwd_scale_kernelI11Fp16IOBf16WLi128EEv26Group_norm_nhwc_fwd_params --------------------------
	.section	.nv.info._Z32group_norm_nhwc_fwd_scale_kernelI11Fp16IOBf16WLi128EEv26Group_norm_nhwc_fwd_params,"",@"SHT_CUDA_INFO"
	.sectionflags	@""
	.align	4


	//----- nvinfo : EIATTR_CUDA_API_VERSION
	.align		4
        /*0000*/ 	.byte	0x04, 0x37
        /*0002*/ 	.short	(.L_2009 - .L_2008)
.L_2008:
        /*0004*/ 	.word	0x00000082


	//----- nvinfo : EIATTR_KPARAM_INFO
	.align		4
.L_2009:
        /*0008*/ 	.byte	0x04, 0x17
        /*000a*/ 	.short	(.L_2011 - .L_2010)
.L_2010:
        /*000c*/ 	.word	0x00000000
        /*0010*/ 	.short	0x0000
        /*0012*/ 	.short	0x0000
        /*0014*/ 	.byte	0x00, 0xf0, 0x81, 0x02


	//----- nvinfo : EIATTR_SPARSE_MMA_MASK
	.align		4
.L_2011:
        /*0018*/ 	.byte	0x03, 0x50
        /*001a*/ 	.short	0x0000


	//----- nvinfo : EIATTR_MAXREG_COUNT
	.align		4
        /*001c*/ 	.byte	0x03, 0x1b
        /*001e*/ 	.short	0x00ff


	//----- nvinfo : EIATTR_MERCURY_ISA_VERSION
	.align		4
        /*0020*/ 	.byte	0x03, 0x5f
        /*0022*/ 	.short	0x0101


	//----- nvinfo : EIATTR_VRC_CTA_INIT_COUNT
	.align		4
        /*0024*/ 	.byte	0x02, 0x4a
	.zero		1
	.zero		1


	//----- nvinfo : EIATTR_EXIT_INSTR_OFFSETS
	.align		4
        /*0028*/ 	.byte	0x04, 0x1c
        /*002a*/ 	.short	(.L_2013 - .L_2012)


	//   ....[0]....
.L_2012:
        /*002c*/ 	.word	0x00001eb0


	//   ....[1]....
        /*0030*/ 	.word	0x00001f00


	//----- nvinfo : EIATTR_CRS_STACK_SIZE
	.align		4
.L_2013:
        /*0034*/ 	.byte	0x04, 0x1e
        /*0036*/ 	.short	(.L_2015 - .L_2014)
.L_2014:
        /*0038*/ 	.word	0x00000000


	//----- nvinfo : EIATTR_CBANK_PARAM_SIZE
	.align		4
.L_2015:
        /*003c*/ 	.byte	0x03, 0x19
        /*003e*/ 	.short	0x00a0


	//----- nvinfo : EIATTR_PARAM_CBANK
	.align		4
        /*0040*/ 	.byte	0x04, 0x0a
        /*0042*/ 	.short	(.L_2017 - .L_2016)
	.align		4
.L_2016:
        /*0044*/ 	.word	index@(.nv.constant0._Z32group_norm_nhwc_fwd_scale_kernelI11Fp16IOBf16WLi128EEv26Group_norm_nhwc_fwd_params)
        /*0048*/ 	.short	0x0380
        /*004a*/ 	.short	0x00a0


	//----- nvinfo : EIATTR_SW_WAR
	.align		4
.L_2017:
        /*004c*/ 	.byte	0x04, 0x36
        /*004e*/ 	.short	(.L_2019 - .L_2018)
.L_2018:
        /*0050*/ 	.word	0x00000008
.L_2019:


//--------------------- .nv.info._Z32group_norm_nhwc_fwd_scale_kernelI11Fp16IOBf16WLi192EEv26Group_norm_nhwc_fwd_params --------------------------
	.section	.nv.info._Z32group_norm_nhwc_fwd_scale_kernelI11Fp16IOBf16WLi192EEv26Group_norm_nhwc_fwd_params,"",@"SHT_CUDA_INFO"
	.sectionflags	@""
	.align	4


	//----- nvinfo : EIATTR_CUDA_API_VERSION
	.align		4
        /*0000*/ 	.byte	0x04, 0x37
        /*0002*/ 	.short	(.L_2021 - .L_2020)
.L_2020:
        /*0004*/ 	.word	0x00000082


	//----- nvinfo : EIATTR_KPARAM_INFO
	.align		4
.L_2021:
        /*0008*/ 	.byte	0x04, 0x17
        /*000a*/ 	.short	(.L_2023 - .L_2022)
.L_2022:
        /*000c*/ 	.word	0x00000000
        /*0010*/ 	.short	0x0000
        /*0012*/ 	.short	0x0000
        /*0014*/ 	.byte	0x00, 0xf0, 0x81, 0x02


	//----- nvinfo : EIATTR_SPARSE_MMA_MASK
	.align		4
.L_2023:
        /*0018*/ 	.byte	0x03, 0x50
        /*001a*/ 	.short	0x0000


	//----- nvinfo : EIATTR_MAXREG_COUNT
	.align		4
        /*001c*/ 	.byte	0x03, 0x1b
        /*001e*/ 	.short	0x00ff


	//----- nvinfo : EIATTR_MERCURY_ISA_VERSION
	.align		4
        /*0020*/ 	.byte	0x03, 0x5f
        /*0022*/ 	.short	0x0101


	//----- nvinfo : EIATTR_VRC_CTA_INIT_COUNT
	.align		4
        /*0024*/ 	.byte	0x02, 0x4a
	.zero		1
	.zero		1


	//----- nvinfo : EIATTR_EXIT_INSTR_OFFSETS
	.align		4
        /*0028*/ 	.byte	0x04, 0x1c
        /*002a*/ 	.short	(.L_2025 - .L_2024)


	//   ....[0]....
.L_2024:
        /*002c*/ 	.word	0x00001eb0


	//   ....[1]....
        /*0030*/ 	.word	0x00001f00


	//----- nvinfo : EIATTR_CRS_STACK_SIZE
	.align		4
.L_2025:
        /*0034*/ 	.byte	0x04, 0x1e
        /*0036*/ 	.short	(.L_2027 - .L_2026)
.L_2026:
        /*0038*/ 	.word	0x00000000


	//----- nvinfo : EIATTR_CBANK_PARAM_SIZE
	.align		4
.L_2027:
        /*003c*/ 	.byte	0x03, 0x19
        /*003e*/ 	.short	0x00a0


	//----- nvinfo : EIATTR_PARAM_CBANK
	.align		4
        /*0040*/ 	.byte	0x04, 0x0a
        /*0042*/ 	.short	(.L_2029 - .L_2028)
	.align		4
.L_2028:
        /*0044*/ 	.word	index@(.nv.constant0._Z32group_norm_nhwc_fwd_scale_kernelI11Fp16IOBf16WLi192EEv26Group_norm_nhwc_fwd_params)
        /*0048*/ 	.short	0x0380
        /*004a*/ 	.short	0x00a0


	//----- nvinfo : EIATTR_SW_WAR
	.align		4
.L_2029:
        /*004c*/ 	.byte	0x04, 0x36
        /*004e*/ 	.short	(.L_2031 - .L_2030)
.L_2030:
        /*0050*/ 	.word	0x00000008
.L_2031:


//--------------------- .nv.info._Z32group_norm_nhwc_fwd_scale_kernelI11Fp16IOBf16WLi448EEv26Group_norm_nhwc_fwd_params --------------------------
	.section	.nv.info._Z32group_norm_nhwc_fwd_scale_kernelI11Fp16IOBf16WLi448EEv26Group_norm_nhwc_fwd_params,"",@"SHT_CUDA_INFO"
	.sectionflags	@""
	.align	4


	//----- nvinfo : EIATTR_CUDA_API_VERSION
	.align		4
        /*0000*/ 	.byte	0x04, 0x37
        /*0002*/ 	.short	(.L_2033 - .L_2032)
.L_2032:
        /*0004*/ 	.word	0x00000082


	//----- nvinfo : EIATTR_KPARAM_INFO
	.align		4
.L_2033:
        /*0008*/ 	.byte	0x04, 0x17
        /*000a*/ 	.short	(.L_2035 - .L_2034)
.L_2034:
        /*000c*/ 	.word	0x00000000
        /*0010*/ 	.short	0x0000
        /*0012*/ 	.short	0x0000
        /*0014*/ 	.byte	0x00, 0xf0, 0x81, 0x02


	//----- nvinfo : EIATTR_SPARSE_MMA_MASK
	.align		4
.L_2035:
        /*0018*/ 	.byte	0x03, 0x50
        /*001a*/ 	.short	0x0000


	//----- nvinfo : EIATTR_MAXREG_COUNT
	.align		4
        /*001c*/ 	.byte	0x03, 0x1b
        /*001e*/ 	.short	0x00ff


	//----- nvinfo : EIATTR_MERCURY_ISA_VERSION
	.align		4
        /*0020*/ 	.byte	0x03, 0x5f
        /*0022*/ 	.short	0x0101


	//----- nvinfo : EIATTR_VRC_CTA_INIT_COUNT
	.align		4
        /*0024*/ 	.byte	0x02, 0x4a
	.zero		1
	.zero		1


	//----- nvinfo : EIATTR_EXIT_INSTR_OFFSETS
	.align		4
        /*0028*/ 	.byte	0x04, 0x1c
        /*002a*/ 	.short	(.L_2037 - .L_2036)


	//   ....[0]....
.L_2036:
        /*002c*/ 	.word	0x00001eb0


	//   ....[1]....
        /*0030*/ 	.word	0x00001f00


	//----- nvinfo : EIATTR_CRS_STACK_SIZE
	.align		4
.L_2037:
        /*0034*/ 	.byte	0x04, 0x1e
        /*0036*/ 	.short	(.L_2039 - .L_2038)
.L_2038:
        /*0038*/ 	.word	0x00000000


	//----- nvinfo : EIATTR_CBANK_PARAM_SIZE
	.align		4
.L_2039:
        /*003c*/ 	.byte	0x03, 0x19
        /*003e*/ 	.short	0x00a0


	//----- nvinfo : EIATTR_PARAM_CBANK
	.align		4
        /*0040*/ 	.byte	0x04, 0x0a
        /*0042*/ 	.short	(.L_2041 - .L_2040)
	.align		4
.L_2040:
        /*0044*/ 	.word	index@(.nv.constant0._Z32group_norm_nhwc_fwd_scale_kernelI11Fp16IOBf16WLi448EEv26Group_norm_nhwc_fwd_params)
        /*0048*/ 	.short	0x0380
        /*004a*/ 	.short	0x00a0


	//----- nvinfo : EIATTR_SW_WAR
	.align		4
.L_2041:
        /*004c*/ 	.byte	0x04, 0x36
        /*004e*/ 	.short	(.L_2043 - .L_2042)
.L_2042:
        /*0050*/ 	.word	0x00000008
.L_2043:


//--------------------- .nv.info._Z32group_norm_nhwc_fwd_scale_kernelI11Fp16IOBf16WLi256EEv26Group_norm_nhwc_fwd_params --------------------------
	.section	.nv.info._Z32group_norm_nhwc_fwd_scale_kernelI11Fp16IOBf16WLi256EEv26Group_norm_nhwc_fwd_params,"",@"SHT_CUDA_INFO"
	.sectionflags	@""
	.align	4


	//----- nvinfo : EIATTR_CUDA_API_VERSION
	.align		4
        /*0000*/ 	.byte	0x04, 0x37
        /*0002*/ 	.short	(.L_2045 - .L_2044)
.L_2044:
        /*0004*/ 	.word	0x00000082


	//----- nvinfo : EIATTR_KPARAM_INFO
	.align		4
.L_2045:
        /*0008*/ 	.byte	0x04, 0x17
        /*000a*/ 	.short	(.L_2047 - .L_2046)
.L_2046:
        /*000c*/ 	.word	0x00000000
        /*0010*/ 	.short	0x0000
        /*0012*/ 	.short	0x0000
        /*0014*/ 	.byte	0x00, 0xf0, 0x81, 0x02


	//----- nvinfo : EIATTR_SPARSE_MMA_MASK
	.align		4
.L_2047:
        /*0018*/ 	.byte	0x03, 0x50
        /*001a*/ 	.short	0x0000


	//----- nvinfo : EIATTR_MAXREG_COUNT
	.align		4
        /*001c*/ 	.byte	0x03, 0x1b
        /*001e*/ 	.short	0x00ff


	//----- nvinfo : EIATTR_MERCURY_ISA_VERSION
	.align		4
        /*0020*/ 	.byte	0x03, 0x5f
        /*0022*/ 	.short	0x0101


	//----- nvinfo : EIATTR_VRC_CTA_INIT_COUNT
	.align		4
        /*0024*/ 	.byte	0x02, 0x4a
	.zero		1
	.zero		1


	//----- nvinfo : EIATTR_EXIT_INSTR_OFFSETS
	.align		4
        /*0028*/ 	.byte	0x04, 0x1c
        /*002a*/ 	.short	(.L_2049 - .L_2048)


	//   ....[0]....
.L_2048:
        /*002c*/ 	.word	0x00001eb0


	//   ....[1]....
        /*0030*/ 	.word	0x00001f00


	//----- nvinfo : EIATTR_CRS_STACK_SIZE
	.align		4
.L_2049:
        /*0034*/ 	.byte	0x04, 0x1e
        /*0036*/ 	.short	(.L_2051 - .L_2050)
.L_2050:
        /*0038*/ 	.word	0x00000000


	//----- nvinfo : EIATTR_CBANK_PARAM_SIZE
	.align		4
.L_2051:
        /*003c*/ 	.byte	0x03, 0x19
        /*003e*/ 	.short	0x00a0


	//----- nvinfo : EIATTR_PARAM_CBANK
	.align		4
        /*0040*/ 	.byte	0x04, 0x0a
        /*0042*/ 	.short	(.L_2053 - .L_2052)
	.align		4
.L_2052:
        /*0044*/ 	.word	index@(.nv.constant0._Z32group_norm_nhwc_fwd_scale_kernelI11Fp16IOBf16WLi256EEv26Group_norm_nhwc_fwd_params)
        /*0048*/ 	.short	0x0380
        /*004a*/ 	.short	0x00a0


	//----- nvinfo : EIATTR_SW_WAR
	.align		4
.L_2053:
        /*004c*/ 	.byte	0x04, 0x36
        /*004e*/ 	.short	(.L_2055 - .L_2054)
.L_2054:
        /*0050*/ 	.word	0x00000008
.L_2055:


//--------------------- .nv.info._Z32group_norm_nhwc_fwd_scale_kernelI11Fp16IOBf16WLi120EEv26Group_norm_nhwc_fwd_params --------------------------
	.section	.nv.info._Z32group_norm_nhwc_fwd_scale_kernelI11Fp16IOBf16WLi120EEv26Group_norm_nhwc_fwd_params,"",@"SHT_CUDA_INFO"
	.sectionflags	@""
	.align	4


	//----- nvinfo : EIATTR_CUDA_API_VERSION
	.align		4
        /*0000*/ 	.byte	0x04, 0x37
        /*0002*/ 	.short	(.L_2057 - .L_2056)
.L_2056:
        /*0004*/ 	.word	0x00000082


	//----- nvinfo : EIATTR_KPARAM_INFO
	.align		4
.L_2057:
        /*0008*/ 	.byte	0x04, 0x17
        /*000a*/ 	.short	(.L_2059 - .L_2058)
.L_2058:
        /*000c*/ 	.word	0x00000000
        /*0010*/ 	.short	0x0000
        /*0012*/ 	.short	0x0000
        /*0014*/ 	.byte	0x00, 0xf0, 0x81, 0x02


	//----- nvinfo : EIATTR_SPARSE_MMA_MASK
	.align		4
.L_2059:
        /*0018*/ 	.byte	0x03, 0x50
        /*001a*/ 	.short	0x0000


	//----- nvinfo : EIATTR_MAXREG_COUNT
	.align		4
        /*001c*/ 	.byte	0x03, 0x1b
        /*001e*/ 	.short	0x00ff


	//----- nvinfo : EIATTR_MERCURY_ISA_VERSION
	.align		4
        /*0020*/ 	.byte	0x03, 0x5f
        /*0022*/ 	.short	0x0101


	//----- nvinfo : EIATTR_VRC_CTA_INIT_COUNT
	.align		4
        /*0024*/ 	.byte	0x02, 0x4a
	.zero		1
	.zero		1


	//----- nvinfo : EIATTR_EXIT_INSTR_OFFSETS
	.align		4
        /*0028*/ 	.byte	0x04, 0x1c
        /*002a*/ 	.short	(.L_2061 - .L_2060)


	//   ....[0]....
.L_2060:
        /*002c*/ 	.word	0x00001eb0


	//   ....[1]....
        /*0030*/ 	.word	0x00001f00


	//----- nvinfo : EIATTR_CRS_STACK_SIZE
	.align		4
.L_2061:
        /*0034*/ 	.byte	0x04, 0x1e
        /*0036*/ 	.short	(.L_2063 - .L_2062)
.L_2062:
        /*0038*/ 	.word	0x00000000


	//----- nvinfo : EIATTR_CBANK_PARAM_SIZE
	.align		4
.L_2063:
        /*003c*/ 	.byte	0x03, 0x19
        /*003e*/ 	.short	0x00a0


	//----- nvinfo : EIATTR_PARAM_CBANK
	.align		4
        /*0040*/ 	.byte	0x04, 0x0a
        /*0042*/ 	.short	(.L_2065 - .L_2064)
	.align		4
.L_2064:
        /*0044*/ 	.word	index@(.nv.constant0._Z32group_norm_nhwc_fwd_scale_kernelI11Fp16IOBf16WLi120EEv26Group_norm_nhwc_fwd_params)
        /*0048*/ 	.short	0x0380
        /*004a*/ 	.short	0x00a0


	//----- nvinfo : EIATTR_SW_WAR
	.align		4
.L_2065:
        /*004c*/ 	.byte	0x04, 0x36
        /*004e*/ 	.short	(.L_2067 - .L_2066)
.L_2066:
        /*0050*/ 	.word	0x00000008
.L_2067:


//--------------------- .nv.info._Z32group_norm_nhwc_fwd_scale_kernelI11Fp16IOBf16WLi140EEv26Group_norm_nhwc_fwd_params --------------------------
	.section	.nv.info._Z32group_norm_nhwc_fwd_scale_kernelI11Fp16IOBf16WLi140EEv26Group_norm_nhwc_fwd_params,"",@"SHT_CUDA_INFO"
	.sectionflags	@""
	.align	4


	//----- nvinfo : EIATTR_CUDA_API_VERSION
	.align		4
        /*0000*/ 	.byte	0x04, 0x37
        /*0002*/ 	.short	(.L_2069 - .L_2068)
.L_2068:
        /*0004*/ 	.word	0x00000082


	//----- nvinfo : EIATTR_KPARAM_INFO
	.align		4
.L_2069:
        /*0008*/ 	.byte	0x04, 0x17
        /*000a*/ 	.short	(.L_2071 - .L_2070)
.L_2070:
        /*000c*/ 	.word	0x00000000
        /*0010*/ 	.short	0x0000
        /*0012*/ 	.short	0x0000
        /*0014*/ 	.byte	0x00, 0xf0, 0x81, 0x02


	//----- nvinfo : EIATTR_SPARSE_MMA_MASK
	.align		4
.L_2071:
        /*0018*/ 	.byte	0x03, 0x50
        /*001a*/ 	.short	0x0000


	//----- nvinfo : EIATTR_MAXREG_COUNT
	.align		4
        /*001c*/ 	.byte	0x03, 0x1b
        /*001e*/ 	.short	0x00ff


	//----- nvinfo : EIATTR_MERCURY_ISA_VERSION
	.align		4
        /*0020*/ 	.byte	0x03, 0x5f
        /*0022*/ 	.short	0x0101


	//----- nvinfo : EIATTR_VRC_CTA_INIT_COUNT
	.align		4
        /*0024*/ 	.byte	0x02, 0x4a
	.zero		1
	.zero		1


	//----- nvinfo : EIATTR_EXIT_INSTR_OFFSETS
	.align		4
        /*0028*/ 	.byte	0x04, 0x1c
        /*002a*/ 	.short	(.L_2073 - .L_2072)


	//   ....[0]....
.L_2072:
        /*002c*/ 	.word	0x00001eb0


	//   ....[1]....
        /*0030*/ 	.word	0x00001f00


	//----- nvinfo : EIATTR_CRS_STACK_SIZE
	.align		4
.L_2073:
        /*0034*/ 	.byte	0x04, 0x1e
        /*0036*/ 	.short	(.L_2075 - .L_2074)
.L_2074:
        /*0038*/ 	.word	0x00000000


	//----- nvinfo : EIATTR_CBANK_PARAM_SIZE
	.align		4
.L_2075:
        /*003c*/ 	.byte	0x03, 0x19
        /*003e*/ 	.short	0x00a0


	//----- nvinfo : EIATTR_PARAM_CBANK
	.align		4
        /*0040*/ 	.byte	0x04, 0x0a
        /*0042*/ 	.short	(.L_2077 - .L_2076)
	.align		4
.L_2076:
        /*0044*/ 	.word	index@(.nv.constant0._Z32group_norm_nhwc_fwd_scale_kernelI11Fp16IOBf16WLi140EEv26Group_norm_nhwc_fwd_params)
        /*0048*/ 	.short	0x0380
        /*004a*/ 	.short	0x00a0


	//----- nvinfo : EIATTR_SW_WAR
	.align		4
.L_2077:
        /*004c*/ 	.byte	0x04, 0x36
        /*004e*/ 	.short	(.L_2079 - .L_2078)
.L_2078:
        /*0050*/ 	.word	0x00000008
.L_2079:


//--------------------- .nv.info._Z32group_norm_nhwc_fwd_scale_kernelI11Fp16IOBf16WLi160EEv26Group_norm_nhwc_fwd_params --------------------------
	.section	.nv.info._Z32group_norm_nhwc_fwd_scale_kernelI11Fp16IOBf16WLi160EEv26Group_norm_nhwc_fwd_params,"",@"SHT_CUDA_INFO"
	.sectionflags	@""
	.align	4


	//----- nvinfo : EIATTR_CUDA_API_VERSION
	.align		4
        /*0000*/ 	.byte	0x04, 0x37
        /*0002*/ 	.short	(.L_2081 - .L_2080)
.L_2080:
        /*0004*/ 	.word	0x00000082


	//----- nvinfo : EIATTR_KPARAM_INFO
	.align		4
.L_2081:
        /*0008*/ 	.byte	0x04, 0x17
        /*000a*/ 	.short	(.L_2083 - .L_2082)
.L_2082:
        /*000c*/ 	.word	0x00000000
        /*0010*/ 	.short	0x0000
        /*0012*/ 	.short	0x0000
        /*0014*/ 	.byte	0x00, 0xf0, 0x81, 0x02


	//----- nvinfo : EIATTR_SPARSE_MMA_MASK
	.align		4
.L_2083:
        /*0018*/ 	.byte	0x03, 0x50
        /*001a*/ 	.short	0x0000


	//----- nvinfo : EIATTR_MAXREG_COUNT
	.align		4
        /*001c*/ 	.byte	0x03, 0x1b
        /*001e*/ 	.short	0x00ff


	//----- nvinfo : EIATTR_MERCURY_ISA_VERSION
	.align		4
        /*0020*/ 	.byte	0x03, 0x5f
        /*0022*/ 	.short	0x0101


	//----- nvinfo : EIATTR_VRC_CTA_INIT_COUNT
	.align		4
        /*0024*/ 	.byte	0x02, 0x4a
	.zero		1
	.zero		1


	//----- nvinfo : EIATTR_EXIT_INSTR_OFFSETS
	.align		4
        /*0028*/ 	.byte	0x04, 0x1c
        /*002a*/ 	.short	(.L_2085 - .L_2084)


	//   ....[0]....
.L_2084:
        /*002c*/ 	.word	0x00001eb0


	//   ....[1]....
        /*0030*/ 	.word	0x00001f00


	//----- nvinfo : EIATTR_CRS_STACK_SIZE
	.align		4
.L_2085:
        /*0034*/ 	.byte	0x04, 0x1e
        /*0036*/ 	.short	(.L_2087 - .L_2086)
.L_2086:
        /*0038*/ 	.word	0x00000000


	//----- nvinfo : EIATTR_CBANK_PARAM_SIZE
	.align		4
.L_2087:
        /*003c*/ 	.byte	0x03, 0x19
        /*003e*/ 	.short	0x00a0


	//----- nvinfo : EIATTR_PARAM_CBANK
	.align		4
        /*0040*/ 	.byte	0x04, 0x0a
        /*0042*/ 	.short	(.L_2089 - .L_2088)
	.align		4
.L_2088:
        /*0044*/ 	.word	index@(.nv.constant0._Z32group_norm_nhwc_fwd_scale_kernelI11Fp16IOBf16WLi160EEv26Group_norm_nhwc_fwd_params)
        /*0048*/ 	.short	0x0380
        /*004a*/ 	.short	0x00a0


	//----- nvinfo : EIATTR_SW_WAR
	.align		4
.L_2089:
        /*004c*/ 	.byte	0x04, 0x36
        /*004e*/ 	.short	(.L_2091 - .L_2090)
.L_2090:
        /*0050*/ 	.word	0x00000008
.L_2091:


//--------------------- .nv.info._Z32group_norm_nhwc_fwd_scale_kernelI11Fp16IOFp16WLi196EEv26Group_norm_nhwc_fwd_params --------------------------
	.section	.nv.info._Z32group_norm_nhwc_fwd_scale_kernelI11Fp16IOFp16WLi196EEv26Group_norm_nhwc_fwd_params,"",@"SHT_CUDA_INFO"
	.sectionflags	@""
	.align	4


	//----- nvinfo : EIATTR_CUDA_API_VERSION
	.align		4
        /*0000*/ 	.byte	0x04, 0x37
        /*0002*/ 	.short	(.L_2093 - .L_2092)
.L_2092:
        /*0004*/ 	.word	0x00000082


	//----- nvinfo : EIATTR_KPARAM_INFO
	.align		4
.L_2093:
        /*0008*/ 	.byte	0x04, 0x17
        /*000a*/ 	.short	(.L_2095 - .L_2094)
.L_2094:
        /*000c*/ 	.word	0x00000000
        /*0010*/ 	.short	0x0000
        /*0012*/ 	.short	0x0000
        /*0014*/ 	.byte	0x00, 0xf0, 0x81, 0x02


	//----- nvinfo : EIATTR_SPARSE_MMA_MASK
	.align		4
.L_2095:
        /*0018*/ 	.byte	0x03, 0x50
        /*001a*/ 	.short	0x0000


	//----- nvinfo : EIATTR_MAXREG_COUNT
	.align		4
        /*001c*/ 	.byte	0x03, 0x1b
        /*001e*/ 	.short	0x00ff


	//----- nvinfo : EIATTR_MERCURY_ISA_VERSION
	.align		4
        /*0020*/ 	.byte	0x03, 0x5f
        /*0022*/ 	.short	0x0101


	//----- nvinfo : EIATTR_VRC_CTA_INIT_COUNT
	.align		4
        /*0024*/ 	.byte	0x02, 0x4a
	.zero		1
	.zero		1


	//----- nvinfo : EIATTR_EXIT_INSTR_OFFSETS
	.align		4
        /*0028*/ 	.byte	0x04, 0x1c
        /*002a*/ 	.short	(.L_2097 - .L_2096)


	//   ....[0]....
.L_2096:
        /*002c*/ 	.word	0x00001eb0


	//   ....[1]....
        /*0030*/ 	.word	0x00001f00


	//----- nvinfo : EIATTR_CRS_STACK_SIZE
	.align		4
.L_2097:
        /*0034*/ 	.byte	0x04, 0x1e
        /*0036*/ 	.short	(.L_2099 - .L_2098)
.L_2098:
        /*0038*/ 	.word	0x00000000


	//----- nvinfo : EIATTR_CBANK_PARAM_SIZE
	.align		4
.L_2099:
        /*003c*/ 	.byte	0x03, 0x19
        /*003e*/ 	.short	0x00a0


	//----- nvinfo : EIATTR_PARAM_CBANK
	.align		4
        /*0040*/ 	.byte	0x04, 0x0a
        /*0042*/ 	.short	(.L_2101 - .L_2100)
	.align		4
.L_2100:
        /*0044*/ 	.word	index@(.nv.constant0._Z32group_norm_nhwc_fwd_scale_kernelI11Fp16IOFp16WLi196EEv26Group_norm_nhwc_fwd_params)
        /*0048*/ 	.short	0x0380
        /*004a*/ 	.short	0x00a0


	//----- nvinfo : EIATTR_SW_WAR
	.align		4
.L_2101:
        /*004c*/ 	.byte	0x04, 0x36
        /*004e*/ 	.short	(.L_2103 - .L_2102)
.L_2102:
        /*0050*/ 	.word	0x00000008
.L_2103:


//--------------------- .nv.info._Z32group_norm_nhwc_fwd_scale_kernelI11Fp16IOFp16WLi168EEv26Group_norm_nhwc_fwd_params --------------------------
	.section	.nv.info._Z32group_norm_nhwc_fwd_scale_kernelI11Fp16IOFp16WLi168EEv26Group_norm_nhwc_fwd_params,"",@"SHT_CUDA_INFO"
	.sectionflags	@""
	.align	4


	//----- nvinfo : EIATTR_CUDA_API_VERSION
	.align		4
        /*0000*/ 	.byte	0x04, 0x37
        /*0002*/ 	.short	(.L_2105 - .L_2104)
.L_2104:
        /*0004*/ 	.word	0x00000082


	//----- nvinfo : EIATTR_KPARAM_INFO
	.align		4
.L_2105:
        /*0008*/ 	.byte	0x04, 0x17
        /*000a*/ 	.short	(.L_2107 - .L_2106)
.L_2106:
        /*000c*/ 	.word	0x00000000
        /*0010*/ 	.short	0x0000
        /*0012*/ 	.short	0x0000
        /*0014*/ 	.byte	0x00, 0xf0, 0x81, 0x02


	//----- nvinfo : EIATTR_SPARSE_MMA_MASK
	.align		4
.L_2107:
        /*0018*/ 	.byte	0x03, 0x50
        /*001a*/ 	.short	0x0000


	//----- nvinfo : EIATTR_MAXREG_COUNT
	.align		4
        /*001c*/ 	.byte	0x03, 0x1b
        /*001e*/ 	.short	0x00ff


	//----- nvinfo : EIATTR_MERCURY_ISA_VERSION
	.align		4
        /*0020*/ 	.byte	0x03, 0x5f
        /*0022*/ 	.short	0x0101


	//----- nvinfo : EIATTR_VRC_CTA_INIT_COUNT
	.align		4
        /*0024*/ 	.byte	0x02, 0x4a
	.zero		1
	.zero		1


	//----- nvinfo : EIATTR_EXIT_INSTR_OFFSETS
	.align		4
        /*0028*/ 	.byte	0x04, 0x1c
        /*002a*/ 	.short	(.L_2109 - .L_2108)


	//   ....[0]....
.L_2108:
        /*002c*/ 	.word	0x00001eb0


	//   ....[1]....
        /*0030*/ 	.word	0x00001f00


	//----- nvinfo : EIATTR_CRS_STACK_SIZE
	.align		4
.L_2109:
        /*0034*/ 	.byte	0x04, 0x1e
        /*0036*/ 	.short	(.L_2111 - .L_2110)
.L_2110:
        /*0038*/ 	.word	0x00000000


	//----- nvinfo : EIATTR_CBANK_PARAM_SIZE
	.align		4
.L_2111:
        /*003c*/ 	.byte	0x03, 0x19
        /*003e*/ 	.short	0x00a0


	//----- nvinfo : EIATTR_PARAM_CBANK
	.align		4
        /*0040*/ 	.byte	0x04, 0x0a
        /*0042*/ 	.short	(.L_2113 - .L_2112)
	.align		4
.L_2112:
        /*0044*/ 	.word	index@(.nv.constant0._Z32group_norm_nhwc_fwd_scale_kernelI11Fp16IOFp16WLi168EEv26Group_norm_nhwc_fwd_params)
        /*0048*/ 	.short	0x0380
        /*004a*/ 	.short	0x00a0


	//----- nvinfo : EIATTR_SW_WAR
	.align		4
.L_2113:
        /*004c*/ 	.byte	0x04, 0x36
        /*004e*/ 	.short	(.L_2115 - .L_2114)
.L_2114:
        /*0050*/ 	.word	0x00000008
.L_2115:


//--------------------- .nv.info._Z32group_norm_nhwc_fwd_scale_kernelI11Fp16IOFp16WLi64EEv26Group_norm_nhwc_fwd_params --------------------------
	.section	.nv.info._Z32group_norm_nhwc_fwd_scale_kernelI11Fp16IOFp16WLi64EEv26Group_norm_nhwc_fwd_params,"",@"SHT_CUDA_INFO"
	.sectionflags	@""
	.align	4


	//----- nvinfo : EIATTR_CUDA_API_VERSION
	.align		4
        /*0000*/ 	.byte	0x04, 0x37
        /*0002*/ 	.short	(.L_2117 - .L_2116)
.L_2116:
        /*0004*/ 	.word	0x00000082


	//----- nvinfo : EIATTR_KPARAM_INFO
	.align		4
.L_2117:
        /*0008*/ 	.byte	0x04, 0x17
        /*000a*/ 	.short	(.L_2119 - .L_2118)
.L_2118:
        /*000c*/ 	.word	0x00000000
        /*0010*/ 	.short	0x0000
        /*0012*/ 	.short	0x0000
        /*0014*/ 	.byte	0x00, 0xf0, 0x81, 0x02


	//----- nvinfo : EIATTR_SPARSE_MMA_MASK
	.align		4
.L_2119:
        /*0018*/ 	.byte	0x03, 0x50
        /*001a*/ 	.short	0x0000


	//----- nvinfo : EIATTR_MAXREG_COUNT
	.align		4
        /*001c*/ 	.byte	0x03, 0x1b
        /*001e*/ 	.short	0x00ff


	//----- nvinfo : EIATTR_MERCURY_ISA_VERSION
	.align		4
        /*0020*/ 	.byte	0x03, 0x5f
        /*0022*/ 	.short	0x0101


	//----- nvinfo : EIATTR_VRC_CTA_INIT_COUNT
	.align		4
        /*0024*/ 	.byte	0x02, 0x4a
	.zero		1
	.zero		1


	//----- nvinfo : EIATTR_EXIT_INSTR_OFFSETS
	.align		4
        /*0028*/ 	.byte	0x04, 0x1c
        /*002a*/ 	.short	(.L_2121 - .L_2120)


	//   ....[0]....
.L_2120:
        /*002c*/ 	.word	0x00001eb0


	//   ....[1]....
        /*0030*/ 	.word	0x00001f00


	//----- nvinfo : EIATTR_CRS_STACK_SIZE
	.align		4
.L_2121:
        /*0034*/ 	.byte	0x04, 0x1e
        /*0036*/ 	.short	(.L_2123 - .L_2122)
.L_2122:
        /*0038*/ 	.word	0x00000000


	//----- nvinfo : EIATTR_CBANK_PARAM_SIZE
	.align		4
.L_2123:
        /*003c*/ 	.byte	0x03, 0x19
        /*003e*/ 	.short	0x00a0


	//----- nvinfo : EIATTR_PARAM_CBANK
	.align		4
        /*0040*/ 	.byte	0x04, 0x0a
        /*0042*/ 	.short	(.L_2125 - .L_2124)
	.align		4
.L_2124:
        /*0044*/ 	.word	index@(.nv.constant0._Z32group_norm_nhwc_fwd_scale_kernelI11Fp16IOFp16WLi64EEv26Group_norm_nhwc_fwd_params)
        /*0048*/ 	.short	0x0380
        /*004a*/ 	.short	0x00a0


	//----- nvinfo : EIATTR_SW_WAR
	.align		4
.L_2125:
        /*004c*/ 	.byte	0x04, 0x36
        /*004e*/ 	.short	(.L_2127 - .L_2126)
.L_2126:
        /*0050*/ 	.word	0x00000008
.L_2127:


//--------------------- .nv.info._Z32group_norm_nhwc_fwd_scale_kernelI11Fp16IOFp16WLi128EEv26Group_norm_nhwc_fwd_params --------------------------
	.section	.nv.info._Z32group_norm_nhwc_fwd_scale_kernelI11Fp16IOFp16WLi128EEv26Group_norm_nhwc_fwd_params,"",@"SHT_CUDA_INFO"
	.sectionflags	@""
	.align	4


	//----- nvinfo : EIATTR_CUDA_API_VERSION
	.align		4
        /*0000*/ 	.byte	0x04, 0x37
        /*0002*/ 	.short	(.L_2129 - .L_2128)
.L_2128:
        /*0004*/ 	.word	0x00000082


	//----- nvinfo : EIATTR_KPARAM_INFO
	.align		4
.L_2129:
        /*0008*/ 	.byte	0x04, 0x17
        /*000a*/ 	.short	(.L_2131 - .L_2130)
.L_2130:
        /*000c*/ 	.word	0x00000000
        /*0010*/ 	.short	0x0000
        /*0012*/ 	.short	0x0000
        /*0014*/ 	.byte	0x00, 0xf0, 0x81, 0x02


	//----- nvinfo : EIATTR_SPARSE_MMA_MASK
	.align		4
.L_2131:
        /*0018*/ 	.byte	0x03, 0x50
        /*001a*/ 	.short	0x0000


	//----- nvinfo : EIATTR_MAXREG_COUNT
	.align		4
        /*001c*/ 	.byte	0x03, 0x1b
        /*001e*/ 	.short	0x00ff


	//----- nvinfo : EIATTR_MERCURY_ISA_VERSION
	.align		4
        /*0020*/ 	.byte	0x03, 0x5f
        /*0022*/ 	.short	0x0101


	//----- nvinfo : EIATTR_VRC_CTA_INIT_COUNT
	.align		4
        /*0024*/ 	.byte	0x02, 0x4a
	.zero		1
	.zero		1


	//----- nvinfo : EIATTR_EXIT_INSTR_OFFSETS
	.align		4
        /*0028*/ 	.byte	0x04, 0x1c
        /*002a*/ 	.short	(.L_2133 - .L_2132)


	//   ....[0]....
.L_2132:
        /*002c*/ 	.word	0x00001eb0


	//   ....[1]....
        /*0030*/ 	.word	0x00001f00


	//----- nvinfo : EIATTR_CRS_STACK_SIZE
	.align		4
.L_2133:
        /*0034*/ 	.byte	0x04, 0x1e
        /*0036*/ 	.short	(.L_2135 - .L_2134)
.L_2134:
        /*0038*/ 	.word	0x00000000


	//----- nvinfo : EIATTR_CBANK_PARAM_SIZE
	.align		4
.L_2135:
        /*003c*/ 	.byte	0x03, 0x19
        /*003e*/ 	.short	0x00a0


	//----- nvinfo : EIATTR_PARAM_CBANK
	.align		4
        /*0040*/ 	.byte	0x04, 0x0a
        /*0042*/ 	.short	(.L_2137 - .L_2136)
	.align		4
.L_2136:
        /*0044*/ 	.word	index@(.nv.constant0._Z32group_norm_nhwc_fwd_scale_kernelI11Fp16IOFp16WLi128EEv26Group_norm_nhwc_fwd_params)
        /*0048*/ 	.short	0x0380
        /*004a*/ 	.short	0x00a0


	//----- nvinfo : EIATTR_SW_WAR
	.align		4
.L_2137:
        /*004c*/ 	.byte	0x04, 0x36
        /*004e*/ 	.short	(.L_2139 - .L_2138)
.L_2138:
        /*0050*/ 	.word	0x00000008
.L_2139:


//--------------------- .nv.info._Z32group_norm_nhwc_fwd_scale_kernelI11Fp16IOFp16WLi192EEv26Group_norm_nhwc_fwd_params --------------------------
	.section	.nv.info._Z32group_norm_nhwc_fwd_scale_kernelI11Fp16IOFp16WLi192EEv26Group_norm_nhwc_fwd_params,"",@"SHT_CUDA_INFO"
	.sectionflags	@""
	.align	4


	//----- nvinfo : EIATTR_CUDA_API_VERSION
	.align		4
        /*0000*/ 	.byte	0x04, 0x37
        /*0002*/ 	.short	(.L_2141 - .L_2140)
.L_2140:
        /*0004*/ 	.word	0x00000082


	//----- nvinfo : EIATTR_KPARAM_INFO
	.align		4
.L_2141:
        /*0008*/ 	.byte	0x04, 0x17
        /*000a*/ 	.short	(.L_2143 - .L_2142)
.L_2142:
        /*000c*/ 	.word	0x00000000
        /*0010*/ 	.short	0x0000
        /*0012*/ 	.short	0x0000
        /*0014*/ 	.byte	0x00, 0xf0, 0x81, 0x02


	//----- nvinfo : EIATTR_SPARSE_MMA_MASK
	.align		4
.L_2143:
        /*0018*/ 	.byte	0x03, 0x50
        /*001a*/ 	.short	0x0000


	//----- nvinfo : EIATTR_MAXREG_COUNT
	.align		4
        /*001c*/ 	.byte	0x03, 0x1b
        /*001e*/ 	.short	0x00ff


	//----- nvinfo : EIATTR_MERCURY_ISA_VERSION
	.align		4
        /*0020*/ 	.byte	0x03, 0x5f
        /*0022*/ 	.short	0x0101


	//----- nvinfo : EIATTR_VRC_CTA_INIT_COUNT
	.align		4
        /*0024*/ 	.byte	0x02, 0x4a
	.zero		1
	.zero		1


	//----- nvinfo : EIATTR_EXIT_INSTR_OFFSETS
	.align		4
        /*0028*/ 	.byte	0x04, 0x1c
        /*002a*/ 	.short	(.L_2145 - .L_2144)


	//   ....[0]....
.L_2144:
        /*002c*/ 	.word	0x00001eb0


	//   ....[1]....
        /*0030*/ 	.word	0x00001f00


	//----- nvinfo : EIATTR_CRS_STACK_SIZE
	.align		4
.L_2145:
        /*0034*/ 	.byte	0x04, 0x1e
        /*0036*/ 	.short	(.L_2147 - .L_2146)
.L_2146:
        /*0038*/ 	.word	0x00000000


	//----- nvinfo : EIATTR_CBANK_PARAM_SIZE
	.align		4
.L_2147:
        /*003c*/ 	.byte	0x03, 0x19
        /*003e*/ 	.short	0x00a0


	//----- nvinfo : EIATTR_PARAM_CBANK
	.align		4
        /*0040*/ 	.byte	0x04, 0x0a
        /*0042*/ 	.short	(.L_2149 - .L_2148)
	.align		4
.L_2148:
        /*0044*/ 	.word	index@(.nv.constant0._Z32group_norm_nhwc_fwd_scale_kernelI11Fp16IOFp16WLi192EEv26Group_norm_nhwc_fwd_params)
        /*0048*/ 	.short	0x0380
        /*004a*/ 	.short	0x00a0


	//----- nvinfo : EIATTR_SW_WAR
	.align		4
.L_2149:
        /*004c*/ 	.byte	0x04, 0x36
        /*004e*/ 	.short	(.L_2151 - .L_2150)
.L_2150:
        /*0050*/ 	.word	0x00000008
.L_2151:


//--------------------- .nv.info._Z32group_norm_nhwc_fwd_scale_kernelI11Fp16IOFp16WLi448EEv26Group_norm_nhwc_fwd_params --------------------------
	.section	.nv.info._Z32group_norm_nhwc_fwd_scale_kernelI11Fp16IOFp16WLi448EEv26Group_norm_nhwc_fwd_params,"",@"SHT_CUDA_INFO"
	.sectionflags	@""
	.align	4


	//----- nvinfo : EIATTR_CUDA_API_VERSION
	.align		4
        /*0000*/ 	.byte	0x04, 0x37
        /*0002*/ 	.short	(.L_2153 - .L_2152)
.L_2152:
        /*0004*/ 	.word	0x00000082


	//----- nvinfo : EIATTR_KPARAM_INFO
	.align		4
.L_2153:
        /*0008*/ 	.byte	0x04, 0x17
        /*000a*/ 	.short	(.L_2155 - .L_2154)
.L_2154:
        /*000c*/ 	.word	0x00000000
        /*0010*/ 	.short	0x0000
        /*0012*/ 	.short	0x0000
        /*0014*/ 	.byte	0x00, 0xf0, 0x81, 0x02


	//----- nvinfo : EIATTR_SPARSE_MMA_MASK
	.align		4
.L_2155:
        /*0018*/ 	.byte	0x03, 0x50
        /*001a*/ 	.short	0x0000


	//----- nvinfo : EIATTR_MAXREG_COUNT
	.align		4
        /*001c*/ 	.byte	0x03, 0x1b
        /*001e*/ 	.short	0x00ff


	//----- nvinfo : EIATTR_MERCURY_ISA_VERSION
	.align		4
        /*0020*/ 	.byte	0x03, 0x5f
        /*0022*/ 	.short	0x0101


	//----- nvinfo : EIATTR_VRC_CTA_INIT_COUNT
	.align		4
        /*0024*/ 	.byte	0x02, 0x4a
	.zero		1
	.zero		1


	//----- nvinfo : EIATTR_EXIT_INSTR_OFFSETS
	.align		4
        /*0028*/ 	.byte	0x04, 0x1c
        /*002a*/ 	.short	(.L_2157 - .L_2156)


	//   ....[0]....
.L_2156:
        /*002c*/ 	.word	0x00001eb0


	//   ....[1]....
        /*0030*/ 	.word	0x00001f00


	//----- nvinfo : EIATTR_CRS_STACK_SIZE
	.align		4
.L_2157:
        /*0034*/ 	.byte	0x04, 0x1e
        /*0036*/ 	.short	(.L_2159 - .L_2158)
.L_2158:
        /*0038*/ 	.word	0x00000000


	//----- nvinfo : EIATTR_CBANK_PARAM_SIZE
	.align		4
.L_2159:
        /*003c*/ 	.byte	0x03, 0x19
        /*003e*/ 	.short	0x00a0


	//----- nvinfo : EIATTR_PARAM_CBANK
	.align		4
        /*0040*/ 	.byte	0x04, 0x0a
        /*0042*/ 	.short	(.L_2161 - .L_2160)
	.align		4
.L_2160:
        /*0044*/ 	.word	index@(.nv.constant0._Z32group_norm_nhwc_fwd_scale_kernelI11Fp16IOFp16WLi448EEv26Group_norm_nhwc_fwd_params)
        /*0048*/ 	.short	0x0380
        /*004a*/ 	.short	0x00a0


	//----- nvinfo : EIATTR_SW_WAR
	.align		4
.L_2161:
        /*004c*/ 	.byte	0x04, 0x36
        /*004e*/ 	.short	(.L_2163 - .L_2162)
.L_2162:
        /*0050*/ 	.word	0x00000008
.L_2163:


//--------------------- .nv.info._Z32group_norm_nhwc_fwd_scale_kernelI11Fp16IOFp16WLi256EEv26Group_norm_nhwc_fwd_params --------------------------
	.section	.nv.info._Z32group_norm_nhwc_fwd_scale_kernelI11Fp16IOFp16WLi256EEv26Group_norm_nhwc_fwd_params,"",@"SHT_CUDA_INFO"
	.sectionflags	@""
	.align	4


	//----- nvinfo : EIATTR_CUDA_API_VERSION
	.align		4
        /*0000*/ 	.byte	0x04, 0x37
        /*0002*/ 	.short	(.L_2165 - .L_2164)
.L_2164:
        /*0004*/ 	.word	0x00000082


	//----- nvinfo : EIATTR_KPARAM_INFO
	.align		4
.L_2165:
        /*0008*/ 	.byte	0x04, 0x17
        /*000a*/ 	.short	(.L_2167 - .L_2166)
.L_2166:
        /*000c*/ 	.word	0x00000000
        /*0010*/ 	.short	0x0000
        /*0012*/ 	.short	0x0000
        /*0014*/ 	.byte	0x00, 0xf0, 0x81, 0x02


	//----- nvinfo : EIATTR_SPARSE_MMA_MASK
	.align		4
.L_2167:
        /*0018*/ 	.byte	0x03, 0x50
        /*001a*/ 	.short	0x0000


	//----- nvinfo : EIATTR_MAXREG_COUNT
	.align		4
        /*001c*/ 	.byte	0x03, 0x1b
        /*001e*/ 	.short	0x00ff


	//----- nvinfo : EIATTR_MERCURY_ISA_VERSION
	.align		4
        /*0020*/ 	.byte	0x03, 0x5f
        /*0022*/ 	.short	0x0101


	//----- nvinfo : EIATTR_VRC_CTA_INIT_COUNT
	.align		4
        /*0024*/ 	.byte	0x02, 0x4a
	.zero		1
	.zero		1


	//----- nvinfo : EIATTR_EXIT_INSTR_OFFSETS
	.align		4
        /*0028*/ 	.byte	0x04, 0x1c
        /*002a*/ 	.short	(.L_2169 - .L_2168)


	//   ....[0]....
.L_2168:
        /*002c*/ 	.word	0x00001eb0


	//   ....[1]....
        /*0030*/ 	.word	0x00001f00


	//----- nvinfo : EIATTR_CRS_STACK_SIZE
	.align		4
.L_2169:
        /*0034*/ 	.byte	0x04, 0x1e
        /*0036*/ 	.short	(.L_2171 - .L_2170)
.L_2170:
        /*0038*/ 	.word	0x00000000


	//----- nvinfo : EIATTR_CBANK_PARAM_SIZE
	.align		4
.L_2171:
        /*003c*/ 	.byte	0x03, 0x19
        /*003e*/ 	.short	0x00a0


	//----- nvinfo : EIATTR_PARAM_CBANK
	.align		4
        /*0040*/ 	.byte	0x04, 0x0a
        /*0042*/ 	.short	(.L_2173 - .L_2172)
	.align		4
.L_2172:
        /*0044*/ 	.word	index@(.nv.constant0._Z32group_norm_nhwc_fwd_scale_kernelI11Fp16IOFp16WLi256EEv26Group_norm_nhwc_fwd_params)
        /*0048*/ 	.short	0x0380
        /*004a*/ 	.short	0x00a0


	//----- nvinfo : EIATTR_SW_WAR
	.align		4
.L_2173:
        /*004c*/ 	.byte	0x04, 0x36
        /*004e*/ 	.short	(.L_2175 - .L_2174)
.L_2174:
        /*0050*/ 	.word	0x00000008
.L_2175:


//--------------------- .nv.info._Z32group_norm_nhwc_fwd_scale_kernelI11Fp16IOFp16WLi120EEv26Group_norm_nhwc_fwd_params --------------------------
	.section	.nv.info._Z32group_norm_nhwc_fwd_scale_kernelI11Fp16IOFp16WLi120EEv26Group_norm_nhwc_fwd_params,"",@"SHT_CUDA_INFO"
	.sectionflags	@""
	.align	4


	//----- nvinfo : EIATTR_CUDA_API_VERSION
	.align		4
        /*0000*/ 	.byte	0x04, 0x37
        /*0002*/ 	.short	(.L_2177 - .L_2176)
.L_2176:
        /*0004*/ 	.word	0x00000082


	//----- nvinfo : EIATTR_KPARAM_INFO
	.align		4
.L_2177:
        /*0008*/ 	.byte	0x04, 0x17
        /*000a*/ 	.short	(.L_2179 - .L_2178)
.L_2178:
        /*000c*/ 	.word	0x00000000
        /*0010*/ 	.short	0x0000
        /*0012*/ 	.short	0x0000
        /*0014*/ 	.byte	0x00, 0xf0, 0x81, 0x02


	//----- nvinfo : EIATTR_SPARSE_MMA_MASK
	.align		4
.L_2179:
        /*0018*/ 	.byte	0x03, 0x50
        /*001a*/ 	.short	0x0000


	//----- nvinfo : EIATTR_MAXREG_COUNT
	.align		4
        /*001c*/ 	.byte	0x03, 0x1b
        /*001e*/ 	.short	0x00ff


	//----- nvinfo : EIATTR_MERCURY_ISA_VERSION
	.align		4
        /*0020*/ 	.byte	0x03, 0x5f
        /*0022*/ 	.short	0x0101


	//----- nvinfo : EIATTR_VRC_CTA_INIT_COUNT
	.align		4
        /*0024*/ 	.byte	0x02, 0x4a
	.zero		1
	.zero		1


	//----- nvinfo : EIATTR_EXIT_INSTR_OFFSETS
	.align		4
        /*0028*/ 	.byte	0x04, 0x1c
        /*002a*/ 	.short	(.L_2181 - .L_2180)


	//   ....[0]....
.L_2180:
        /*002c*/ 	.word	0x00001eb0


	//   ....[1]....
        /*0030*/ 	.word	0x00001f00


	//----- nvinfo : EIATTR_CRS_STACK_SIZE
	.align		4
.L_2181:
        /*0034*/ 	.byte	0x04, 0x1e
        /*0036*/ 	.short	(.L_2183 - .L_2182)
.L_2182:
        /*0038*/ 	.word	0x00000000


	//----- nvinfo : EIATTR_CBANK_PARAM_SIZE
	.align		4
.L_2183:
        /*003c*/ 	.byte	0x03, 0x19
        /*003e*/ 	.short	0x00a0


	//----- nvinfo : EIATTR_PARAM_CBANK
	.align		4
        /*0040*/ 	.byte	0x04, 0x0a
        /*0042*/ 	.short	(.L_2185 - .L_2184)
	.align		4
.L_2184:
        /*0044*/ 	.word	index@(.nv.constant0._Z32group_norm_nhwc_fwd_scale_kernelI11Fp16IOFp16WLi120EEv26Group_norm_nhwc_fwd_params)
        /*0048*/ 	.short	0x0380
        /*004a*/ 	.short	0x00a0


	//----- nvinfo : EIATTR_SW_WAR
	.align		4
.L_2185:
        /*004c*/ 	.byte	0x04, 0x36
        /*004e*/ 	.short	(.L_2187 - .L_2186)
.L_2186:
        /*0050*/ 	.word	0x00000008
.L_2187:


//--------------------- .nv.info._Z32group_norm_nhwc_fwd_scale_kernelI11Fp16IOFp16WLi140EEv26Group_norm_nhwc_fwd_params --------------------------
	.section	.nv.info._Z32group_norm_nhwc_fwd_scale_kernelI11Fp16IOFp16WLi140EEv26Group_norm_nhwc_fwd_params,"",@"SHT_CUDA_INFO"
	.sectionflags	@""
	.align	4


	//----- nvinfo : EIATTR_CUDA_API_VERSION
	.align		4
        /*0000*/ 	.byte	0x04, 0x37
        /*0002*/ 	.short	(.L_2189 - .L_2188)
.L_2188:
        /*0004*/ 	.word	0x00000082


	//----- nvinfo : EIATTR_KPARAM_INFO
	.align		4
.L_2189:
        /*0008*/ 	.byte	0x04, 0x17
        /*000a*/ 	.short	(.L_2191 - .L_2190)
.L_2190:
        /*000c*/ 	.word	0x00000000
        /*0010*/ 	.short	0x0000
        /*0012*/ 	.short	0x0000
        /*0014*/ 	.byte	0x00, 0xf0, 0x81, 0x02


	//----- nvinfo : EIATTR_SPARSE_MMA_MASK
	.align		4
.L_2191:
        /*0018*/ 	.byte	0x03, 0x50
        /*001a*/ 	.short	0x0000


	//----- nvinfo : EIATTR_MAXREG_COUNT
	.align		4
        /*001c*/ 	.byte	0x03, 0x1b
        /*001e*/ 	.short	0x00ff


	//----- nvinfo : EIATTR_MERCURY_ISA_VERSION
	.align		4
        /*0020*/ 	.byte	0x03, 0x5f
        /*0022*/ 	.short	0x0101


	//----- nvinfo : EIATTR_VRC_CTA_INIT_COUNT
	.align		4
        /*0024*/ 	.byte	0x02, 0x4a
	.zero		1
	.zero		1


	//----- nvinfo : EIATTR_EXIT_INSTR_OFFSETS
	.align		4
        /*0028*/ 	.byte	0x04, 0x1c
        /*002a*/ 	.short	(.L_2193 - .L_2192)


	//   ....[0]....
.L_2192:
        /*002c*/ 	.word	0x00001eb0


	//   ....[1]....
        /*0030*/ 	.word	0x00001f00


	//----- nvinfo : EIATTR_CRS_STACK_SIZE
	.align		4
.L_2193:
        /*0034*/ 	.byte	0x04, 0x1e
        /*0036*/ 	.short	(.L_2195 - .L_2194)
.L_2194:
        /*0038*/ 	.word	0x00000000


	//----- nvinfo : EIATTR_CBANK_PARAM_SIZE
	.align		4
.L_2195:
        /*003c*/ 	.byte	0x03, 0x19
        /*003e*/ 	.short	0x00a0


	//----- nvinfo : EIATTR_PARAM_CBANK
	.align		4
        /*0040*/ 	.byte	0x04, 0x0a
        /*0042*/ 	.short	(.L_2197 - .L_2196)
	.align		4
.L_2196:
        /*0044*/ 	.word	index@(.nv.constant0._Z32group_norm_nhwc_fwd_scale_kernelI11Fp16IOFp16WLi140EEv26Group_norm_nhwc_fwd_params)
        /*0048*/ 	.short	0x0380
        /*004a*/ 	.short	0x00a0


	//----- nvinfo : EIATTR_SW_WAR
	.align		4
.L_2197:
        /*004c*/ 	.byte	0x04, 0x36
        /*004e*/ 	.short	(.L_2199 - .L_2198)
.L_2198:
        /*0050*/ 	.word	0x00000008
.L_2199:


//--------------------- .nv.info._Z32group_norm_nhwc_fwd_scale_kernelI11Fp16IOFp16WLi160EEv26Group_norm_nhwc_fwd_params --------------------------
	.section	.nv.info._Z32group_norm_nhwc_fwd_scale_kernelI11Fp16IOFp16WLi160EEv26Group_norm_nhwc_fwd_params,"",@"SHT_CUDA_INFO"
	.sectionflags	@""
	.align	4


	//----- nvinfo : EIATTR_CUDA_API_VERSION
	.align		4
        /*0000*/ 	.byte	0x04, 0x37
        /*0002*/ 	.short	(.L_2201 - .L_2200)
.L_2200:
        /*0004*/ 	.word	0x00000082


	//----- nvinfo : EIATTR_KPARAM_INFO
	.align		4
.L_2201:
        /*0008*/ 	.byte	0x04, 0x17
        /*000a*/ 	.short	(.L_2203 - .L_2202)
.L_2202:
        /*000c*/ 	.word	0x00000000
        /*0010*/ 	.short	0x0000
        /*0012*/ 	.short	0x0000
        /*0014*/ 	.byte	0x00, 0xf0, 0x81, 0x02


	//----- nvinfo : EIATTR_SPARSE_MMA_MASK
	.align		4
.L_2203:
        /*0018*/ 	.byte	0x03, 0x50
        /*001a*/ 	.short	0x0000


	//----- nvinfo : EIATTR_MAXREG_COUNT
	.align		4
        /*001c*/ 	.byte	0x03, 0x1b
        /*001e*/ 	.short	0x00ff


	//----- nvinfo : EIATTR_MERCURY_ISA_VERSION
	.align		4
        /*0020*/ 	.byte	0x03, 0x5f
        /*0022*/ 	.short	0x0101


	//----- nvinfo : EIATTR_VRC_CTA_INIT_COUNT
	.align		4
        /*0024*/ 	.byte	0x02, 0x4a
	.zero		1
	.zero		1


	//----- nvinfo : EIATTR_EXIT_INSTR_OFFSETS
	.align		4
        /*0028*/ 	.byte	0x04, 0x1c
        /*002a*/ 	.short	(.L_2205 - .L_2204)


	//   ....[0]....
.L_2204:
        /*002c*/ 	.word	0x00001eb0


	//   ....[1]....
        /*0030*/ 	.word	0x00001f00


	//----- nvinfo : EIATTR_CRS_STACK_SIZE
	.align		4
.L_2205:
        /*0034*/ 	.byte	0x04, 0x1e
        /*0036*/ 	.short	(.L_2207 - .L_2206)
.L_2206:
        /*0038*/ 	.word	0x00000000


	//----- nvinfo : EIATTR_CBANK_PARAM_SIZE
	.align		4
.L_2207:
        /*003c*/ 	.byte	0x03, 0x19
        /*003e*/ 	.short	0x00a0


	//----- nvinfo : EIATTR_PARAM_CBANK
	.align		4
        /*0040*/ 	.byte	0x04, 0x0a
        /*0042*/ 	.short	(.L_2209 - .L_2208)
	.align		4
.L_2208:
        /*0044*/ 	.word	index@(.nv.constant0._Z32group_norm_nhwc_fwd_scale_kernelI11Fp16IOFp16WLi160EEv26Group_norm_nhwc_fwd_params)
        /*0048*/ 	.short	0x0380
        /*004a*/ 	.short	0x00a0


	//----- nvinfo : EIATTR_SW_WAR
	.align		4
.L_2209:
        /*004c*/ 	.byte	0x04, 0x36
        /*004e*/ 	.short	(.L_2211 - .L_2210)
.L_2210:
        /*0050*/ 	.word	0x00000008
.L_2211:


//--------------------- .nv.info._Z30group_norm_nhwc_fwd_sum_kernelI11Fp32IOFp32WLi196EEv26Group_norm_nhwc_fwd_params --------------------------
	.section	.nv.info._Z30group_norm_nhwc_fwd_sum_kernelI11Fp32IOFp32WLi196EEv26Group_norm_nhwc_fwd_params,"",@"SHT_CUDA_INFO"
	.sectionflags	@""
	.align	4


	//----- nvinfo : EIATTR_CUDA_API_VERSION
	.align		4
        /*0000*/ 	.byte	0x04, 0x37
        /*0002*/ 	.short	(.L_2213 - .L_2212)
.L_2212:
        /*0004*/ 	.word	0x00000082


	//----- nvinfo : EIATTR_KPARAM_INFO
	.align		4
.L_2213:
        /*0008*/ 	.byte	0x04, 0x17
        /*000a*/ 	.short	(.L_2215 - .L_2214)
.L_2214:
        /*000c*/ 	.word	0x00000000
        /*0010*/ 	.short	0x0000
        /*0012*/ 	.short	0x0000
        /*0014*/ 	.byte	0x00, 0xf0, 0x81, 0x02


	//----- nvinfo : EIATTR_SPARSE_MMA_MASK
	.align		4
.L_2215:
        /*0018*/ 	.byte	0x03, 0x50
        /*001a*/ 	.short	0x0000


	//----- nvinfo : EIATTR_MAXREG_COUNT
	.align		4
        /*001c*/ 	.byte	0x03, 0x1b
        /*001e*/ 	.short	0x00ff


	//----- nvinfo : EIATTR_NUM_BARRIERS
	.align		4
        /*0020*/ 	.byte	0x02, 0x4c
        /*0022*/ 	.byte	0x01
	.zero		1


	//----- nvinfo : EIATTR_MERCURY_ISA_VERSION
	.align		4
        /*0024*/ 	.byte	0x03, 0x5f
        /*0026*/ 	.short	0x0101


	//----- nvinfo : EIATTR_COOP_GROUP_MASK_REGIDS
	.align		4
        /*0028*/ 	.byte	0x04, 0x29
        /*002a*/ 	.short	(.L_2217 - .L_2216)


	//   ....[0]....
.L_2216:
        /*002c*/ 	.word	0x05000009


	//   ....[1]....
        /*0030*/ 	.word	0x05000009


	//   ....[2]....
        /*0034*/ 	.word	0x05000009


	//   ....[3]....
        /*0038*/ 	.word	0x05000009


	//   ....[4]....
        /*003c*/ 	.word	0x05000009


	//   ....[5]....
        /*0040*/ 	.word	0x05000009


	//   ....[6]....
        /*0044*/ 	.word	0x05000009


	//   ....[7]....
        /*0048*/ 	.word	0x05000009


	//   ....[8]....
        /*004c*/ 	.word	0x05000009


	//   ....[9]....
        /*0050*/ 	.word	0x05000009


	//   ....[10]....
        /*0054*/ 	.word	0x05000009


	//   ....[11]....
        /*0058*/ 	.word	0x05000009


	//   ....[12]....
        /*005c*/ 	.word	0x05000009


	//   ....[13]....
        /*0060*/ 	.word	0x05000009


	//   ....[14]....
        /*0064*/ 	.word	0x05000009


	//   ....[15]....
        /*0068*/ 	.word	0x05000009


	//   ....[16]....
        /*006c*/ 	.word	0x05000009


	//   ....[17]....
        /*0070*/ 	.word	0x05000009


	//   ....[18]....
        /*0074*/ 	.word	0x05000009


	//   ....[19]....
        /*0078*/ 	.word	0x05000009


	//   ....[20]....
        /*007c*/ 	.word	0x05000009


	//   ....[21]....
        /*0080*/ 	.word	0x05000009


	//----- nvinfo : EIATTR_COOP_GROUP_INSTR_OFFSETS
	.align		4
.L_2217:
        /*0084*/ 	.byte	0x04, 0x28
        /*0086*/ 	.short	(.L_2219 - .L_2218)


	//   ....[0]....
.L_2218:
        /*0088*/ 	.word	0x00001a90


	//   ....[1]....
        /*008c*/ 	.word	0x00001b40


	//   ....[2]....
        /*0090*/ 	.word	0x00001bb0


	//   ....[3]....
        /*0094*/ 	.word	0x00001c30


	//   ....[4]....
        /*0098*/ 	.word	0x00001ca0


	//   ....[5]....
        /*009c*/ 	.word	0x00001d40


	//   ....[6]....
        /*00a0*/ 	.word	0x00001db0


	//   ....[7]....
        /*00a4*/ 	.word	0x00001e40


	//   ....[8]....
        /*00a8*/ 	.word	0x00001ec0


	//   ....[9]....
        /*00ac*/ 	.word	0x00001f30


	//   ....[10]....
        /*00b0*/ 	.word	0x00001f80


	//   ....[11]....
        /*00b4*/ 	.word	0x00002680


	//   ....[12]....
        /*00b8*/ 	.word	0x00002750


	//   ....[13]....
        /*00bc*/ 	.word	0x000027e0


	//   ....[14]....
        /*00c0*/ 	.word	0x00002890


	//   ....[15]....
        /*00c4*/ 	.word	0x00002920


	//   ....[16]....
        /*00c8*/ 	.word	0x000029d0


	//   ....[17]....
        /*00cc*/ 	.word	0x00002a60


	//   ....[18]....
        /*00d0*/ 	.word	0x00002b20


	//   ....[19]....
        /*00d4*/ 	.word	0x00002bc0


	//   ....[20]....
        /*00d8*/ 	.word	0x00002c50


	//   ....[21]....
        /*00dc*/ 	.word	0x00002cc0


	//----- nvinfo : EIATTR_VRC_CTA_INIT_COUNT
	.align		4
.L_2219:
        /*00e0*/ 	.byte	0x02, 0x4a
	.zero		1
	.zero		1


	//----- nvinfo : EIATTR_EXIT_INSTR_OFFSETS
	.align		4
        /*00e4*/ 	.byte	0x04, 0x1c
        /*00e6*/ 	.short	(.L_2221 - .L_2220)


	//   ....[0]....
.L_2220:
        /*00e8*/ 	.word	0x00002580


	//   ....[1]....
        /*00ec*/ 	.word	0x00002660


	//----- nvinfo : EIATTR_CRS_STACK_SIZE
	.align		4
.L_2221:
        /*00f0*/ 	.byte	0x04, 0x1e
        /*00f2*/ 	.short	(.L_2223 - .L_2222)
.L_2222:
        /*00f4*/ 	.word	0x00000000


	//----- nvinfo : EIATTR_CBANK_PARAM_SIZE
	.align		4
.L_2223:
        /*00f8*/ 	.byte	0x03, 0x19
        /*00fa*/ 	.short	0x00a0


	//----- nvinfo : EIATTR_PARAM_CBANK
	.align		4
        /*00fc*/ 	.byte	0x04, 0x0a
        /*00fe*/ 	.short	(.L_2225 - .L_2224)
	.align		4
.L_2224:
        /*0100*/ 	.word	index@(.nv.constant0._Z30group_norm_nhwc_fwd_sum_kernelI11Fp32IOFp32WLi196EEv26Group_norm_nhwc_fwd_params)
        /*0104*/ 	.short	0x0380
        /*0106*/ 	.short	0x00a0


	//----- nvinfo : EIATTR_SW_WAR
	.align		4
.L_2225:
        /*0108*/ 	.byte	0x04, 0x36
        /*010a*/ 	.short	(.L_2227 - .L_2226)
.L_2226:
        /*010c*/ 	.word	0x00000008
.L_2227:


//--------------------- .nv.info._Z30group_norm_nhwc_fwd_sum_kernelI11Fp32IOFp32WLi168EEv26Group_norm_nhwc_fwd_params --------------------------
	.section	.nv.info._Z30group_norm_nhwc_fwd_sum_kernelI11Fp32IOFp32WLi168EEv26Group_norm_nhwc_fwd_params,"",@"SHT_CUDA_INFO"
	.sectionflags	@""
	.align	4


	//----- nvinfo : EIATTR_CUDA_API_VERSION
	.align		4
        /*0000*/ 	.byte	0x04, 0x37
        /*0002*/ 	.short	(.L_2229 - .L_2228)
.L_2228:
        /*0004*/ 	.word	0x00000082


	//----- nvinfo : EIATTR_KPARAM_INFO
	.align		4
.L_2229:
        /*0008*/ 	.byte	0x04, 0x17
        /*000a*/ 	.short	(.L_2231 - .L_2230)
.L_2230:
        /*000c*/ 	.word	0x00000000
        /*0010*/ 	.short	0x0000
        /*0012*/ 	.short	0x0000
        /*0014*/ 	.byte	0x00, 0xf0, 0x81, 0x02


	//----- nvinfo : EIATTR_SPARSE_MMA_MASK
	.align		4
.L_2231:
        /*0018*/ 	.byte	0x03, 0x50
        /*001a*/ 	.short	0x0000


	//----- nvinfo : EIATTR_MAXREG_COUNT
	.align		4
        /*001c*/ 	.byte	0x03, 0x1b
        /*001e*/ 	.short	0x00ff


	//----- nvinfo : EIATTR_NUM_BARRIERS
	.align		4
        /*0020*/ 	.byte	0x02, 0x4c
        /*0022*/ 	.byte	0x01
	.zero		1


	//----- nvinfo : EIATTR_MERCURY_ISA_VERSION
	.align		4
        /*0024*/ 	.byte	0x03, 0x5f
        /*0026*/ 	.short	0x0101


	//----- nvinfo : EIATTR_COOP_GROUP_MASK_REGIDS
	.align		4
        /*0028*/ 	.byte	0x04, 0x29
        /*002a*/ 	.short	(.L_2233 - .L_2232)


	//   ....[0]....
.L_2232:
        /*002c*/ 	.word	0x05000008


	//   ....[1]....
        /*0030*/ 	.word	0x05000008


	//   ....[2]....
        /*0034*/ 	.word	0x05000008


	//   ....[3]....
        /*0038*/ 	.word	0x05000008


	//   ....[4]....
        /*003c*/ 	.word	0x05000008


	//   ....[5]....
        /*0040*/ 	.word	0x05000008


	//   ....[6]....
        /*0044*/ 	.word	0x05000008


	//   ....[7]....
        /*0048*/ 	.word	0x05000008


	//   ....[8]....
        /*004c*/ 	.word	0x05000008


	//   ....[9]....
        /*0050*/ 	.word	0x05000008


	//   ....[10]....
        /*0054*/ 	.word	0x05000008


	//   ....[11]....
        /*0058*/ 	.word	0x05000008


	//   ....[12]....
        /*005c*/ 	.word	0x05000008


	//   ....[13]....
        /*0060*/ 	.word	0x05000008


	//   ....[14]....
        /*0064*/ 	.word	0x05000008


	//   ....[15]....
        /*0068*/ 	.word	0x05000008


	//   ....[16]....
        /*006c*/ 	.word	0x05000008


	//   ....[17]....
        /*0070*/ 	.word	0x05000008


	//   ....[18]....
        /*0074*/ 	.word	0x05000008


	//   ....[19]....
        /*0078*/ 	.word	0x05000008


	//   ....[20]....
        /*007c*/ 	.word	0x05000008


	//   ....[21]....
        /*0080*/ 	.word	0x05000008


	//----- nvinfo : EIATTR_COOP_GROUP_INSTR_OFFSETS
	.align		4
.L_2233:
        /*0084*/ 	.byte	0x04, 0x28
        /*0086*/ 	.short	(.L_2235 - .L_2234)


	//   ....[0]....
.L_2234:
        /*0088*/ 	.word	0x00001a90


	//   ....[1]....
        /*008c*/ 	.word	0x00001b50


	//   ....[2]....
        /*0090*/ 	.word	0x00001bc0


	//   ....[3]....
        /*0094*/ 	.word	0x00001c40


	//   ....[4]....
        /*0098*/ 	.word	0x00001cb0


	//   ....[5]....
        /*009c*/ 	.word	0x00001d50


	//   ....[6]....
        /*00a0*/ 	.word	0x00001dc0


	//   ....[7]....
        /*00a4*/ 	.word	0x00001e40


	//   ....[8]....
        /*00a8*/ 	.word	0x00001ec0


	//   ....[9]....
        /*00ac*/ 	.word	0x00001f30


	//   ....[10]....
        /*00b0*/ 	.word	0x00001f80


	//   ....[11]....
        /*00b4*/ 	.word	0x00002670


	//   ....[12]....
        /*00b8*/ 	.word	0x00002750


	//   ....[13]....
        /*00bc*/ 	.word	0x000027e0


	//   ....[14]....
        /*00c0*/ 	.word	0x00002890


	//   ....[15]....
        /*00c4*/ 	.word	0x00002920


	//   ....[16]....
        /*00c8*/ 	.word	0x000029d0


	//   ....[17]....
        /*00cc*/ 	.word	0x00002a60


	//   ....[18]....
        /*00d0*/ 	.word	0x00002b10


	//   ....[19]....
        /*00d4*/ 	.word	0x00002bb0


	//   ....[20]....
        /*00d8*/ 	.word	0x00002c40


	//   ....[21]....
        /*00dc*/ 	.word	0x00002cb0


	//----- nvinfo : EIATTR_VRC_CTA_INIT_COUNT
	.align		4
.L_2235:
        /*00e0*/ 	.byte	0x02, 0x4a
	.zero		1
	.zero		1


	//----- nvinfo : EIATTR_EXIT_INSTR_OFFSETS
	.align		4
        /*00e4*/ 	.byte	0x04, 0x1c
        /*00e6*/ 	.short	(.L_2237 - .L_2236)


	//   ....[0]....
.L_2236:
        /*00e8*/ 	.word	0x00002570


	//   ....[1]....
        /*00ec*/ 	.word	0x00002650


	//----- nvinfo : EIATTR_CRS_STACK_SIZE
	.align		4
.L_2237:
        /*00f0*/ 	.byte	0x04, 0x1e
        /*00f2*/ 	.short	(.L_2239 - .L_2238)
.L_2238:
        /*00f4*/ 	.word	0x00000000


	//----- nvinfo : EIATTR_CBANK_PARAM_SIZE
	.align		4
.L_2239:
        /*00f8*/ 	.byte	0x03, 0x19
        /*00fa*/ 	.short	0x00a0


	//----- nvinfo : EIATTR_PARAM_CBANK
	.align		4
        /*00fc*/ 	.byte	0x04, 0x0a
        /*00fe*/ 	.short	(.L_2241 - .L_2240)
	.align		4
.L_2240:
        /*0100*/ 	.word	index@(.nv.constant0._Z30group_norm_nhwc_fwd_sum_kernelI11Fp32IOFp32WLi168EEv26Group_norm_nhwc_fwd_params)
        /*0104*/ 	.short	0x0380
        /*0106*/ 	.short	0x00a0


	//----- nvinfo : EIATTR_SW_WAR
	.align		4
.L_2241:
        /*0108*/ 	.byte	0x04, 0x36
        /*010a*/ 	.short	(.L_2243 - .L_2242)
.L_2242:
        /*010c*/ 	.word	0x00000008
.L_2243:


//--------------------- .nv.info._Z30group_norm_nhwc_fwd_sum_kernelI11Fp32IOFp32WLi64EEv26Group_norm_nhwc_fwd_params --------------------------
	.section	.nv.info._Z30group_norm_nhwc_fwd_sum_kernelI11Fp32IOFp32WLi64EEv26Group_norm_nhwc_fwd_params,"",@"SHT_CUDA_INFO"
	.sectionflags	@""
	.align	4


	//----- nvinfo : EIATTR_CUDA_API_VERSION
	.align		4
        /*0000*/ 	.byte	0x04, 0x37
        /*0002*/ 	.short	(.L_2245 - .L_2244)
.L_2244:
        /*0004*/ 	.word	0x00000082


	//----- nvinfo : EIATTR_KPARAM_INFO
	.align		4
.L_2245:
        /*0008*/ 	.byte	0x04, 0x17
        /*000a*/ 	.short	(.L_2247 - .L_2246)
.L_2246:
        /*000c*/ 	.word	0x00000000
        /*0010*/ 	.short	0x0000
        /*0012*/ 	.short	0x0000
        /*0014*/ 	.byte	0x00, 0xf0, 0x81, 0x02


	//----- nvinfo : EIATTR_SPARSE_MMA_MASK
	.align		4
.L_2247:
        /*0018*/ 	.byte	0x03, 0x50
        /*001a*/ 	.short	0x0000


	//----- nvinfo : EIATTR_MAXREG_COUNT
	.align		4
        /*001c*/ 	.byte	0x03, 0x1b
        /*001e*/ 	.short	0x00ff


	//----- nvinfo : EIATTR_NUM_BARRIERS
	.align		4
        /*0020*/ 	.byte	0x02, 0x4c
        /*0022*/ 	.byte	0x01
	.zero		1


	//----- nvinfo : EIATTR_MERCURY_ISA_VERSION
	.align		4
        /*0024*/ 	.byte	0x03, 0x5f
        /*0026*/ 	.short	0x0101


	//----- nvinfo : EIATTR_COOP_GROUP_MASK_REGIDS
	.align		4
        /*0028*/ 	.byte	0x04, 0x29
        /*002a*/ 	.short	(.L_2249 - .L_2248)


	//   ....[0]....
.L_2248:
        /*002c*/ 	.word	0xffffffff


	//   ....[1]....
        /*0030*/ 	.word	0xffffffff


	//   ....[2]....
        /*0034*/ 	.word	0xffffffff


	//   ....[3]....
        /*0038*/ 	.word	0xffffffff


	//   ....[4]....
        /*003c*/ 	.word	0xffffffff


	//   ....[5]....
        /*0040*/ 	.word	0xffffffff


	//   ....[6]....
        /*0044*/ 	.word	0xffffffff


	//   ....[7]....
        /*0048*/ 	.word	0xffffffff


	//   ....[8]....
        /*004c*/ 	.word	0xffffffff


	//   ....[9]....
        /*0050*/ 	.word	0xffffffff


	//   ....[10]....
        /*0054*/ 	.word	0xffffffff


	//   ....[11]....
        /*0058*/ 	.word	0xffffffff


	//   ....[12]....
        /*005c*/ 	.word	0xffffffff


	//   ....[13]....
        /*0060*/ 	.word	0xffffffff


	//   ....[14]....
        /*0064*/ 	.word	0xffffffff


	//   ....[15]....
        /*0068*/ 	.word	0xffffffff


	//   ....[16]....
        /*006c*/ 	.word	0xffffffff


	//   ....[17]....
        /*0070*/ 	.word	0xffffffff


	//   ....[18]....
        /*0074*/ 	.word	0x05000013


	//   ....[19]....
        /*0078*/ 	.word	0x05000013


	//   ....[20]....
        /*007c*/ 	.word	0x05000013


	//   ....[21]....
        /*0080*/ 	.word	0x05000013


	//   ....[22]....
        /*0084*/ 	.word	0x05000013


	//   ....[23]....
        /*0088*/ 	.word	0x05000013


	//   ....[24]....
        /*008c*/ 	.word	0x05000013


	//   ....[25]....
        /*0090*/ 	.word	0x05000013


	//   ....[26]....
        /*0094*/ 	.word	0x05000013


	//   ....[27]....
        /*0098*/ 	.word	0x05000013


	//   ....[28]....
        /*009c*/ 	.word	0x05000013


	//   ....[29]....
        /*00a0*/ 	.word	0x05000013


	//   ....[30]....
        /*00a4*/ 	.word	0x05000013


	//   ....[31]....
        /*00a8*/ 	.word	0x05000013


	//   ....[32]....
        /*00ac*/ 	.word	0x05000013


	//   ....[33]....
        /*00b0*/ 	.word	0x05000013


	//   ....[34]....
        /*00b4*/ 	.word	0x05000013


	//   ....[35]....
        /*00b8*/ 	.word	0x05000013


	//----- nvinfo : EIATTR_COOP_GROUP_INSTR_OFFSETS
	.align		4
.L_2249:
        /*00bc*/ 	.byte	0x04, 0x28
        /*00be*/ 	.short	(.L_2251 - .L_2250)


	//   ....[0]....
.L_2250:
        /*00c0*/ 	.word	0x000017e0


	//   ....[1]....
        /*00c4*/ 	.word	0x00001810


	//   ....[2]....
        /*00c8*/ 	.word	0x00001820


	//   ....[3]....
        /*00cc*/ 	.word	0x00001880


	//   ....[4]....
        /*00d0*/ 	.word	0x000018b0


	//   ....[5]....
        /*00d4*/ 	.word	0x000018d0


	//   ....[6]....
        /*00d8*/ 	.word	0x00001930


	//   ....[7]....
        /*00dc*/ 	.word	0x00001960


	//   ....[8]....
        /*00e0*/ 	.word	0x00001980


	//   ....[9]....
        /*00e4*/ 	.word	0x000019e0


	//   ....[10]....
        /*00e8*/ 	.word	0x00001a10


	//   ....[11]....
        /*00ec*/ 	.word	0x00001a30


	//   ....[12]....
        /*00f0*/ 	.word	0x00001a90


	//   ....[13]....
        /*00f4*/ 	.word	0x00001ac0


	//   ....[14]....
        /*00f8*/ 	.word	0x00001ae0


	//   ....[15]....
        /*00fc*/ 	.word	0x00001b40


	//   ....[16]....
        /*0100*/ 	.word	0x00001b60


	//   ....[17]....
        /*0104*/ 	.word	0x00001b70


	//   ....[18]....
        /*0108*/ 	.word	0x00001eb0


	//   ....[19]....
        /*010c*/ 	.word	0x00001f10


	//   ....[20]....
        /*0110*/ 	.word	0x00001f80


	//   ....[21]....
        /*0114*/ 	.word	0x00001ff0


	//   ....[22]....
        /*0118*/ 	.word	0x00002080


	//   ....[23]....
        /*011c*/ 	.word	0x000020e0


	//   ....[24]....
        /*0120*/ 	.word	0x00002160


	//   ....[25]....
        /*0124*/ 	.word	0x000021f0


	//   ....[26]....
        /*0128*/ 	.word	0x00002260


	//   ....[27]....
        /*012c*/ 	.word	0x000022d0


	//   ....[28]....
        /*0130*/ 	.word	0x00002350


	//   ....[29]....
        /*0134*/ 	.word	0x000023b0


	//   ....[30]....
        /*0138*/ 	.word	0x00002430


	//   ....[31]....
        /*013c*/ 	.word	0x000024b0


	//   ....[32]....
        /*0140*/ 	.word	0x00002520


	//   ....[33]....
        /*0144*/ 	.word	0x000025c0


	//   ....[34]....
        /*0148*/ 	.word	0x00002610


	//   ....[35]....
        /*014c*/ 	.word	0x00002660


	//----- nvinfo : EIATTR_VRC_CTA_INIT_COUNT
	.align		4
.L_2251:
        /*0150*/ 	.byte	0x02, 0x4a
	.zero		1
	.zero		1


	//----- nvinfo : EIATTR_EXIT_INSTR_OFFSETS
	.align		4
        /*0154*/ 	.byte	0x04, 0x1c
        /*0156*/ 	.short	(.L_2253 - .L_2252)


	//   ....[0]....
.L_2252:
        /*0158*/ 	.word	0x00001d50


	//   ....[1]....
        /*015c*/ 	.word	0x00001e30


	//----- nvinfo : EIATTR_CRS_STACK_SIZE
	.align		4
.L_2253:
        /*0160*/ 	.byte	0x04, 0x1e
        /*0162*/ 	.short	(.L_2255 - .L_2254)
.L_2254:
        /*0164*/ 	.word	0x00000000


	//----- nvinfo : EIATTR_CBANK_PARAM_SIZE
	.align		4
.L_2255:
        /*0168*/ 	.byte	0x03, 0x19
        /*016a*/ 	.short	0x00a0


	//----- nvinfo : EIATTR_PARAM_CBANK
	.align		4
        /*016c*/ 	.byte	0x04, 0x0a
        /*016e*/ 	.short	(.L_2257 - .L_2256)
	.align		4
.L_2256:
        /*0170*/ 	.word	index@(.nv.constant0._Z30group_norm_nhwc_fwd_sum_kernelI11Fp32IOFp32WLi64EEv26Group_norm_nhwc_fwd_params)
        /*0174*/ 	.short	0x0380
        /*0176*/ 	.short	0x00a0


	//----- nvinfo : EIATTR_SW_WAR
	.align		4
.L_2257:
        /*0178*/ 	.byte	0x04, 0x36
        /*017a*/ 	.short	(.L_2259 - .L_2258)
.L_2258:
        /*017c*/ 	.word	0x00000008
.L_2259:


//--------------------- .nv.info._Z30group_norm_nhwc_fwd_sum_kernelI11Fp32IOFp32WLi128EEv26Group_norm_nhwc_fwd_params --------------------------
	.section	.nv.info._Z30group_norm_nhwc_fwd_sum_kernelI11Fp32IOFp32WLi128EEv26Group_norm_nhwc_fwd_params,"",@"SHT_CUDA_INFO"
	.sectionflags	@""
	.align	4


	//----- nvinfo : EIATTR_CUDA_API_VERSION
	.align		4
        /*0000*/ 	.byte	0x04, 0x37
        /*0002*/ 	.short	(.L_2261 - .L_2260)
.L_2260:
        /*0004*/ 	.word	0x00000082


	//----- nvinfo : EIATTR_KPARAM_INFO
	.align		4
.L_2261:
        /*0008*/ 	.byte	0x04, 0x17
        /*000a*/ 	.short	(.L_2263 - .L_2262)
.L_2262:
        /*000c*/ 	.word	0x00000000
        /*0010*/ 	.short	0x0000
        /*0012*/ 	.short	0x0000
        /*0014*/ 	.byte	0x00, 0xf0, 0x81, 0x02


	//----- nvinfo : EIATTR_SPARSE_MMA_MASK
	.align		4
.L_2263:
        /*0018*/ 	.byte	0x03, 0x50
        /*001a*/ 	.short	0x0000


	//----- nvinfo : EIATTR_MAXREG_COUNT
	.align		4
        /*001c*/ 	.byte	0x03, 0x1b
        /*001e*/ 	.short	0x00ff


	//----- nvinfo : EIATTR_NUM_BARRIERS
	.align		4
        /*0020*/ 	.byte	0x02, 0x4c
        /*0022*/ 	.byte	0x01
	.zero		1


	//----- nvinfo : EIATTR_MERCURY_ISA_VERSION
	.align		4
        /*0024*/ 	.byte	0x03, 0x5f
        /*0026*/ 	.short	0x0101


	//----- nvinfo : EIATTR_COOP_GROUP_MASK_REGIDS
	.align		4
        /*0028*/ 	.byte	0x04, 0x29
        /*002a*/ 	.short	(.L_2265 - .L_2264)


	//   ....[0]....
.L_2264:
        /*002c*/ 	.word	0xffffffff


	//   ....[1]....
        /*0030*/ 	.word	0xffffffff


	//   ....[2]....
        /*0034*/ 	.word	0xffffffff


	//   ....[3]....
        /*0038*/ 	.word	0xffffffff


	//   ....[4]....
        /*003c*/ 	.word	0xffffffff


	//   ....[5]....
        /*0040*/ 	.word	0xffffffff


	//   ....[6]....
        /*0044*/ 	.word	0xffffffff


	//   ....[7]....
        /*0048*/ 	.word	0xffffffff


	//   ....[8]....
        /*004c*/ 	.word	0xffffffff


	//   ....[9]....
        /*0050*/ 	.word	0xffffffff


	//   ....[10]....
        /*0054*/ 	.word	0xffffffff


	//   ....[11]....
        /*0058*/ 	.word	0xffffffff


	//   ....[12]....
        /*005c*/ 	.word	0xffffffff


	//   ....[13]....
        /*0060*/ 	.word	0xffffffff


	//   ....[14]....
        /*0064*/ 	.word	0xffffffff


	//   ....[15]....
        /*0068*/ 	.word	0xffffffff


	//   ....[16]....
        /*006c*/ 	.word	0xffffffff


	//   ....[17]....
        /*0070*/ 	.word	0xffffffff


	//   ....[18]....
        /*0074*/ 	.word	0x05000011


	//   ....[19]....
        /*0078*/ 	.word	0x05000011


	//   ....[20]....
        /*007c*/ 	.word	0x05000011


	//   ....[21]....
        /*0080*/ 	.word	0x05000011


	//   ....[22]....
        /*0084*/ 	.word	0x05000011


	//   ....[23]....
        /*0088*/ 	.word	0x05000011


	//   ....[24]....
        /*008c*/ 	.word	0x05000011


	//   ....[25]....
        /*0090*/ 	.word	0x05000011


	//   ....[26]....
        /*0094*/ 	.word	0x05000011


	//   ....[27]....
        /*0098*/ 	.word	0x05000011


	//   ....[28]....
        /*009c*/ 	.word	0x05000011


	//   ....[29]....
        /*00a0*/ 	.word	0x05000011


	//   ....[30]....
        /*00a4*/ 	.word	0x05000011


	//   ....[31]....
        /*00a8*/ 	.word	0x05000011


	//   ....[32]....
        /*00ac*/ 	.word	0x05000011


	//   ....[33]....
        /*00b0*/ 	.word	0x05000011


	//   ....[34]....
        /*00b4*/ 	.word	0x05000011


	//   ....[35]....
        /*00b8*/ 	.word	0x05000011


	//----- nvinfo : EIATTR_COOP_GROUP_INSTR_OFFSETS
	.align		4
.L_2265:
        /*00bc*/ 	.byte	0x04, 0x28
        /*00be*/ 	.short	(.L_2267 - .L_2266)


	//   ....[0]....
.L_2266:
        /*00c0*/ 	.word	0x00001910


	//   ....[1]....
        /*00c4*/ 	.word	0x00001940


	//   ....[2]....
        /*00c8*/ 	.word	0x00001950


	//   ....[3]....
        /*00cc*/ 	.word	0x000019b0


	//   ....[4]....
        /*00d0*/ 	.word	0x000019e0


	//   ....[5]....
        /*00d4*/ 	.word	0x00001a00


	//   ....[6]....
        /*00d8*/ 	.word	0x00001a60


	//   ....[7]....
        /*00dc*/ 	.word	0x00001a90


	//   ....[8]....
        /*00e0*/ 	.word	0x00001ab0


	//   ....[9]....
        /*00e4*/ 	.word	0x00001b10


	//   ....[10]....
        /*00e8*/ 	.word	0x00001b40


	//   ....[11]....
        /*00ec*/ 	.word	0x00001b60


	//   ....[12]....
        /*00f0*/ 	.word	0x00001bc0


	//   ....[13]....
        /*00f4*/ 	.word	0x00001bf0


	//   ....[14]....
        /*00f8*/ 	.word	0x00001c10


	//   ....[15]....
        /*00fc*/ 	.word	0x00001c80


	//   ....[16]....
        /*0100*/ 	.word	0x00001ca0


	//   ....[17]....
        /*0104*/ 	.word	0x00001cb0


	//   ....[18]....
        /*0108*/ 	.word	0x00002180


	//   ....[19]....
        /*010c*/ 	.word	0x000021e0


	//   ....[20]....
        /*0110*/ 	.word	0x00002240


	//   ....[21]....
        /*0114*/ 	.word	0x000022c0


	//   ....[22]....
        /*0118*/ 	.word	0x00002350


	//   ....[23]....
        /*011c*/ 	.word	0x000023b0


	//   ....[24]....
        /*0120*/ 	.word	0x00002430


	//   ....[25]....
        /*0124*/ 	.word	0x000024c0


	//   ....[26]....
        /*0128*/ 	.word	0x00002520


	//   ....[27]....
        /*012c*/ 	.word	0x000025a0


	//   ....[28]....
        /*0130*/ 	.word	0x00002630


	//   ....[29]....
        /*0134*/ 	.word	0x000026a0


	//   ....[30]....
        /*0138*/ 	.word	0x00002720


	//   ....[31]....
        /*013c*/ 	.word	0x000027a0


	//   ....[32]....
        /*0140*/ 	.word	0x00002800


	//   ....[33]....
        /*0144*/ 	.word	0x00002880


	//   ....[34]....
        /*0148*/ 	.word	0x000028f0


	//   ....[35]....
        /*014c*/ 	.word	0x00002940


	//----- nvinfo : EIATTR_VRC_CTA_INIT_COUNT
	.align		4
.L_2267:
        /*0150*/ 	.byte	0x02, 0x4a
	.zero		1
	.zero		1


	//----- nvinfo : EIATTR_EXIT_INSTR_OFFSETS
	.align		4
        /*0154*/ 	.byte	0x04, 0x1c
        /*0156*/ 	.short	(.L_2269 - .L_2268)


	//   ....[0]....
.L_2268:
        /*0158*/ 	.word	0x00002020


	//   ....[1]....
        /*015c*/ 	.word	0x00002100


	//----- nvinfo : EIATTR_CRS_STACK_SIZE
	.align		4
.L_2269:
        /*0160*/ 	.byte	0x04, 0x1e
        /*0162*/ 	.short	(.L_2271 - .L_2270)
.L_2270:
        /*0164*/ 	.word	0x00000000


	//----- nvinfo : EIATTR_CBANK_PARAM_SIZE
	.align		4
.L_2271:
        /*0168*/ 	.byte	0x03, 0x19
        /*016a*/ 	.short	0x00a0


	//----- nvinfo : EIATTR_PARAM_CBANK
	.align		4
        /*016c*/ 	.byte	0x04, 0x0a
        /*016e*/ 	.short	(.L_2273 - .L_2272)
	.align		4
.L_2272:
        /*0170*/ 	.word	index@(.nv.constant0._Z30group_norm_nhwc_fwd_sum_kernelI11Fp32IOFp32WLi128EEv26Group_norm_nhwc_fwd_params)
        /*0174*/ 	.short	0x0380
        /*0176*/ 	.short	0x00a0


	//----- nvinfo : EIATTR_SW_WAR
	.align		4
.L_2273:
        /*0178*/ 	.byte	0x04, 0x36
        /*017a*/ 	.short	(.L_2275 - .L_2274)
.L_2274:
        /*017c*/ 	.word	0x00000008
.L_2275:


//--------------------- .nv.info._Z30group_norm_nhwc_fwd_sum_kernelI11Fp32IOFp32WLi192EEv26Group_norm_nhwc_fwd_params --------------------------
	.section	.nv.info._Z30group_norm_nhwc_fwd_sum_kernelI11Fp32IOFp32WLi192EEv26Group_norm_nhwc_fwd_params,"",@"SHT_CUDA_INFO"
	.sectionflags	@""
	.align	4


	//----- nvinfo : EIATTR_CUDA_API_VERSION
	.align		4
        /*0000*/ 	.byte	0x04, 0x37
        /*0002*/ 	.short	(.L_2277 - .L_2276)
.L_2276:
        /*0004*/ 	.word	0x00000082


	//----- nvinfo : EIATTR_KPARAM_INFO
	.align		4
.L_2277:
        /*0008*/ 	.byte	0x04, 0x17
        /*000a*/ 	.short	(.L_2279 - .L_2278)
.L_2278:
        /*000c*/ 	.word	0x00000000
        /*0010*/ 	.short	0x0000
        /*0012*/ 	.short	0x0000
        /*0014*/ 	.byte	0x00, 0xf0, 0x81, 0x02


	//----- nvinfo : EIATTR_SPARSE_MMA_MASK
	.align		4
.L_2279:
        /*0018*/ 	.byte	0x03, 0x50
        /*001a*/ 	.short	0x0000


	//----- nvinfo : EIATTR_MAXREG_COUNT
	.align		4
        /*001c*/ 	.byte	0x03, 0x1b
        /*001e*/ 	.short	0x00ff


	//----- nvinfo : EIATTR_NUM_BARRIERS
	.align		4
        /*0020*/ 	.byte	0x02, 0x4c
        /*0022*/ 	.byte	0x01
	.zero		1


	//----- nvinfo : EIATTR_MERCURY_ISA_VERSION
	.align		4
        /*0024*/ 	.byte	0x03, 0x5f
        /*0026*/ 	.short	0x0101


	//----- nvinfo : EIATTR_COOP_GROUP_MASK_REGIDS
	.align		4
        /*0028*/ 	.byte	0x04, 0x29
        /*002a*/ 	.short	(.L_2281 - .L_2280)


	//   ....[0]....
.L_2280:
        /*002c*/ 	.word	0xffffffff


	//   ....[1]....
        /*0030*/ 	.word	0xffffffff


	//   ....[2]....
        /*0034*/ 	.word	0xffffffff


	//   ....[3]....
        /*0038*/ 	.word	0xffffffff


	//   ....[4]....
        /*003c*/ 	.word	0xffffffff


	//   ....[5]....
        /*0040*/ 	.word	0xffffffff


	//   ....[6]....
        /*0044*/ 	.word	0xffffffff


	//   ....[7]....
        /*0048*/ 	.word	0xffffffff


	//   ....[8]....
        /*004c*/ 	.word	0xffffffff


	//   ....[9]....
        /*0050*/ 	.word	0xffffffff


	//   ....[10]....
        /*0054*/ 	.word	0xffffffff


	//   ....[11]....
        /*0058*/ 	.word	0xffffffff


	//   ....[12]....
        /*005c*/ 	.word	0xffffffff


	//   ....[13]....
        /*0060*/ 	.word	0xffffffff


	//   ....[14]....
        /*0064*/ 	.word	0xffffffff


	//   ....[15]....
        /*0068*/ 	.word	0xffffffff


	//   ....[16]....
        /*006c*/ 	.word	0xffffffff


	//   ....[17]....
        /*0070*/ 	.word	0xffffffff


	//   ....[18]....
        /*0074*/ 	.word	0x0500001c


	//   ....[19]....
        /*0078*/ 	.word	0x0500001c


	//   ....[20]....
        /*007c*/ 	.word	0x0500001c


	//   ....[21]....
        /*0080*/ 	.word	0x0500001c


	//   ....[22]....
        /*0084*/ 	.word	0x0500001c


	//   ....[23]....
        /*0088*/ 	.word	0x0500001c


	//   ....[24]....
        /*008c*/ 	.word	0x0500001c


	//   ....[25]....
        /*0090*/ 	.word	0x0500001c


	//   ....[26]....
        /*0094*/ 	.word	0x0500001c


	//   ....[27]....
        /*0098*/ 	.word	0x0500001c


	//   ....[28]....
        /*009c*/ 	.word	0x0500001c


	//   ....[29]....
        /*00a0*/ 	.word	0x0500001c


	//   ....[30]....
        /*00a4*/ 	.word	0x0500001c


	//   ....[31]....
        /*00a8*/ 	.word	0x0500001c


	//   ....[32]....
        /*00ac*/ 	.word	0x0500001c


	//   ....[33]....
        /*00b0*/ 	.word	0x0500001c


	//   ....[34]....
        /*00b4*/ 	.word	0x0500001c


	//   ....[35]....
        /*00b8*/ 	.word	0x0500001c


	//----- nvinfo : EIATTR_COOP_GROUP_INSTR_OFFSETS
	.align		4
.L_2281:
        /*00bc*/ 	.byte	0x04, 0x28
        /*00be*/ 	.short	(.L_2283 - .L_2282)


	//   ....[0]....
.L_2282:
        /*00c0*/ 	.word	0x00001ad0


	//   ....[1]....
        /*00c4*/ 	.word	0x00001b00


	//   ....[2]....
        /*00c8*/ 	.word	0x00001b20


	//   ....[3]....
        /*00cc*/ 	.word	0x00001b80


	//   ....[4]....
        /*00d0*/ 	.word	0x00001bc0


	//   ....[5]....
        /*00d4*/ 	.word	0x00001c00


	//   ....[6]....
        /*00d8*/ 	.word	0x00001c30


	//   ....[7]....
        /*00dc*/ 	.word	0x00001c70


	//   ....[8]....
        /*00e0*/ 	.word	0x00001cb0


	//   ....[9]....
        /*00e4*/ 	.word	0x00001ce0


	//   ....[10]....
        /*00e8*/ 	.word	0x00001d20


	//   ....[11]....
        /*00ec*/ 	.word	0x00001d60


	//   ....[12]....
        /*00f0*/ 	.word	0x00001d90


	//   ....[13]....
        /*00f4*/ 	.word	0x00001dd0


	//   ....[14]....
        /*00f8*/ 	.word	0x00001df0


	//   ....[15]....
        /*00fc*/ 	.word	0x00001e00


	//   ....[16]....
        /*0100*/ 	.word	0x00001e50


	//   ....[17]....
        /*0104*/ 	.word	0x00001e60


	//   ....[18]....
        /*0108*/ 	.word	0x00002430


	//   ....[19]....
        /*010c*/ 	.word	0x000024c0


	//   ....[20]....
        /*0110*/ 	.word	0x00002550


	//   ....[21]....
        /*0114*/ 	.word	0x000025e0


	//   ....[22]....
        /*0118*/ 	.word	0x00002660


	//   ....[23]....
        /*011c*/ 	.word	0x000026f0


	//   ....[24]....
        /*0120*/ 	.word	0x00002780


	//   ....[25]....
        /*0124*/ 	.word	0x00002800


	//   ....[26]....
        /*0128*/ 	.word	0x00002890


	//   ....[27]....
        /*012c*/ 	.word	0x00002920


	//   ....[28]....
        /*0130*/ 	.word	0x000029a0


	//   ....[29]....
        /*0134*/ 	.word	0x00002a30


	//   ....[30]....
        /*0138*/ 	.word	0x00002ac0


	//   ....[31]....
        /*013c*/ 	.word	0x00002b40


	//   ....[32]....
        /*0140*/ 	.word	0x00002bd0


	//   ....[33]....
        /*0144*/ 	.word	0x00002c60


	//   ....[34]....
        /*0148*/ 	.word	0x00002cc0


	//   ....[35]....
        /*014c*/ 	.word	0x00002d20


	//----- nvinfo : EIATTR_VRC_CTA_INIT_COUNT
	.align		4
.L_2283:
        /*0150*/ 	.byte	0x02, 0x4a
	.zero		1
	.zero		1


	//----- nvinfo : EIATTR_EXIT_INSTR_OFFSETS
	.align		4
        /*0154*/ 	.byte	0x04, 0x1c
        /*0156*/ 	.short	(.L_2285 - .L_2284)


	//   ....[0]....
.L_2284:
        /*0158*/ 	.word	0x000022f0


	//   ....[1]....
        /*015c*/ 	.word	0x000023d0


	//----- nvinfo : EIATTR_CRS_STACK_SIZE
	.align		4
.L_2285:
        /*0160*/ 	.byte	0x04, 0x1e
        /*0162*/ 	.short	(.L_2287 - .L_2286)
.L_2286:
        /*0164*/ 	.word	0x00000000


	//----- nvinfo : EIATTR_CBANK_PARAM_SIZE
	.align		4
.L_2287:
        /*0168*/ 	.byte	0x03, 0x19
        /*016a*/ 	.short	0x00a0


	//----- nvinfo : EIATTR_PARAM_CBANK
	.align		4
        /*016c*/ 	.byte	0x04, 0x0a
        /*016e*/ 	.short	(.L_2289 - .L_2288)
	.align		4
.L_2288:
        /*0170*/ 	.word	index@(.nv.constant0._Z30group_norm_nhwc_fwd_sum_kernelI11Fp32IOFp32WLi192EEv26Group_norm_nhwc_fwd_params)
        /*0174*/ 	.short	0x0380
        /*0176*/ 	.short	0x00a0


	//----- nvinfo : EIATTR_SW_WAR
	.align		4
.L_2289:
        /*0178*/ 	.byte	0x04, 0x36
        /*017a*/ 	.short	(.L_2291 - .L_2290)
.L_2290:
        /*017c*/ 	.word	0x00000008
.L_2291:


//--------------------- .nv.info._Z30group_norm_nhwc_fwd_sum_kernelI11Fp32IOFp32WLi448EEv26Group_norm_nhwc_fwd_params --------------------------
	.section	.nv.info._Z30group_norm_nhwc_fwd_sum_kernelI11Fp32IOFp32WLi448EEv26Group_norm_nhwc_fwd_params,"",@"SHT_CUDA_INFO"
	.sectionflags	@""
	.align	4


	//----- nvinfo : EIATTR_CUDA_API_VERSION
	.align		4
        /*0000*/ 	.byte	0x04, 0x37
        /*0002*/ 	.short	(.L_2293 - .L_2292)
.L_2292:
        /*0004*/ 	.word	0x00000082


	//----- nvinfo : EIATTR_KPARAM_INFO
	.align		4
.L_2293:
        /*0008*/ 	.byte	0x04, 0x17
        /*000a*/ 	.short	(.L_2295 - .L_2294)
.L_2294:
        /*000c*/ 	.word	0x00000000
        /*0010*/ 	.short	0x0000
        /*0012*/ 	.short	0x0000
        /*0014*/ 	.byte	0x00, 0xf0, 0x81, 0x02


	//----- nvinfo : EIATTR_SPARSE_MMA_MASK
	.align		4
.L_2295:
        /*0018*/ 	.byte	0x03, 0x50
        /*001a*/ 	.short	0x0000


	//----- nvinfo : EIATTR_MAXREG_COUNT
	.align		4
        /*001c*/ 	.byte	0x03, 0x1b
        /*001e*/ 	.short	0x00ff


	//----- nvinfo : EIATTR_NUM_BARRIERS
	.align		4
        /*0020*/ 	.byte	0x02, 0x4c
        /*0022*/ 	.byte	0x01
	.zero		1


	//----- nvinfo : EIATTR_MERCURY_ISA_VERSION
	.align		4
        /*0024*/ 	.byte	0x03, 0x5f
        /*0026*/ 	.short	0x0101


	//----- nvinfo : EIATTR_COOP_GROUP_MASK_REGIDS
	.align		4
        /*0028*/ 	.byte	0x04, 0x29
        /*002a*/ 	.short	(.L_2297 - .L_2296)


	//   ....[0]....
.L_2296:
        /*002c*/ 	.word	0xffffffff


	//   ....[1]....
        /*0030*/ 	.word	0xffffffff


	//   ....[2]....
        /*0034*/ 	.word	0xffffffff


	//   ....[3]....
        /*0038*/ 	.word	0xffffffff


	//   ....[4]....
        /*003c*/ 	.word	0xffffffff


	//   ....[5]....
        /*0040*/ 	.word	0xffffffff


	//   ....[6]....
        /*0044*/ 	.word	0xffffffff


	//   ....[7]....
        /*0048*/ 	.word	0xffffffff


	//   ....[8]....
        /*004c*/ 	.word	0xffffffff


	//   ....[9]....
        /*0050*/ 	.word	0xffffffff


	//   ....[10]....
        /*0054*/ 	.word	0xffffffff


	//   ....[11]....
        /*0058*/ 	.word	0xffffffff


	//   ....[12]....
        /*005c*/ 	.word	0xffffffff


	//   ....[13]....
        /*0060*/ 	.word	0xffffffff


	//   ....[14]....
        /*0064*/ 	.word	0xffffffff


	//   ....[15]....
        /*0068*/ 	.word	0xffffffff


	//   ....[16]....
        /*006c*/ 	.word	0xffffffff


	//   ....[17]....
        /*0070*/ 	.word	0xffffffff


	//   ....[18]....
        /*0074*/ 	.word	0x05000031


	//   ....[19]....
        /*0078*/ 	.word	0x05000031


	//   ....[20]....
        /*007c*/ 	.word	0x05000031


	//   ....[21]....
        /*0080*/ 	.word	0x05000031


	//   ....[22]....
        /*0084*/ 	.word	0x05000031


	//   ....[23]....
        /*0088*/ 	.word	0x05000031


	//   ....[24]....
        /*008c*/ 	.word	0x05000031


	//   ....[25]....
        /*0090*/ 	.word	0x05000031


	//   ....[26]....
        /*0094*/ 	.word	0x05000031


	//   ....[27]....
        /*0098*/ 	.word	0x05000031


	//   ....[28]....
        /*009c*/ 	.word	0x05000031


	//   ....[29]....
        /*00a0*/ 	.word	0x05000031


	//   ....[30]....
        /*00a4*/ 	.word	0x05000031


	//   ....[31]....
        /*00a8*/ 	.word	0x05000031


	//   ....[32]....
        /*00ac*/ 	.word	0x05000031


	//   ....[33]....
        /*00b0*/ 	.word	0x05000031


	//   ....[34]....
        /*00b4*/ 	.word	0x05000031


	//   ....[35]....
        /*00b8*/ 	.word	0x05000031


	//----- nvinfo : EIATTR_COOP_GROUP_INSTR_OFFSETS
	.align		4
.L_2297:
        /*00bc*/ 	.byte	0x04, 0x28
        /*00be*/ 	.short	(.L_2299 - .L_2298)


	//   ....[0]....
.L_2298:
        /*00c0*/ 	.word	0x00001f30


	//   ....[1]....
        /*00c4*/ 	.word	0x00001f60


	//   ....[2]....
        /*00c8*/ 	.word	0x00001f80


	//   ....[3]....
        /*00cc*/ 	.word	0x00001fe0


	//   ....[4]....
        /*00d0*/ 	.word	0x00002020


	//   ....[5]....
        /*00d4*/ 	.word	0x00002040


	//   ....[6]....
        /*00d8*/ 	.word	0x00002090


	//   ....[7]....
        /*00dc*/ 	.word	0x000020c0


	//   ....[8]....
        /*00e0*/ 	.word	0x000020f0


	//   ....[9]....
        /*00e4*/ 	.word	0x00002140


	//   ....[10]....
        /*00e8*/ 	.word	0x00002170


	//   ....[11]....
        /*00ec*/ 	.word	0x000021a0


	//   ....[12]....
        /*00f0*/ 	.word	0x000021f0


	//   ....[13]....
        /*00f4*/ 	.word	0x00002220


	//   ....[14]....
        /*00f8*/ 	.word	0x00002240


	//   ....[15]....
        /*00fc*/ 	.word	0x000022a0


	//   ....[16]....
        /*0100*/ 	.word	0x000022d0


	//   ....[17]....
        /*0104*/ 	.word	0x000022f0


	//   ....[18]....
        /*0108*/ 	.word	0x00002d40


	//   ....[19]....
        /*010c*/ 	.word	0x00002de0


	//   ....[20]....
        /*0110*/ 	.word	0x00002e70


	//   ....[21]....
        /*0114*/ 	.word	0x00002f00


	//   ....[22]....
        /*0118*/ 	.word	0x00002f70


	//   ....[23]....
        /*011c*/ 	.word	0x00003000


	//   ....[24]....
        /*0120*/ 	.word	0x00003090


	//   ....[25]....
        /*0124*/ 	.word	0x00003100


	//   ....[26]....
        /*0128*/ 	.word	0x00003180


	//   ....[27]....
        /*012c*/ 	.word	0x00003210


	//   ....[28]....
        /*0130*/ 	.word	0x00003290


	//   ....[29]....
        /*0134*/ 	.word	0x00003320


	//   ....[30]....
        /*0138*/ 	.word	0x000033b0


	//   ....[31]....
        /*013c*/ 	.word	0x00003420


	//   ....[32]....
        /*0140*/ 	.word	0x000034c0


	//   ....[33]....
        /*0144*/ 	.word	0x00003550


	//   ....[34]....
        /*0148*/ 	.word	0x000035c0


	//   ....[35]....
        /*014c*/ 	.word	0x00003620


	//----- nvinfo : EIATTR_VRC_CTA_INIT_COUNT
	.align		4
.L_2299:
        /*0150*/ 	.byte	0x02, 0x4a
	.zero		1
	.zero		1


	//----- nvinfo : EIATTR_EXIT_INSTR_OFFSETS
	.align		4
        /*0154*/ 	.byte	0x04, 0x1c
        /*0156*/ 	.short	(.L_2301 - .L_2300)


	//   ....[0]....
.L_2300:
        /*0158*/ 	.word	0x00002be0


	//   ....[1]....
        /*015c*/ 	.word	0x00002cd0


	//----- nvinfo : EIATTR_CRS_STACK_SIZE
	.align		4
.L_2301:
        /*0160*/ 	.byte	0x04, 0x1e
        /*0162*/ 	.short	(.L_2303 - .L_2302)
.L_2302:
        /*0164*/ 	.word	0x00000000


	//----- nvinfo : EIATTR_CBANK_PARAM_SIZE
	.align		4
.L_2303:
        /*0168*/ 	.byte	0x03, 0x19
        /*016a*/ 	.short	0x00a0


	//----- nvinfo : EIATTR_PARAM_CBANK
	.align		4
        /*016c*/ 	.byte	0x04, 0x0a
        /*016e*/ 	.short	(.L_2305 - .L_2304)
	.align		4
.L_2304:
        /*0170*/ 	.word	index@(.nv.constant0._Z30group_norm_nhwc_fwd_sum_kernelI11Fp32IOFp32WLi448EEv26Group_norm_nhwc_fwd_params)
        /*0174*/ 	.short	0x0380
        /*0176*/ 	.short	0x00a0


	//----- nvinfo : EIATTR_SW_WAR
	.align		4
.L_2305:
        /*0178*/ 	.byte	0x04, 0x36
        /*017a*/ 	.short	(.L_2307 - .L_2306)
.L_2306:
        /*017c*/ 	.word	0x00000008
.L_2307:


//--------------------- .nv.info._Z30group_norm_nhwc_fwd_sum_kernelI11Fp32IOFp32WLi256EEv26Group_norm_nhwc_fwd_params --------------------------
	.section	.nv.info._Z30group_norm_nhwc_fwd_sum_kernelI11Fp32IOFp32WLi256EEv26Group_norm_nhwc_fwd_params,"",@"SHT_CUDA_INFO"
	.sectionflags	@""
	.align	4


	//----- nvinfo : EIATTR_CUDA_API_VERSION
	.align		4
        /*0000*/ 	.byte	0x04, 0x37
        /*0002*/ 	.short	(.L_2309 - .L_2308)
.L_2308:
        /*0004*/ 	.word	0x00000082


	//----- nvinfo : EIATTR_KPARAM_INFO
	.align		4
.L_2309:
        /*0008*/ 	.byte	0x04, 0x17
        /*000a*/ 	.short	(.L_2311 - .L_2310)
.L_2310:
        /*000c*/ 	.word	0x00000000
        /*0010*/ 	.short	0x0000
        /*0012*/ 	.short	0x0000
        /*0014*/ 	.byte	0x00, 0xf0, 0x81, 0x02


	//----- nvinfo : EIATTR_SPARSE_MMA_MASK
	.align		4
.L_2311:
        /*0018*/ 	.byte	0x03, 0x50
        /*001a*/ 	.short	0x0000


	//----- nvinfo : EIATTR_MAXREG_COUNT
	.align		4
        /*001c*/ 	.byte	0x03, 0x1b
        /*001e*/ 	.short	0x00ff


	//----- nvinfo : EIATTR_NUM_BARRIERS
	.align		4
        /*0020*/ 	.byte	0x02, 0x4c
        /*0022*/ 	.byte	0x01
	.zero		1


	//----- nvinfo : EIATTR_MERCURY_ISA_VERSION
	.align		4
        /*0024*/ 	.byte	0x03, 0x5f
        /*0026*/ 	.short	0x0101


	//----- nvinfo : EIATTR_COOP_GROUP_MASK_REGIDS
	.align		4
        /*0028*/ 	.byte	0x04, 0x29
        /*002a*/ 	.short	(.L_2313 - .L_2312)


	//   ....[0]....
.L_2312:
        /*002c*/ 	.word	0xffffffff


	//   ....[1]....
        /*0030*/ 	.word	0xffffffff


	//   ....[2]....
        /*0034*/ 	.word	0xffffffff


	//   ....[3]....
        /*0038*/ 	.word	0xffffffff


	//   ....[4]....
        /*003c*/ 	.word	0xffffffff


	//   ....[5]....
        /*0040*/ 	.word	0xffffffff


	//   ....[6]....
        /*0044*/ 	.word	0xffffffff


	//   ....[7]....
        /*0048*/ 	.word	0xffffffff


	//   ....[8]....
        /*004c*/ 	.word	0xffffffff


	//   ....[9]....
        /*0050*/ 	.word	0xffffffff


	//   ....[10]....
        /*0054*/ 	.word	0xffffffff


	//   ....[11]....
        /*0058*/ 	.word	0xffffffff


	//   ....[12]....
        /*005c*/ 	.word	0xffffffff


	//   ....[13]....
        /*0060*/ 	.word	0xffffffff


	//   ....[14]....
        /*0064*/ 	.word	0xffffffff


	//   ....[15]....
        /*0068*/ 	.word	0xffffffff


	//   ....[16]....
        /*006c*/ 	.word	0xffffffff


	//   ....[17]....
        /*0070*/ 	.word	0xffffffff


	//   ....[18]....
        /*0074*/ 	.word	0x05000026


	//   ....[19]....
        /*0078*/ 	.word	0x05000026


	//   ....[20]....
        /*007c*/ 	.word	0x05000026


	//   ....[21]....
        /*0080*/ 	.word	0x05000026


	//   ....[22]....
        /*0084*/ 	.word	0x05000026


	//   ....[23]....
        /*0088*/ 	.word	0x05000026


	//   ....[24]....
        /*008c*/ 	.word	0x05000026


	//   ....[25]....
        /*0090*/ 	.word	0x05000026


	//   ....[26]....
        /*0094*/ 	.word	0x05000026


	//   ....[27]....
        /*0098*/ 	.word	0x05000026


	//   ....[28]....
        /*009c*/ 	.word	0x05000026


	//   ....[29]....
        /*00a0*/ 	.word	0x05000026


	//   ....[30]....
        /*00a4*/ 	.word	0x05000026


	//   ....[31]....
        /*00a8*/ 	.word	0x05000026


	//   ....[32]....
        /*00ac*/ 	.word	0x05000026


	//   ....[33]....
        /*00b0*/ 	.word	0x05000026


	//   ....[34]....
        /*00b4*/ 	.word	0x05000026


	//   ....[35]....
        /*00b8*/ 	.word	0x05000026


	//----- nvinfo : EIATTR_COOP_GROUP_INSTR_OFFSETS
	.align		4
.L_2313:
        /*00bc*/ 	.byte	0x04, 0x28
        /*00be*/ 	.short	(.L_2315 - .L_2314)


	//   ....[0]....
.L_2314:
        /*00c0*/ 	.word	0x00001b90


	//   ....[1]....
        /*00c4*/ 	.word	0x00001bc0


	//   ....[2]....
        /*00c8*/ 	.word	0x00001be0


	//   ....[3]....
        /*00cc*/ 	.word	0x00001c40


	//   ....[4]....
        /*00d0*/ 	.word	0x00001c70


	//   ....[5]....
        /*00d4*/ 	.word	0x00001c90


	//   ....[6]....
        /*00d8*/ 	.word	0x00001cf0


	//   ....[7]....
        /*00dc*/ 	.word	0x00001d20


	//   ....[8]....
        /*00e0*/ 	.word	0x00001d40


	//   ....[9]....
        /*00e4*/ 	.word	0x00001da0


	//   ....[10]....
        /*00e8*/ 	.word	0x00001dd0


	//   ....[11]....
        /*00ec*/ 	.word	0x00001df0


	//   ....[12]....
        /*00f0*/ 	.word	0x00001e50


	//   ....[13]....
        /*00f4*/ 	.word	0x00001e80


	//   ....[14]....
        /*00f8*/ 	.word	0x00001ea0


	//   ....[15]....
        /*00fc*/ 	.word	0x00001f00


	//   ....[16]....
        /*0100*/ 	.word	0x00001f30


	//   ....[17]....
        /*0104*/ 	.word	0x00001f50


	//   ....[18]....
        /*0108*/ 	.word	0x00002610


	//   ....[19]....
        /*010c*/ 	.word	0x00002680


	//   ....[20]....
        /*0110*/ 	.word	0x00002700


	//   ....[21]....
        /*0114*/ 	.word	0x00002760


	//   ....[22]....
        /*0118*/ 	.word	0x000027f0


	//   ....[23]....
        /*011c*/ 	.word	0x00002870


	//   ....[24]....
        /*0120*/ 	.word	0x000028d0


	//   ....[25]....
        /*0124*/ 	.word	0x00002960


	//   ....[26]....
        /*0128*/ 	.word	0x000029e0


	//   ....[27]....
        /*012c*/ 	.word	0x00002a40


	//   ....[28]....
        /*0130*/ 	.word	0x00002ad0


	//   ....[29]....
        /*0134*/ 	.word	0x00002b70


	//   ....[30]....
        /*0138*/ 	.word	0x00002c00


	//   ....[31]....
        /*013c*/ 	.word	0x00002c60


	//   ....[32]....
        /*0140*/ 	.word	0x00002d00


	//   ....[33]....
        /*0144*/ 	.word	0x00002d90


	//   ....[34]....
        /*0148*/ 	.word	0x00002df0


	//   ....[35]....
        /*014c*/ 	.word	0x00002e40


	//----- nvinfo : EIATTR_VRC_CTA_INIT_COUNT
	.align		4
.L_2315:
        /*0150*/ 	.byte	0x02, 0x4a
	.zero		1
	.zero		1


	//----- nvinfo : EIATTR_EXIT_INSTR_OFFSETS
	.align		4
        /*0154*/ 	.byte	0x04, 0x1c
        /*0156*/ 	.short	(.L_2317 - .L_2316)


	//   ....[0]....
.L_2316:
        /*0158*/ 	.word	0x000024b0


	//   ....[1]....
        /*015c*/ 	.word	0x00002590


	//----- nvinfo : EIATTR_CRS_STACK_SIZE
	.align		4
.L_2317:
        /*0160*/ 	.byte	0x04, 0x1e
        /*0162*/ 	.short	(.L_2319 - .L_2318)
.L_2318:
        /*0164*/ 	.word	0x00000000


	//----- nvinfo : EIATTR_CBANK_PARAM_SIZE
	.align		4
.L_2319:
        /*0168*/ 	.byte	0x03, 0x19
        /*016a*/ 	.short	0x00a0


	//----- nvinfo : EIATTR_PARAM_CBANK
	.align		4
        /*016c*/ 	.byte	0x04, 0x0a
        /*016e*/ 	.short	(.L_2321 - .L_2320)
	.align		4
.L_2320:
        /*0170*/ 	.word	index@(.nv.constant0._Z30group_norm_nhwc_fwd_sum_kernelI11Fp32IOFp32WLi256EEv26Group_norm_nhwc_fwd_params)
        /*0174*/ 	.short	0x0380
        /*0176*/ 	.short	0x00a0


	//----- nvinfo : EIATTR_SW_WAR
	.align		4
.L_2321:
        /*0178*/ 	.byte	0x04, 0x36
        /*017a*/ 	.short	(.L_2323 - .L_2322)
.L_2322:
        /*017c*/ 	.word	0x00000008
.L_2323:


//--------------------- .nv.info._Z30group_norm_nhwc_fwd_sum_kernelI11Fp32IOFp32WLi120EEv26Group_norm_nhwc_fwd_params --------------------------
	.section	.nv.info._Z30group_norm_nhwc_fwd_sum_kernelI11Fp32IOFp32WLi120EEv26Group_norm_nhwc_fwd_params,"",@"SHT_CUDA_INFO"
	.sectionflags	@""
	.align	4


	//----- nvinfo : EIATTR_CUDA_API_VERSION
	.align		4
        /*0000*/ 	.byte	0x04, 0x37
        /*0002*/ 	.short	(.L_2325 - .L_2324)
.L_2324:
        /*0004*/ 	.word	0x00000082


	//----- nvinfo : EIATTR_KPARAM_INFO
	.align		4
.L_2325:
        /*0008*/ 	.byte	0x04, 0x17
        /*000a*/ 	.short	(.L_2327 - .L_2326)
.L_2326:
        /*000c*/ 	.word	0x00000000
        /*0010*/ 	.short	0x0000
        /*0012*/ 	.short	0x0000
        /*0014*/ 	.byte	0x00, 0xf0, 0x81, 0x02


	//----- nvinfo : EIATTR_SPARSE_MMA_MASK
	.align		4
.L_2327:
        /*0018*/ 	.byte	0x03, 0x50
        /*001a*/ 	.short	0x0000


	//----- nvinfo : EIATTR_MAXREG_COUNT
	.align		4
        /*001c*/ 	.byte	0x03, 0x1b
        /*001e*/ 	.short	0x00ff


	//----- nvinfo : EIATTR_NUM_BARRIERS
	.align		4
        /*0020*/ 	.byte	0x02, 0x4c
        /*0022*/ 	.byte	0x01
	.zero		1


	//----- nvinfo : EIATTR_MERCURY_ISA_VERSION
	.align		4
        /*0024*/ 	.byte	0x03, 0x5f
        /*0026*/ 	.short	0x0101


	//----- nvinfo : EIATTR_COOP_GROUP_MASK_REGIDS
	.align		4
        /*0028*/ 	.byte	0x04, 0x29
        /*002a*/ 	.short	(.L_2329 - .L_2328)


	//   ....[0]....
.L_2328:
        /*002c*/ 	.word	0x0500000d


	//   ....[1]....
        /*0030*/ 	.word	0x0500000d


	//   ....[2]....
        /*0034*/ 	.word	0x0500000d


	//   ....[3]....
        /*0038*/ 	.word	0x0500000d


	//   ....[4]....
        /*003c*/ 	.word	0x0500000d


	//   ....[5]....
        /*0040*/ 	.word	0x0500000d


	//   ....[6]....
        /*0044*/ 	.word	0x0500000d


	//   ....[7]....
        /*0048*/ 	.word	0x0500000d


	//   ....[8]....
        /*004c*/ 	.word	0x0500000d


	//   ....[9]....
        /*0050*/ 	.word	0x0500000d


	//   ....[10]....
        /*0054*/ 	.word	0x0500000d


	//   ....[11]....
        /*0058*/ 	.word	0x0500000d


	//   ....[12]....
        /*005c*/ 	.word	0x0500000d


	//   ....[13]....
        /*0060*/ 	.word	0x0500000d


	//   ....[14]....
        /*0064*/ 	.word	0x0500000d


	//   ....[15]....
        /*0068*/ 	.word	0x0500000d


	//   ....[16]....
        /*006c*/ 	.word	0x0500000d


	//   ....[17]....
        /*0070*/ 	.word	0x0500000d


	//   ....[18]....
        /*0074*/ 	.word	0x0500000d


	//   ....[19]....
        /*0078*/ 	.word	0x0500000d


	//   ....[20]....
        /*007c*/ 	.word	0x0500000d


	//   ....[21]....
        /*0080*/ 	.word	0x0500000d


	//----- nvinfo : EIATTR_COOP_GROUP_INSTR_OFFSETS
	.align		4
.L_2329:
        /*0084*/ 	.byte	0x04, 0x28
        /*0086*/ 	.short	(.L_2331 - .L_2330)


	//   ....[0]....
.L_2330:
        /*0088*/ 	.word	0x00001940


	//   ....[1]....
        /*008c*/ 	.word	0x00001a00


	//   ....[2]....
        /*0090*/ 	.word	0x00001a70


	//   ....[3]....
        /*0094*/ 	.word	0x00001af0


	//   ....[4]....
        /*0098*/ 	.word	0x00001b60


	//   ....[5]....
        /*009c*/ 	.word	0x00001c00


	//   ....[6]....
        /*00a0*/ 	.word	0x00001c70


	//   ....[7]....
        /*00a4*/ 	.word	0x00001cf0


	//   ....[8]....
        /*00a8*/ 	.word	0x00001d70


	//   ....[9]....
        /*00ac*/ 	.word	0x00001de0


	//   ....[10]....
        /*00b0*/ 	.word	0x00001e30


	//   ....[11]....
        /*00b4*/ 	.word	0x00002320


	//   ....[12]....
        /*00b8*/ 	.word	0x00002400


	//   ....[13]....
        /*00bc*/ 	.word	0x00002490


	//   ....[14]....
        /*00c0*/ 	.word	0x00002540


	//   ....[15]....
        /*00c4*/ 	.word	0x000025d0


	//   ....[16]....
        /*00c8*/ 	.word	0x00002680


	//   ....[17]....
        /*00cc*/ 	.word	0x00002710


	//   ....[18]....
        /*00d0*/ 	.word	0x000027c0


	//   ....[19]....
        /*00d4*/ 	.word	0x00002860


	//   ....[20]....
        /*00d8*/ 	.word	0x000028f0


	//   ....[21]....
        /*00dc*/ 	.word	0x00002960


	//----- nvinfo : EIATTR_VRC_CTA_INIT_COUNT
	.align		4
.L_2331:
        /*00e0*/ 	.byte	0x02, 0x4a
	.zero		1
	.zero		1


	//----- nvinfo : EIATTR_EXIT_INSTR_OFFSETS
	.align		4
        /*00e4*/ 	.byte	0x04, 0x1c
        /*00e6*/ 	.short	(.L_2333 - .L_2332)


	//   ....[0]....
.L_2332:
        /*00e8*/ 	.word	0x00002220


	//   ....[1]....
        /*00ec*/ 	.word	0x00002300


	//----- nvinfo : EIATTR_CRS_STACK_SIZE
	.align		4
.L_2333:
        /*00f0*/ 	.byte	0x04, 0x1e
        /*00f2*/ 	.short	(.L_2335 - .L_2334)
.L_2334:
        /*00f4*/ 	.word	0x00000000


	//----- nvinfo : EIATTR_CBANK_PARAM_SIZE
	.align		4
.L_2335:
        /*00f8*/ 	.byte	0x03, 0x19
        /*00fa*/ 	.short	0x00a0


	//----- nvinfo : EIATTR_PARAM_CBANK
	.align		4
        /*00fc*/ 	.byte	0x04, 0x0a
        /*00fe*/ 	.short	(.L_2337 - .L_2336)
	.align		4
.L_2336:
        /*0100*/ 	.word	index@(.nv.constant0._Z30group_norm_nhwc_fwd_sum_kernelI11Fp32IOFp32WLi120EEv26Group_norm_nhwc_fwd_params)
        /*0104*/ 	.short	0x0380
        /*0106*/ 	.short	0x00a0


	//----- nvinfo : EIATTR_SW_WAR
	.align		4
.L_2337:
        /*0108*/ 	.byte	0x04, 0x36
        /*010a*/ 	.short	(.L_2339 - .L_2338)
.L_2338:
        /*010c*/ 	.word	0x00000008
.L_2339:


//--------------------- .nv.info._Z30group_norm_nhwc_fwd_sum_kernelI11Fp32IOFp32WLi140EEv26Group_norm_nhwc_fwd_params --------------------------
	.section	.nv.info._Z30group_norm_nhwc_fwd_sum_kernelI11Fp32IOFp32WLi140EEv26Group_norm_nhwc_fwd_params,"",@"SHT_CUDA_INFO"
	.sectionflags	@""
	.align	4


	//----- nvinfo : EIATTR_CUDA_API_VERSION
	.align		4
        /*0000*/ 	.byte	0x04, 0x37
        /*0002*/ 	.short	(.L_2341 - .L_2340)
.L_2340:
        /*0004*/ 	.word	0x00000082


	//----- nvinfo : EIATTR_KPARAM_INFO
	.align		4
.L_2341:
        /*0008*/ 	.byte	0x04, 0x17
        /*000a*/ 	.short	(.L_2343 - .L_2342)
.L_2342:
        /*000c*/ 	.word	0x00000000
        /*0010*/ 	.short	0x0000
        /*0012*/ 	.short	0x0000
        /*0014*/ 	.byte	0x00, 0xf0, 0x81, 0x02


	//----- nvinfo : EIATTR_SPARSE_MMA_MASK
	.align		4
.L_2343:
        /*0018*/ 	.byte	0x03, 0x50
        /*001a*/ 	.short	0x0000


	//----- nvinfo : EIATTR_MAXREG_COUNT
	.align		4
        /*001c*/ 	.byte	0x03, 0x1b
        /*001e*/ 	.short	0x00ff


	//----- nvinfo : EIATTR_NUM_BARRIERS
	.align		4
        /*0020*/ 	.byte	0x02, 0x4c
        /*0022*/ 	.byte	0x01
	.zero		1


	//----- nvinfo : EIATTR_MERCURY_ISA_VERSION
	.align		4
        /*0024*/ 	.byte	0x03, 0x5f
        /*0026*/ 	.short	0x0101


	//----- nvinfo : EIATTR_COOP_GROUP_MASK_REGIDS
	.align		4
        /*0028*/ 	.byte	0x04, 0x29
        /*002a*/ 	.short	(.L_2345 - .L_2344)


	//   ....[0]....
.L_2344:
        /*002c*/ 	.word	0x0500000b


	//   ....[1]....
        /*0030*/ 	.word	0x0500000b


	//   ....[2]....
        /*0034*/ 	.word	0x0500000b


	//   ....[3]....
        /*0038*/ 	.word	0x0500000b


	//   ....[4]....
        /*003c*/ 	.word	0x0500000b


	//   ....[5]....
        /*0040*/ 	.word	0x0500000b


	//   ....[6]....
        /*0044*/ 	.word	0x0500000b


	//   ....[7]....
        /*0048*/ 	.word	0x0500000b


	//   ....[8]....
        /*004c*/ 	.word	0x0500000b


	//   ....[9]....
        /*0050*/ 	.word	0x0500000b


	//   ....[10]....
        /*0054*/ 	.word	0x0500000b


	//   ....[11]....
        /*0058*/ 	.word	0x0500000b


	//   ....[12]....
        /*005c*/ 	.word	0x0500000b


	//   ....[13]....
        /*0060*/ 	.word	0x0500000b


	//   ....[14]....
        /*0064*/ 	.word	0x0500000b


	//   ....[15]....
        /*0068*/ 	.word	0x0500000b


	//   ....[16]....
        /*006c*/ 	.word	0x0500000b


	//   ....[17]....
        /*0070*/ 	.word	0x0500000b


	//   ....[18]....
        /*0074*/ 	.word	0x0500000b


	//   ....[19]....
        /*0078*/ 	.word	0x0500000b


	//   ....[20]....
        /*007c*/ 	.word	0x0500000b


	//   ....[21]....
        /*0080*/ 	.word	0x0500000b


	//----- nvinfo : EIATTR_COOP_GROUP_INSTR_OFFSETS
	.align		4
.L_2345:
        /*0084*/ 	.byte	0x04, 0x28
        /*0086*/ 	.short	(.L_2347 - .L_2346)


	//   ....[0]....
.L_2346:
        /*0088*/ 	.word	0x000019b0


	//   ....[1]....
        /*008c*/ 	.word	0x00001a70


	//   ....[2]....
        /*0090*/ 	.word	0x00001ae0


	//   ....[3]....
        /*0094*/ 	.word	0x00001b70


	//   ....[4]....
        /*0098*/ 	.word	0x00001be0


	//   ....[5]....
        /*009c*/ 	.word	0x00001c60


	//   ....[6]....
        /*00a0*/ 	.word	0x00001cd0


	//   ....[7]....
        /*00a4*/ 	.word	0x00001d60


	//   ....[8]....
        /*00a8*/ 	.word	0x00001de0


	//   ....[9]....
        /*00ac*/ 	.word	0x00001e50


	//   ....[10]....
        /*00b0*/ 	.word	0x00001ea0


	//   ....[11]....
        /*00b4*/ 	.word	0x00002490


	//   ....[12]....
        /*00b8*/ 	.word	0x00002570


	//   ....[13]....
        /*00bc*/ 	.word	0x00002600


	//   ....[14]....
        /*00c0*/ 	.word	0x000026b0


	//   ....[15]....
        /*00c4*/ 	.word	0x00002740


	//   ....[16]....
        /*00c8*/ 	.word	0x000027f0


	//   ....[17]....
        /*00cc*/ 	.word	0x00002880


	//   ....[18]....
        /*00d0*/ 	.word	0x00002930


	//   ....[19]....
        /*00d4*/ 	.word	0x000029d0


	//   ....[20]....
        /*00d8*/ 	.word	0x00002a60


	//   ....[21]....
        /*00dc*/ 	.word	0x00002ad0


	//----- nvinfo : EIATTR_VRC_CTA_INIT_COUNT
	.align		4
.L_2347:
        /*00e0*/ 	.byte	0x02, 0x4a
	.zero		1
	.zero		1


	//----- nvinfo : EIATTR_EXIT_INSTR_OFFSETS
	.align		4
        /*00e4*/ 	.byte	0x04, 0x1c
        /*00e6*/ 	.short	(.L_2349 - .L_2348)


	//   ....[0]....
.L_2348:
        /*00e8*/ 	.word	0x00002390


	//   ....[1]....
        /*00ec*/ 	.word	0x00002470


	//----- nvinfo : EIATTR_CRS_STACK_SIZE
	.align		4
.L_2349:
        /*00f0*/ 	.byte	0x04, 0x1e
        /*00f2*/ 	.short	(.L_2351 - .L_2350)
.L_2350:
        /*00f4*/ 	.word	0x00000000


	//----- nvinfo : EIATTR_CBANK_PARAM_SIZE
	.align		4
.L_2351:
        /*00f8*/ 	.byte	0x03, 0x19
        /*00fa*/ 	.short	0x00a0


	//----- nvinfo : EIATTR_PARAM_CBANK
	.align		4
        /*00fc*/ 	.byte	0x04, 0x0a
        /*00fe*/ 	.short	(.L_2353 - .L_2352)
	.align		4
.L_2352:
        /*0100*/ 	.word	index@(.nv.constant0._Z30group_norm_nhwc_fwd_sum_kernelI11Fp32IOFp32WLi140EEv26Group_norm_nhwc_fwd_params)
        /*0104*/ 	.short	0x0380
        /*0106*/ 	.short	0x00a0


	//----- nvinfo : EIATTR_SW_WAR
	.align		4
.L_2353:
        /*0108*/ 	.byte	0x04, 0x36
        /*010a*/ 	.short	(.L_2355 - .L_2354)
.L_2354:
        /*010c*/ 	.word	0x00000008
.L_2355:


//--------------------- .nv.info._Z30group_norm_nhwc_fwd_sum_kernelI11Fp32IOFp32WLi160EEv26Group_norm_nhwc_fwd_params --------------------------
	.section	.nv.info._Z30group_norm_nhwc_fwd_sum_kernelI11Fp32IOFp32WLi160EEv26Group_norm_nhwc_fwd_params,"",@"SHT_CUDA_INFO"
	.sectionflags	@""
	.align	4


	//----- nvinfo : EIATTR_CUDA_API_VERSION
	.align		4
        /*0000*/ 	.byte	0x04, 0x37
        /*0002*/ 	.short	(.L_2357 - .L_2356)
.L_2356:
        /*0004*/ 	.word	0x00000082


	//----- nvinfo : EIATTR_KPARAM_INFO
	.align		4
.L_2357:
        /*0008*/ 	.byte	0x04, 0x17
        /*000a*/ 	.short	(.L_2359 - .L_2358)
.L_2358:
        /*000c*/ 	.word	0x00000000
        /*0010*/ 	.short	0x0000
        /*0012*/ 	.short	0x0000
        /*0014*/ 	.byte	0x00, 0xf0, 0x81, 0x02


	//----- nvinfo : EIATTR_SPARSE_MMA_MASK
	.align		4
.L_2359:
        /*0018*/ 	.byte	0x03, 0x50
        /*001a*/ 	.short	0x0000


	//----- nvinfo : EIATTR_MAXREG_COUNT
	.align		4
        /*001c*/ 	.byte	0x03, 0x1b
        /*001e*/ 	.short	0x00ff


	//----- nvinfo : EIATTR_NUM_BARRIERS
	.align		4
        /*0020*/ 	.byte	0x02, 0x4c
        /*0022*/ 	.byte	0x01
	.zero		1


	//----- nvinfo : EIATTR_MERCURY_ISA_VERSION
	.align		4
        /*0024*/ 	.byte	0x03, 0x5f
        /*0026*/ 	.short	0x0101


	//----- nvinfo : EIATTR_COOP_GROUP_MASK_REGIDS
	.align		4
        /*0028*/ 	.byte	0x04, 0x29
        /*002a*/ 	.short	(.L_2361 - .L_2360)


	//   ....[0]....
.L_2360:
        /*002c*/ 	.word	0xffffffff


	//   ....[1]....
        /*0030*/ 	.word	0xffffffff


	//   ....[2]....
        /*0034*/ 	.word	0xffffffff


	//   ....[3]....
        /*0038*/ 	.word	0xffffffff


	//   ....[4]....
        /*003c*/ 	.word	0xffffffff


	//   ....[5]....
        /*0040*/ 	.word	0xffffffff


	//   ....[6]....
        /*0044*/ 	.word	0xffffffff


	//   ....[7]....
        /*0048*/ 	.word	0xffffffff


	//   ....[8]....
        /*004c*/ 	.word	0xffffffff


	//   ....[9]....
        /*0050*/ 	.word	0xffffffff


	//   ....[10]....
        /*0054*/ 	.word	0xffffffff


	//   ....[11]....
        /*0058*/ 	.word	0xffffffff


	//   ....[12]....
        /*005c*/ 	.word	0xffffffff


	//   ....[13]....
        /*0060*/ 	.word	0xffffffff


	//   ....[14]....
        /*0064*/ 	.word	0xffffffff


	//   ....[15]....
        /*0068*/ 	.word	0xffffffff


	//   ....[16]....
        /*006c*/ 	.word	0xffffffff


	//   ....[17]....
        /*0070*/ 	.word	0xffffffff


	//   ....[18]....
        /*0074*/ 	.word	0x05000016


	//   ....[19]....
        /*0078*/ 	.word	0x05000016


	//   ....[20]....
        /*007c*/ 	.word	0x05000016


	//   ....[21]....
        /*0080*/ 	.word	0x05000016


	//   ....[22]....
        /*0084*/ 	.word	0x05000016


	//   ....[23]....
        /*0088*/ 	.word	0x05000016


	//   ....[24]....
        /*008c*/ 	.word	0x05000016


	//   ....[25]....
        /*0090*/ 	.word	0x05000016


	//   ....[26]....
        /*0094*/ 	.word	0x05000016


	//   ....[27]....
        /*0098*/ 	.word	0x05000016


	//   ....[28]....
        /*009c*/ 	.word	0x05000016


	//   ....[29]....
        /*00a0*/ 	.word	0x05000016


	//   ....[30]....
        /*00a4*/ 	.word	0x05000016


	//   ....[31]....
        /*00a8*/ 	.word	0x05000016


	//   ....[32]....
        /*00ac*/ 	.word	0x05000016


	//   ....[33]....
        /*00b0*/ 	.word	0x05000016


	//   ....[34]....
        /*00b4*/ 	.word	0x05000016


	//   ....[35]....
        /*00b8*/ 	.word	0x05000016


	//----- nvinfo : EIATTR_COOP_GROUP_INSTR_OFFSETS
	.align		4
.L_2361:
        /*00bc*/ 	.byte	0x04, 0x28
        /*00be*/ 	.short	(.L_2363 - .L_2362)


	//   ....[0]....
.L_2362:
        /*00c0*/ 	.word	0x00001990


	//   ....[1]....
        /*00c4*/ 	.word	0x000019c0


	//   ....[2]....
        /*00c8*/ 	.word	0x000019d0


	//   ....[3]....
        /*00cc*/ 	.word	0x00001a40


	//   ....[4]....
        /*00d0*/ 	.word	0x00001a70


	//   ....[5]....
        /*00d4*/ 	.word	0x00001a80


	//   ....[6]....
        /*00d8*/ 	.word	0x00001ae0


	//   ....[7]....
        /*00dc*/ 	.word	0x00001b10


	//   ....[8]....
        /*00e0*/ 	.word	0x00001b30


	//   ....[9]....
        /*00e4*/ 	.word	0x00001b90


	//   ....[10]....
        /*00e8*/ 	.word	0x00001bc0


	//   ....[11]....
        /*00ec*/ 	.word	0x00001be0


	//   ....[12]....
        /*00f0*/ 	.word	0x00001c40


	//   ....[13]....
        /*00f4*/ 	.word	0x00001c70


	//   ....[14]....
        /*00f8*/ 	.word	0x00001c90


	//   ....[15]....
        /*00fc*/ 	.word	0x00001cf0


	//   ....[16]....
        /*0100*/ 	.word	0x00001d10


	//   ....[17]....
        /*0104*/ 	.word	0x00001d20


	//   ....[18]....
        /*0108*/ 	.word	0x00002270


	//   ....[19]....
        /*010c*/ 	.word	0x000022d0


	//   ....[20]....
        /*0110*/ 	.word	0x00002320


	//   ....[21]....
        /*0114*/ 	.word	0x000023a0


	//   ....[22]....
        /*0118*/ 	.word	0x00002440


	//   ....[23]....
        /*011c*/ 	.word	0x000024b0


	//   ....[24]....
        /*0120*/ 	.word	0x00002540


	//   ....[25]....
        /*0124*/ 	.word	0x000025b0


	//   ....[26]....
        /*0128*/ 	.word	0x00002630


	//   ....[27]....
        /*012c*/ 	.word	0x000026c0


	//   ....[28]....
        /*0130*/ 	.word	0x00002750


	//   ....[29]....
        /*0134*/ 	.word	0x000027d0


	//   ....[30]....
        /*0138*/ 	.word	0x00002870


	//   ....[31]....
        /*013c*/ 	.word	0x000028d0


	//   ....[32]....
        /*0140*/ 	.word	0x00002950


	//   ....[33]....
        /*0144*/ 	.word	0x000029b0


	//   ....[34]....
        /*0148*/ 	.word	0x00002a20


	//   ....[35]....
        /*014c*/ 	.word	0x00002a70


	//----- nvinfo : EIATTR_VRC_CTA_INIT_COUNT
	.align		4
.L_2363:
        /*0150*/ 	.byte	0x02, 0x4a
	.zero		1
	.zero		1


	//----- nvinfo : EIATTR_EXIT_INSTR_OFFSETS
	.align		4
        /*0154*/ 	.byte	0x04, 0x1c
        /*0156*/ 	.short	(.L_2365 - .L_2364)


	//   ....[0]....
.L_2364:
        /*0158*/ 	.word	0x00002120


	//   ....[1]....
        /*015c*/ 	.word	0x00002200


	//----- nvinfo : EIATTR_CRS_STACK_SIZE
	.align		4
.L_2365:
        /*0160*/ 	.byte	0x04, 0x1e
        /*0162*/ 	.short	(.L_2367 - .L_2366)
.L_2366:
        /*0164*/ 	.word	0x00000000


	//----- nvinfo : EIATTR_CBANK_PARAM_SIZE
	.align		4
.L_2367:
        /*0168*/ 	.byte	0x03, 0x19
        /*016a*/ 	.short	0x00a0


	//----- nvinfo : EIATTR_PARAM_CBANK
	.align		4
        /*016c*/ 	.byte	0x04, 0x0a
        /*016e*/ 	.short	(.L_2369 - .L_2368)
	.align		4
.L_2368:
        /*0170*/ 	.word	index@(.nv.constant0._Z30group_norm_nhwc_fwd_sum_kernelI11Fp32IOFp32WLi160EEv26Group_norm_nhwc_fwd_params)
        /*0174*/ 	.short	0x0380
        /*0176*/ 	.short	0x00a0


	//----- nvinfo : EIATTR_SW_WAR
	.align		4
.L_2369:
        /*0178*/ 	.byte	0x04, 0x36
        /*017a*/ 	.short	(.L_2371 - .L_2370)
.L_2370:
        /*017c*/ 	.word	0x00000008
.L_2371:


//--------------------- .nv.info._Z30group_norm_nhwc_fwd_sum_kernelI11Fp32IOBf16WLi196EEv26Group_norm_nhwc_fwd_params --------------------------
	.section	.nv.info._Z30group_norm_nhwc_fwd_sum_kernelI11Fp32IOBf16WLi196EEv26Group_norm_nhwc_fwd_params,"",@"SHT_CUDA_INFO"
	.sectionflags	@""
	.align	4


	//----- nvinfo : EIATTR_CUDA_API_VERSION
	.align		4
        /*0000*/ 	.byte	0x04, 0x37
        /*0002*/ 	.short	(.L_2373 - .L_2372)
.L_2372:
        /*0004*/ 	.word	0x00000082


	//----- nvinfo : EIATTR_KPARAM_INFO
	.align		4
.L_2373:
        /*0008*/ 	.byte	0x04, 0x17
        /*000a*/ 	.short	(.L_2375 - .L_2374)
.L_2374:
        /*000c*/ 	.word	0x00000000
        /*0010*/ 	.short	0x0000
        /*0012*/ 	.short	0x0000
        /*0014*/ 	.byte	0x00, 0xf0, 0x81, 0x02


	//----- nvinfo : EIATTR_SPARSE_MMA_MASK
	.align		4
.L_2375:
        /*0018*/ 	.byte	0x03, 0x50
        /*001a*/ 	.short	0x0000


	//----- nvinfo : EIATTR_MAXREG_COUNT
	.align		4
        /*001c*/ 	.byte	0x03, 0x1b
        /*001e*/ 	.short	0x00ff


	//----- nvinfo : EIATTR_NUM_BARRIERS
	.align		4
        /*0020*/ 	.byte	0x02, 0x4c
        /*0022*/ 	.byte	0x01
	.zero		1


	//----- nvinfo : EIATTR_MERCURY_ISA_VERSION
	.align		4
        /*0024*/ 	.byte	0x03, 0x5f
        /*0026*/ 	.short	0x0101


	//----- nvinfo : EIATTR_COOP_GROUP_MASK_REGIDS
	.align		4
        /*0028*/ 	.byte	0x04, 0x29
        /*002a*/ 	.short	(.L_2377 - .L_2376)


	//   ....[0]....
.L_2376:
        /*002c*/ 	.word	0x05000009


	//   ....[1]....
        /*0030*/ 	.word	0x05000009


	//   ....[2]....
        /*0034*/ 	.word	0x05000009


	//   ....[3]....
        /*0038*/ 	.word	0x05000009


	//   ....[4]....
        /*003c*/ 	.word	0x05000009


	//   ....[5]....
        /*0040*/ 	.word	0x05000009


	//   ....[6]....
        /*0044*/ 	.word	0x05000009


	//   ....[7]....
        /*0048*/ 	.word	0x05000009


	//   ....[8]....
        /*004c*/ 	.word	0x05000009


	//   ....[9]....
        /*0050*/ 	.word	0x05000009


	//   ....[10]....
        /*0054*/ 	.word	0x05000009


	//   ....[11]....
        /*0058*/ 	.word	0x05000009


	//   ....[12]....
        /*005c*/ 	.word	0x05000009


	//   ....[13]....
        /*0060*/ 	.word	0x05000009


	//   ....[14]....
        /*0064*/ 	.word	0x05000009


	//   ....[15]....
        /*0068*/ 	.word	0x05000009


	//   ....[16]....
        /*006c*/ 	.word	0x05000009


	//   ....[17]....
        /*0070*/ 	.word	0x05000009


	//   ....[18]....
        /*0074*/ 	.word	0x05000009


	//   ....[19]....
        /*0078*/ 	.word	0x05000009


	//   ....[20]....
        /*007c*/ 	.word	0x05000009


	//   ....[21]....
        /*0080*/ 	.word	0x05000009


	//----- nvinfo : EIATTR_COOP_GROUP_INSTR_OFFSETS
	.align		4
.L_2377:
        /*0084*/ 	.byte	0x04, 0x28
        /*0086*/ 	.short	(.L_2379 - .L_2378)


	//   ....[0]....
.L_2378:
        /*0088*/ 	.word	0x00001a90


	//   ....[1]....
        /*008c*/ 	.word	0x00001b40


	//   ....[2]....
        /*0090*/ 	.word	0x00001bb0


	//   ....[3]....
        /*0094*/ 	.word	0x00001c30


	//   ....[4]....
        /*0098*/ 	.word	0x00001ca0


	//   ....[5]....
        /*009c*/ 	.word	0x00001d40


	//   ....[6]....
        /*00a0*/ 	.word	0x00001db0


	//   ....[7]....
        /*00a4*/ 	.word	0x00001e40


	//   ....[8]....
        /*00a8*/ 	.word	0x00001ec0


	//   ....[9]....
        /*00ac*/ 	.word	0x00001f30


	//   ....[10]....
        /*00b0*/ 	.word	0x00001f80


	//   ....[11]....
        /*00b4*/ 	.word	0x00002680


	//   ....[12]....
        /*00b8*/ 	.word	0x00002750


	//   ....[13]....
        /*00bc*/ 	.word	0x000027e0


	//   ....[14]....
        /*00c0*/ 	.word	0x00002890


	//   ....[15]....
        /*00c4*/ 	.word	0x00002920


	//   ....[16]....
        /*00c8*/ 	.word	0x000029d0


	//   ....[17]....
        /*00cc*/ 	.word	0x00002a60


	//   ....[18]....
        /*00d0*/ 	.word	0x00002b20


	//   ....[19]....
        /*00d4*/ 	.word	0x00002bc0


	//   ....[20]....
        /*00d8*/ 	.word	0x00002c50


	//   ....[21]....
        /*00dc*/ 	.word	0x00002cc0


	//----- nvinfo : EIATTR_VRC_CTA_INIT_COUNT
	.align		4
.L_2379:
        /*00e0*/ 	.byte	0x02, 0x4a
	.zero		1
	.zero		1


	//----- nvinfo : EIATTR_EXIT_INSTR_OFFSETS
	.align		4
        /*00e4*/ 	.byte	0x04, 0x1c
        /*00e6*/ 	.short	(.L_2381 - .L_2380)


	//   ....[0]....
.L_2380:
        /*00e8*/ 	.word	0x00002580


	//   ....[1]....
        /*00ec*/ 	.word	0x00002660


	//----- nvinfo : EIATTR_CRS_STACK_SIZE
	.align		4
.L_2381:
        /*00f0*/ 	.byte	0x04, 0x1e
        /*00f2*/ 	.short	(.L_2383 - .L_2382)
.L_2382:
        /*00f4*/ 	.word	0x00000000


	//----- nvinfo : EIATTR_CBANK_PARAM_SIZE
	.align		4
.L_2383:
        /*00f8*/ 	.byte	0x03, 0x19
        /*00fa*/ 	.short	0x00a0


	//----- nvinfo : EIATTR_PARAM_CBANK
	.align		4
        /*00fc*/ 	.byte	0x04, 0x0a
        /*00fe*/ 	.short	(.L_2385 - .L_2384)
	.align		4
.L_2384:
        /*0100*/ 	.word	index@(.nv.constant0._Z30group_norm_nhwc_fwd_sum_kernelI11Fp32IOBf16WLi196EEv26Group_norm_nhwc_fwd_params)
        /*0104*/ 	.short	0x0380
        /*0106*/ 	.short	0x00a0


	//----- nvinfo : EIATTR_SW_WAR
	.align		4
.L_2385:
        /*0108*/ 	.byte	0x04, 0x36
        /*010a*/ 	.short	(.L_2387 - .L_2386)
.L_2386:
        /*010c*/ 	.word	0x00000008
.L_2387:


//--------------------- .nv.info._Z30group_norm_nhwc_fwd_sum_kernelI11Fp32IOBf16WLi168EEv26Group_norm_nhwc_fwd_params --------------------------
	.section	.nv.info._Z30group_norm_nhwc_fwd_sum_kernelI11Fp32IOBf16WLi168EEv26Group_norm_nhwc_fwd_params,"",@"SHT_CUDA_INFO"
	.sectionflags	@""
	.align	4


	//----- nvinfo : EIATTR_CUDA_API_VERSION
	.align		4
        /*0000*/ 	.byte	0x04, 0x37
        /*0002*/ 	.short	(.L_2389 - .L_2388)
.L_2388:
        /*0004*/ 	.word	0x00000082


	//----- nvinfo : EIATTR_KPARAM_INFO
	.align		4
.L_2389:
        /*0008*/ 	.byte	0x04, 0x17
        /*000a*/ 	.short	(.L_2391 - .L_2390)
.L_2390:
        /*000c*/ 	.word	0x00000000
        /*0010*/ 	.short	0x0000
        /*0012*/ 	.short	0x0000
        /*0014*/ 	.byte	0x00, 0xf0, 0x81, 0x02


	//----- nvinfo : EIATTR_SPARSE_MMA_MASK
	.align		4
.L_2391:
        /*0018*/ 	.byte	0x03, 0x50
        /*001a*/ 	.short	0x0000


	//----- nvinfo : EIATTR_MAXREG_COUNT
	.align		4
        /*001c*/ 	.byte	0x03, 0x1b
        /*001e*/ 	.short	0x00ff


	//----- nvinfo : EIATTR_NUM_BARRIERS
	.align		4
        /*0020*/ 	.byte	0x02, 0x4c
        /*0022*/ 	.byte	0x01
	.zero		1


	//----- nvinfo : EIATTR_MERCURY_ISA_VERSION
	.align		4
        /*0024*/ 	.byte	0x03, 0x5f
        /*0026*/ 	.short	0x0101


	//----- nvinfo : EIATTR_COOP_GROUP_MASK_REGIDS
	.align		4
        /*0028*/ 	.byte	0x04, 0x29
        /*002a*/ 	.short	(.L_2393 - .L_2392)


	//   ....[0]....
.L_2392:
        /*002c*/ 	.word	0x05000008


	//   ....[1]....
        /*0030*/ 	.word	0x05000008


	//   ....[2]....
        /*0034*/ 	.word	0x05000008


	//   ....[3]....
        /*0038*/ 	.word	0x05000008


	//   ....[4]....
        /*003c*/ 	.word	0x05000008


	//   ....[5]....
        /*0040*/ 	.word	0x05000008


	//   ....[6]....
        /*0044*/ 	.word	0x05000008


	//   ....[7]....
        /*0048*/ 	.word	0x05000008


	//   ....[8]....
        /*004c*/ 	.word	0x05000008


	//   ....[9]....
        /*0050*/ 	.word	0x05000008


	//   ....[10]....
        /*0054*/ 	.word	0x05000008


	//   ....[11]....
        /*0058*/ 	.word	0x05000008


	//   ....[12]....
        /*005c*/ 	.word	0x05000008


	//   ....[13]....
        /*0060*/ 	.word	0x05000008


	//   ....[14]....
        /*0064*/ 	.word	0x05000008


	//   ....[15]....
        /*0068*/ 	.word	0x05000008


	//   ....[16]....
        /*006c*/ 	.word	0x05000008


	//   ....[17]....
        /*0070*/ 	.word	0x05000008


	//   ....[18]....
        /*0074*/ 	.word	0x05000008


	//   ....[19]....
        /*0078*/ 	.word	0x05000008


	//   ....[20]....
        /*007c*/ 	.word	0x05000008


	//   ....[21]....
        /*0080*/ 	.word	0x05000008


	//----- nvinfo : EIATTR_COOP_GROUP_INSTR_OFFSETS
	.align		4
.L_2393:
        /*0084*/ 	.byte	0x04, 0x28
        /*0086*/ 	.short	(.L_2395 - .L_2394)


	//   ....[0]....
.L_2394:
        /*0088*/ 	.word	0x00001a90


	//   ....[1]....
        /*008c*/ 	.word	0x00001b50


	//   ....[2]....
        /*0090*/ 	.word	0x00001bc0


	//   ....[3]....
        /*0094*/ 	.word	0x00001c40


	//   ....[4]....
        /*0098*/ 	.word	0x00001cb0


	//   ....[5]....
        /*009c*/ 	.word	0x00001d50


	//   ....[6]....
        /*00a0*/ 	.word	0x00001dc0


	//   ....[7]....
        /*00a4*/ 	.word	0x00001e40


	//   ....[8]....
        /*00a8*/ 	.word	0x00001ec0


	//   ....[9]....
        /*00ac*/ 	.word	0x00001f30


	//   ....[10]....
        /*00b0*/ 	.word	0x00001f80


	//   ....[11]....
        /*00b4*/ 	.word	0x00002670


	//   ....[12]....
        /*00b8*/ 	.word	0x00002750


	//   ....[13]....
        /*00bc*/ 	.word	0x000027e0


	//   ....[14]....
        /*00c0*/ 	.word	0x00002890


	//   ....[15]....
        /*00c4*/ 	.word	0x00002920


	//   ....[16]....
        /*00c8*/ 	.word	0x000029d0


	//   ....[17]....
        /*00cc*/ 	.word	0x00002a60


	//   ....[18]....
        /*00d0*/ 	.word	0x00002b10


	//   ....[19]....
        /*00d4*/ 	.word	0x00002bb0


	//   ....[20]....
        /*00d8*/ 	.word	0x00002c40


	//   ....[21]....
        /*00dc*/ 	.word	0x00002cb0


	//----- nvinfo : EIATTR_VRC_CTA_INIT_COUNT
	.align		4
.L_2395:
        /*00e0*/ 	.byte	0x02, 0x4a
	.zero		1
	.zero		1


	//----- nvinfo : EIATTR_EXIT_INSTR_OFFSETS
	.align		4
        /*00e4*/ 	.byte	0x04, 0x1c
        /*00e6*/ 	.short	(.L_2397 - .L_2396)


	//   ....[0]....
.L_2396:
        /*00e8*/ 	.word	0x00002570


	//   ....[1]....
        /*00ec*/ 	.word	0x00002650


	//----- nvinfo : EIATTR_CRS_STACK_SIZE
	.align		4
.L_2397:
        /*00f0*/ 	.byte	0x04, 0x1e
        /*00f2*/ 	.short	(.L_2399 - .L_2398)
.L_2398:
        /*00f4*/ 	.word	0x00000000


	//----- nvinfo : EIATTR_CBANK_PARAM_SIZE
	.align		4
.L_2399:
        /*00f8*/ 	.byte	0x03, 0x19
        /*00fa*/ 	.short	0x00a0


	//----- nvinfo : EIATTR_PARAM_CBANK
	.align		4
        /*00fc*/ 	.byte	0x04, 0x0a
        /*00fe*/ 	.short	(.L_2401 - .L_2400)
	.align		4
.L_2400:
        /*0100*/ 	.word	index@(.nv.constant0._Z30group_norm_nhwc_fwd_sum_kernelI11Fp32IOBf16WLi168EEv26Group_norm_nhwc_fwd_params)
        /*0104*/ 	.short	0x0380
        /*0106*/ 	.short	0x00a0


	//----- nvinfo : EIATTR_SW_WAR
	.align		4
.L_2401:
        /*0108*/ 	.byte	0x04, 0x36
        /*010a*/ 	.short	(.L_2403 - .L_2402)
.L_2402:
        /*010c*/ 	.word	0x00000008
.L_2403:


//--------------------- .nv.info._Z30group_norm_nhwc_fwd_sum_kernelI11Fp32IOBf16WLi64EEv26Group_norm_nhwc_fwd_params --------------------------
	.section	.nv.info._Z30group_norm_nhwc_fwd_sum_kernelI11Fp32IOBf16WLi64EEv26Group_norm_nhwc_fwd_params,"",@"SHT_CUDA_INFO"
	.sectionflags	@""
	.align	4


	//----- nvinfo : EIATTR_CUDA_API_VERSION
	.align		4
        /*0000*/ 	.byte	0x04, 0x37
        /*0002*/ 	.short	(.L_2405 - .L_2404)
.L_2404:
        /*0004*/ 	.word	0x00000082


	//----- nvinfo : EIATTR_KPARAM_INFO
	.align		4
.L_2405:
        /*0008*/ 	.byte	0x04, 0x17
        /*000a*/ 	.short	(.L_2407 - .L_2406)
.L_2406:
        /*000c*/ 	.word	0x00000000
        /*0010*/ 	.short	0x0000
        /*0012*/ 	.short	0x0000
        /*0014*/ 	.byte	0x00, 0xf0, 0x81, 0x02


	//----- nvinfo : EIATTR_SPARSE_MMA_MASK
	.align		4
.L_2407:
        /*0018*/ 	.byte	0x03, 0x50
        /*001a*/ 	.short	0x0000


	//----- nvinfo : EIATTR_MAXREG_COUNT
	.align		4
        /*001c*/ 	.byte	0x03, 0x1b
        /*001e*/ 	.short	0x00ff


	//----- nvinfo : EIATTR_NUM_BARRIERS
	.align		4
        /*0020*/ 	.byte	0x02, 0x4c
        /*0022*/ 	.byte	0x01
	.zero		1


	//----- nvinfo : EIATTR_MERCURY_ISA_VERSION
	.align		4
        /*0024*/ 	.byte	0x03, 0x5f
        /*0026*/ 	.short	0x0101


	//----- nvinfo : EIATTR_COOP_GROUP_MASK_REGIDS
	.align		4
        /*0028*/ 	.byte	0x04, 0x29
        /*002a*/ 	.short	(.L_2409 - .L_2408)


	//   ....[0]....
.L_2408:
        /*002c*/ 	.word	0xffffffff


	//   ....[1]....
        /*0030*/ 	.word	0xffffffff


	//   ....[2]....
        /*0034*/ 	.word	0xffffffff


	//   ....[3]....
        /*0038*/ 	.word	0xffffffff


	//   ....[4]....
        /*003c*/ 	.word	0xffffffff


	//   ....[5]....
        /*0040*/ 	.word	0xffffffff


	//   ....[6]....
        /*0044*/ 	.word	0xffffffff


	//   ....[7]....
        /*0048*/ 	.word	0xffffffff


	//   ....[8]....
        /*004c*/ 	.word	0xffffffff


	//   ....[9]....
        /*0050*/ 	.word	0xffffffff


	//   ....[10]....
        /*0054*/ 	.word	0xffffffff


	//   ....[11]....
        /*0058*/ 	.word	0xffffffff


	//   ....[12]....
        /*005c*/ 	.word	0xffffffff


	//   ....[13]....
        /*0060*/ 	.word	0xffffffff


	//   ....[14]....
        /*0064*/ 	.word	0xffffffff


	//   ....[15]....
        /*0068*/ 	.word	0xffffffff


	//   ....[16]....
        /*006c*/ 	.word	0xffffffff


	//   ....[17]....
        /*0070*/ 	.word	0xffffffff


	//   ....[18]....
        /*0074*/ 	.word	0x05000013


	//   ....[19]....
        /*0078*/ 	.word	0x05000013


	//   ....[20]....
        /*007c*/ 	.word	0x05000013


	//   ....[21]....
        /*0080*/ 	.word	0x05000013


	//   ....[22]....
        /*0084*/ 	.word	0x05000013


	//   ....[23]....
        /*0088*/ 	.word	0x05000013


	//   ....[24]....
        /*008c*/ 	.word	0x05000013


	//   ....[25]....
        /*0090*/ 	.word	0x05000013


	//   ....[26]....
        /*0094*/ 	.word	0x05000013


	//   ....[27]....
        /*0098*/ 	.word	0x05000013


	//   ....[28]....
        /*009c*/ 	.word	0x05000013


	//   ....[29]....
        /*00a0*/ 	.word	0x05000013


	//   ....[30]....
        /*00a4*/ 	.word	0x05000013


	//   ....[31]....
        /*00a8*/ 	.word	0x05000013


	//   ....[32]....
        /*00ac*/ 	.word	0x05000013


	//   ....[33]....
        /*00b0*/ 	.word	0x05000013


	//   ....[34]....
        /*00b4*/ 	.word	0x05000013


	//   ....[35]....
        /*00b8*/ 	.word	0x05000013


	//----- nvinfo : EIATTR_COOP_GROUP_INSTR_OFFSETS
	.align		4
.L_2409:
        /*00bc*/ 	.byte	0x04, 0x28
        /*00be*/ 	.short	(.L_2411 - .L_2410)


	//   ....[0]....
.L_2410:
        /*00c0*/ 	.word	0x000017e0


	//   ....[1]....
        /*00c4*/ 	.word	0x00001810


	//   ....[2]....
        /*00c8*/ 	.word	0x00001820


	//   ....[3]....
        /*00cc*/ 	.word	0x00001880


	//   ....[4]....
        /*00d0*/ 	.word	0x000018b0


	//   ....[5]....
        /*00d4*/ 	.word	0x000018d0


	//   ....[6]....
        /*00d8*/ 	.word	0x00001930


	//   ....[7]....
        /*00dc*/ 	.word	0x00001960


	//   ....[8]....
        /*00e0*/ 	.word	0x00001980


	//   ....[9]....
        /*00e4*/ 	.word	0x000019e0


	//   ....[10]....
        /*00e8*/ 	.word	0x00001a10


	//   ....[11]....
        /*00ec*/ 	.word	0x00001a30


	//   ....[12]....
        /*00f0*/ 	.word	0x00001a90


	//   ....[13]....
        /*00f4*/ 	.word	0x00001ac0


	//   ....[14]....
        /*00f8*/ 	.word	0x00001ae0


	//   ....[15]....
        /*00fc*/ 	.word	0x00001b40


	//   ....[16]....
        /*0100*/ 	.word	0x00001b60


	//   ....[17]....
        /*0104*/ 	.word	0x00001b70


	//   ....[18]....
        /*0108*/ 	.word	0x00001eb0


	//   ....[19]....
        /*010c*/ 	.word	0x00001f10


	//   ....[20]....
        /*0110*/ 	.word	0x00001f80


	//   ....[21]....
        /*0114*/ 	.word	0x00001ff0


	//   ....[22]....
        /*0118*/ 	.word	0x00002080


	//   ....[23]....
        /*011c*/ 	.word	0x000020e0


	//   ....[24]....
        /*0120*/ 	.word	0x00002160


	//   ....[25]....
        /*0124*/ 	.word	0x000021f0


	//   ....[26]....
        /*0128*/ 	.word	0x00002260


	//   ....[27]....
        /*012c*/ 	.word	0x000022d0


	//   ....[28]....
        /*0130*/ 	.word	0x00002350


	//   ....[29]....
        /*0134*/ 	.word	0x000023b0


	//   ....[30]....
        /*0138*/ 	.word	0x00002430


	//   ....[31]....
        /*013c*/ 	.word	0x000024b0


	//   ....[32]....
        /*0140*/ 	.word	0x00002520


	//   ....[33]....
        /*0144*/ 	.word	0x000025c0


	//   ....[34]....
        /*0148*/ 	.word	0x00002610


	//   ....[35]....
        /*014c*/ 	.word	0x00002660


	//----- nvinfo : EIATTR_VRC_CTA_INIT_COUNT
	.align		4
.L_2411:
        /*0150*/ 	.byte	0x02, 0x4a
	.zero		1
	.zero		1


	//----- nvinfo : EIATTR_EXIT_INSTR_OFFSETS
	.align		4
        /*0154*/ 	.byte	0x04, 0x1c
        /*0156*/ 	.short	(.L_2413 - .L_2412)


	//   ....[0]....
.L_2412:
        /*0158*/ 	.word	0x00001d50


	//   ....[1]....
        /*015c*/ 	.word	0x00001e30


	//----- nvinfo : EIATTR_CRS_STACK_SIZE
	.align		4
.L_2413:
        /*0160*/ 	.byte	0x04, 0x1e
        /*0162*/ 	.short	(.L_2415 - .L_2414)
.L_2414:
        /*0164*/ 	.word	0x00000000


	//----- nvinfo : EIATTR_CBANK_PARAM_SIZE
	.align		4
.L_2415:
        /*0168*/ 	.byte	0x03, 0x19
        /*016a*/ 	.short	0x00a0


	//----- nvinfo : EIATTR_PARAM_CBANK
	.align		4
        /*016c*/ 	.byte	0x04, 0x0a
        /*016e*/ 	.short	(.L_2417 - .L_2416)
	.align		4
.L_2416:
        /*0170*/ 	.word	index@(.nv.constant0._Z30group_norm_nhwc_fwd_sum_kernelI11Fp32IOBf16WLi64EEv26Group_norm_nhwc_fwd_params)
        /*0174*/ 	.short	0x0380
        /*0176*/ 	.short	0x00a0


	//----- nvinfo : EIATTR_SW_WAR
	.align		4
.L_2417:
        /*0178*/ 	.byte	0x04, 0x36
        /*017a*/ 	.short	(.L_2419 - .L_2418)
.L_2418:
        /*017c*/ 	.word	0x00000008
.L_2419:


//--------------------- .nv.info._Z30group_norm_nhwc_fwd_sum_kernelI11Fp32IOBf16WLi128EEv26Group_norm_nhwc_fwd_params --------------------------
	.section	.nv.info._Z30group_norm_nhwc_fwd_sum_kernelI11Fp32IOBf16WLi128EEv26Group_norm_nhwc_fwd_params,"",@"SHT_CUDA_INFO"
	.sectionflags	@""
	.align	4


	//----- nvinfo : EIATTR_CUDA_API_VERSION
	.align		4
        /*0000*/ 	.byte	0x04, 0x37
        /*0002*/ 	.short	(.L_2421 - .L_2420)
.L_2420:
        /*0004*/ 	.word	0x00000082


	//----- nvinfo : EIATTR_KPARAM_INFO
	.align		4
.L_2421:
        /*0008*/ 	.byte	0x04, 0x17
        /*000a*/ 	.short	(.L_2423 - .L_2422)
.L_2422:
        /*000c*/ 	.word	0x00000000
        /*0010*/ 	.short	0x0000
        /*0012*/ 	.short	0x0000
        /*0014*/ 	.byte	0x00, 0xf0, 0x81, 0x02


	//----- nvinfo : EIATTR_SPARSE_MMA_MASK
	.align		4
.L_2423:
        /*0018*/ 	.byte	0x03, 0x50
        /*001a*/ 	.short	0x0000


	//----- nvinfo : EIATTR_MAXREG_COUNT
	.align		4
        /*001c*/ 	.byte	0x03, 0x1b
        /*001e*/ 	.short	0x00ff


	//----- nvinfo : EIATTR_NUM_BARRIERS
	.align		4
        /*0020*/ 	.byte	0x02, 0x4c
        /*0022*/ 	.byte	0x01
	.zero		1


	//----- nvinfo : EIATTR_MERCURY_ISA_VERSION
	.align		4
        /*0024*/ 	.byte	0x03, 0x5f
        /*0026*/ 	.short	0x0101


	//----- nvinfo : EIATTR_COOP_GROUP_MASK_REGIDS
	.align		4
        /*0028*/ 	.byte	0x04, 0x29
        /*002a*/ 	.short	(.L_2425 - .L_2424)


	//   ....[0]....
.L_2424:
        /*002c*/ 	.word	0xffffffff


	//   ....[1]....
        /*0030*/ 	.word	0xffffffff


	//   ....[2]....
        /*0034*/ 	.word	0xffffffff


	//   ....[3]....
        /*0038*/ 	.word	0xffffffff


	//   ....[4]....
        /*003c*/ 	.word	0xffffffff


	//   ....[5]....
        /*0040*/ 	.word	0xffffffff


	//   ....[6]....
        /*0044*/ 	.word	0xffffffff


	//   ....[7]....
        /*0048*/ 	.word	0xffffffff


	//   ....[8]....
        /*004c*/ 	.word	0xffffffff


	//   ....[9]....
        /*0050*/ 	.word	0xffffffff


	//   ....[10]....
        /*0054*/ 	.word	0xffffffff


	//   ....[11]....
        /*0058*/ 	.word	0xffffffff


	//   ....[12]....
        /*005c*/ 	.word	0xffffffff


	//   ....[13]....
        /*0060*/ 	.word	0xffffffff


	//   ....[14]....
        /*0064*/ 	.word	0xffffffff


	//   ....[15]....
        /*0068*/ 	.word	0xffffffff


	//   ....[16]....
        /*006c*/ 	.word	0xffffffff


	//   ....[17]....
        /*0070*/ 	.word	0xffffffff


	//   ....[18]....
        /*0074*/ 	.word	0x05000011


	//   ....[19]....
        /*0078*/ 	.word	0x05000011


	//   ....[20]....
        /*007c*/ 	.word	0x05000011


	//   ....[21]....
        /*0080*/ 	.word	0x05000011


	//   ....[22]....
        /*0084*/ 	.word	0x05000011


	//   ....[23]....
        /*0088*/ 	.word	0x05000011


	//   ....[24]....
        /*008c*/ 	.word	0x05000011


	//   ....[25]....
        /*0090*/ 	.word	0x05000011


	//   ....[26]....
        /*0094*/ 	.word	0x05000011


	//   ....[27]....
        /*0098*/ 	.word	0x05000011


	//   ....[28]....
        /*009c*/ 	.word	0x05000011


	//   ....[29]....
        /*00a0*/ 	.word	0x05000011


	//   ....[30]....
        /*00a4*/ 	.word	0x05000011


	//   ....[31]....
        /*00a8*/ 	.word	0x05000011


	//   ....[32]....
        /*00ac*/ 	.word	0x05000011


	//   ....[33]....
        /*00b0*/ 	.word	0x05000011


	//   ....[34]....
        /*00b4*/ 	.word	0x05000011


	//   ....[35]....
        /*00b8*/ 	.word	0x05000011


	//----- nvinfo : EIATTR_COOP_GROUP_INSTR_OFFSETS
	.align		4
.L_2425:
        /*00bc*/ 	.byte	0x04, 0x28
        /*00be*/ 	.short	(.L_2427 - .L_2426)


	//   ....[0]....
.L_2426:
        /*00c0*/ 	.word	0x00001910


	//   ....[1]....
        /*00c4*/ 	.word	0x00001940


	//   ....[2]....
        /*00c8*/ 	.word	0x00001950


	//   ....[3]....
        /*00cc*/ 	.word	0x000019b0


	//   ....[4]....
        /*00d0*/ 	.word	0x000019e0


	//   ....[5]....
        /*00d4*/ 	.word	0x00001a00


	//   ....[6]....
        /*00d8*/ 	.word	0x00001a60


	//   ....[7]....
        /*00dc*/ 	.word	0x00001a90


	//   ....[8]....
        /*00e0*/ 	.word	0x00001ab0


	//   ....[9]....
        /*00e4*/ 	.word	0x00001b10


	//   ....[10]....
        /*00e8*/ 	.word	0x00001b40


	//   ....[11]....
        /*00ec*/ 	.word	0x00001b60


	//   ....[12]....
        /*00f0*/ 	.word	0x00001bc0


	//   ....[13]....
        /*00f4*/ 	.word	0x00001bf0


	//   ....[14]....
        /*00f8*/ 	.word	0x00001c10


	//   ....[15]....
        /*00fc*/ 	.word	0x00001c80


	//   ....[16]....
        /*0100*/ 	.word	0x00001ca0


	//   ....[17]....
        /*0104*/ 	.word	0x00001cb0


	//   ....[18]....
        /*0108*/ 	.word	0x00002180


	//   ....[19]....
        /*010c*/ 	.word	0x000021e0


	//   ....[20]....
        /*0110*/ 	.word	0x00002240


	//   ....[21]....
        /*0114*/ 	.word	0x000022c0


	//   ....[22]....
        /*0118*/ 	.word	0x00002350


	//   ....[23]....
        /*011c*/ 	.word	0x000023b0


	//   ....[24]....
        /*0120*/ 	.word	0x00002430


	//   ....[25]....
        /*0124*/ 	.word	0x000024c0


	//   ....[26]....
        /*0128*/ 	.word	0x00002520


	//   ....[27]....
        /*012c*/ 	.word	0x000025a0


	//   ....[28]....
        /*0130*/ 	.word	0x00002630


	//   ....[29]....
        /*0134*/ 	.word	0x000026a0


	//   ....[30]....
        /*0138*/ 	.word	0x00002720


	//   ....[31]....
        /*013c*/ 	.word	0x000027a0


	//   ....[32]....
        /*0140*/ 	.word	0x00002800


	//   ....[33]....
        /*0144*/ 	.word	0x00002880


	//   ....[34]....
        /*0148*/ 	.word	0x000028f0


	//   ....[35]....
        /*014c*/ 	.word	0x00002940


	//----- nvinfo : EIATTR_VRC_CTA_INIT_COUNT
	.align		4
.L_2427:
        /*0150*/ 	.byte	0x02, 0x4a
	.zero		1
	.zero		1


	//----- nvinfo : EIATTR_EXIT_INSTR_OFFSETS
	.align		4
        /*0154*/ 	.byte	0x04, 0x1c
        /*0156*/ 	.short	(.L_2429 - .L_2428)


	//   ....[0]....
.L_2428:
        /*0158*/ 	.word	0x00002020


	//   ....[1]....
        /*015c*/ 	.word	0x00002100


	//----- nvinfo : EIATTR_CRS_STACK_SIZE
	.align		4
.L_2429:
        /*0160*/ 	.byte	0x04, 0x1e
        /*0162*/ 	.short	(.L_2431 - .L_2430)
.L_2430:
        /*0164*/ 	.word	0x00000000


	//----- nvinfo : EIATTR_CBANK_PARAM_SIZE
	.align		4
.L_2431:
        /*0168*/ 	.byte	0x03, 0x19
        /*016a*/ 	.short	0x00a0


	//----- nvinfo : EIATTR_PARAM_CBANK
	.align		4
        /*016c*/ 	.byte	0x04, 0x0a
        /*016e*/ 	.short	(.L_2433 - .L_2432)
	.align		4
.L_2432:
        /*0170*/ 	.word	index@(.nv.constant0._Z30group_norm_nhwc_fwd_sum_kernelI11Fp32IOBf16WLi128EEv26Group_norm_nhwc_fwd_params)
        /*0174*/ 	.short	0x0380
        /*0176*/ 	.short	0x00a0


	//----- nvinfo : EIATTR_SW_WAR
	.align		4
.L_2433:
        /*0178*/ 	.byte	0x04, 0x36
        /*017a*/ 	.short	(.L_2435 - .L_2434)
.L_2434:
        /*017c*/ 	.word	0x00000008
.L_2435:


//--------------------- .nv.info._Z30group_norm_nhwc_fwd_sum_kernelI11Fp32IOBf16WLi192EEv26Group_norm_nhwc_fwd_params --------------------------
	.section	.nv.info._Z30group_norm_nhwc_fwd_sum_kernelI11Fp32IOBf16WLi192EEv26Group_norm_nhwc_fwd_params,"",@"SHT_CUDA_INFO"
	.sectionflags	@""
	.align	4


	//----- nvinfo : EIATTR_CUDA_API_VERSION
	.align		4
        /*0000*/ 	.byte	0x04, 0x37
        /*0002*/ 	.short	(.L_2437 - .L_2436)
.L_2436:
        /*0004*/ 	.word	0x00000082


	//----- nvinfo : EIATTR_KPARAM_INFO
	.align		4
.L_2437:
        /*0008*/ 	.byte	0x04, 0x17
        /*000a*/ 	.short	(.L_2439 - .L_2438)
.L_2438:
        /*000c*/ 	.word	0x00000000
        /*0010*/ 	.short	0x0000
        /*0012*/ 	.short	0x0000
        /*0014*/ 	.byte	0x00, 0xf0, 0x81, 0x02


	//----- nvinfo : EIATTR_SPARSE_MMA_MASK
	.align		4
.L_2439:
        /*0018*/ 	.byte	0x03, 0x50
        /*001a*/ 	.short	0x0000


	//----- nvinfo : EIATTR_MAXREG_COUNT
	.align		4
        /*001c*/ 	.byte	0x03, 0x1b
        /*001e*/ 	.short	0x00ff


	//----- nvinfo : EIATTR_NUM_BARRIERS
	.align		4
        /*0020*/ 	.byte	0x02, 0x4c
        /*0022*/ 	.byte	0x01
	.zero		1


	//----- nvinfo : EIATTR_MERCURY_ISA_VERSION
	.align		4
        /*0024*/ 	.byte	0x03, 0x5f
        /*0026*/ 	.short	0x0101


	//----- nvinfo : EIATTR_COOP_GROUP_MASK_REGIDS
	.align		4
        /*0028*/ 	.byte	0x04, 0x29
        /*002a*/ 	.short	(.L_2441 - .L_2440)


	//   ....[0]....
.L_2440:
        /*002c*/ 	.word	0xffffffff


	//   ....[1]....
        /*0030*/ 	.word	0xffffffff


	//   ....[2]....
        /*0034*/ 	.word	0xffffffff


	//   ....[3]....
        /*0038*/ 	.word	0xffffffff


	//   ....[4]....
        /*003c*/ 	.word	0xffffffff


	//   ....[5]....
        /*0040*/ 	.word	0xffffffff


	//   ....[6]....
        /*0044*/ 	.word	0xffffffff


	//   ....[7]....
        /*0048*/ 	.word	0xffffffff


	//   ....[8]....
        /*004c*/ 	.word	0xffffffff


	//   ....[9]....
        /*0050*/ 	.word	0xffffffff


	//   ....[10]....
        /*0054*/ 	.word	0xffffffff


	//   ....[11]....
        /*0058*/ 	.word	0xffffffff


	//   ....[12]....
        /*005c*/ 	.word	0xffffffff


	//   ....[13]....
        /*0060*/ 	.word	0xffffffff


	//   ....[14]....
        /*0064*/ 	.word	0xffffffff


	//   ....[15]....
        /*0068*/ 	.word	0xffffffff


	//   ....[16]....
        /*006c*/ 	.word	0xffffffff


	//   ....[17]....
        /*0070*/ 	.word	0xffffffff


	//   ....[18]....
        /*0074*/ 	.word	0x0500001c


	//   ....[19]....
        /*0078*/ 	.word	0x0500001c


	//   ....[20]....
        /*007c*/ 	.word	0x0500001c


	//   ....[21]....
        /*0080*/ 	.word	0x0500001c


	//   ....[22]....
        /*0084*/ 	.word	0x0500001c


	//   ....[23]....
        /*0088*/ 	.word	0x0500001c


	//   ....[24]....
        /*008c*/ 	.word	0x0500001c


	//   ....[25]....
        /*0090*/ 	.word	0x0500001c


	//   ....[26]....
        /*0094*/ 	.word	0x0500001c


	//   ....[27]....
        /*0098*/ 	.word	0x0500001c


	//   ....[28]....
        /*009c*/ 	.word	0x0500001c


	//   ....[29]....
        /*00a0*/ 	.word	0x0500001c


	//   ....[30]....
        /*00a4*/ 	.word	0x0500001c


	//   ....[31]....
        /*00a8*/ 	.word	0x0500001c


	//   ....[32]....
        /*00ac*/ 	.word	0x0500001c


	//   ....[33]....
        /*00b0*/ 	.word	0x0500001c


	//   ....[34]....
        /*00b4*/ 	.word	0x0500001c


	//   ....[35]....
        /*00b8*/ 	.word	0x0500001c


	//----- nvinfo : EIATTR_COOP_GROUP_INSTR_OFFSETS
	.align		4
.L_2441:
        /*00bc*/ 	.byte	0x04, 0x28
        /*00be*/ 	.short	(.L_2443 - .L_2442)


	//   ....[0]....
.L_2442:
        /*00c0*/ 	.word	0x00001ad0


	//   ....[1]....
        /*00c4*/ 	.word	0x00001b00


	//   ....[2]....
        /*00c8*/ 	.word	0x00001b20


	//   ....[3]....
        /*00cc*/ 	.word	0x00001b80


	//   ....[4]....
        /*00d0*/ 	.word	0x00001bc0


	//   ....[5]....
        /*00d4*/ 	.word	0x00001c00


	//   ....[6]....
        /*00d8*/ 	.word	0x00001c30


	//   ....[7]....
        /*00dc*/ 	.word	0x00001c70


	//   ....[8]....
        /*00e0*/ 	.word	0x00001cb0


	//   ....[9]....
        /*00e4*/ 	.word	0x00001ce0


	//   ....[10]....
        /*00e8*/ 	.word	0x00001d20


	//   ....[11]....
        /*00ec*/ 	.word	0x00001d60


	//   ....[12]....
        /*00f0*/ 	.word	0x00001d90


	//   ....[13]....
        /*00f4*/ 	.word	0x00001dd0


	//   ....[14]....
        /*00f8*/ 	.word	0x00001df0


	//   ....[15]....
        /*00fc*/ 	.word	0x00001e00


	//   ....[16]....
        /*0100*/ 	.word	0x00001e50


	//   ....[17]....
        /*0104*/ 	.word	0x00001e60


	//   ....[18]....
        /*0108*/ 	.word	0x00002430


	//   ....[19]....
        /*010c*/ 	.word	0x000024c0


	//   ....[20]....
        /*0110*/ 	.word	0x00002550


	//   ....[21]....
        /*0114*/ 	.word	0x000025e0


	//   ....[22]....
        /*0118*/ 	.word	0x00002660


	//   ....[23]....
        /*011c*/ 	.word	0x000026f0


	//   ....[24]....
        /*0120*/ 	.word	0x00002780


	//   ....[25]....
        /*0124*/ 	.word	0x00002800


	//   ....[26]....
        /*0128*/ 	.word	0x00002890


	//   ....[27]....
        /*012c*/ 	.word	0x00002920


	//   ....[28]....
        /*0130*/ 	.word	0x000029a0


	//   ....[29]....
        /*0134*/ 	.word	0x00002a30


	//   ....[30]....
        /*0138*/ 	.word	0x00002ac0


	//   ....[31]....
        /*013c*/ 	.word	0x00002b40


	//   ....[32]....
        /*0140*/ 	.word	0x00002bd0


	//   ....[33]....
        /*0144*/ 	.word	0x00002c60


	//   ....[34]....
        /*0148*/ 	.word	0x00002cc0


	//   ....[35]....
        /*014c*/ 	.word	0x00002d20


	//----- nvinfo : EIATTR_VRC_CTA_INIT_COUNT
	.align		4
.L_2443:
        /*0150*/ 	.byte	0x02, 0x4a
	.zero		1
	.zero		1


	//----- nvinfo : EIATTR_EXIT_INSTR_OFFSETS
	.align		4
        /*0154*/ 	.byte	0x04, 0x1c
        /*0156*/ 	.short	(.L_2445 - .L_2444)


	//   ....[0]....
.L_2444:
        /*0158*/ 	.word	0x000022f0


	//   ....[1]....
        /*015c*/ 	.word	0x000023d0


	//----- nvinfo : EIATTR_CRS_STACK_SIZE
	.align		4
.L_2445:
        /*0160*/ 	.byte	0x04, 0x1e
        /*0162*/ 	.short	(.L_2447 - .L_2446)
.L_2446:
        /*0164*/ 	.word	0x00000000


	//----- nvinfo : EIATTR_CBANK_PARAM_SIZE
	.align		4
.L_2447:
        /*0168*/ 	.byte	0x03, 0x19
        /*016a*/ 	.short	0x00a0


	//----- nvinfo : EIATTR_PARAM_CBANK
	.align		4
        /*016c*/ 	.byte	0x04, 0x0a
        /*016e*/ 	.short	(.L_2449 - .L_2448)
	.align		4
.L_2448:
        /*0170*/ 	.word	index@(.nv.constant0._Z30group_norm_nhwc_fwd_sum_kernelI11Fp32IOBf16WLi192EEv26Group_norm_nhwc_fwd_params)
        /*0174*/ 	.short	0x0380
        /*0176*/ 	.short	0x00a0


	//----- nvinfo : EIATTR_SW_WAR
	.align		4
.L_2449:
        /*0178*/ 	.byte	0x04, 0x36
        /*017a*/ 	.short	(.L_2451 - .L_2450)
.L_2450:
        /*017c*/ 	.word	0x00000008
.L_2451:


//--------------------- .nv.info._Z30group_norm_nhwc_fwd_sum_kernelI11Fp32IOBf16WLi448EEv26Group_norm_nhwc_fwd_params --------------------------
	.section	.nv.info._Z30group_norm_nhwc_fwd_sum_kernelI11Fp32IOBf16WLi448EEv26Group_norm_nhwc_fwd_params,"",@"SHT_CUDA_INFO"
	.sectionflags	@""
	.align	4


	//----- nvinfo : EIATTR_CUDA_API_VERSION
	.align		4
        /*0000*/ 	.byte	0x04, 0x37
        /*0002*/ 	.short	(.L_2453 - .L_2452)
.L_2452:
        /*0004*/ 	.word	0x00000082


	//----- nvinfo : EIATTR_KPARAM_INFO
	.align		4
.L_2453:
        /*0008*/ 	.byte	0x04, 0x17
        /*000a*/ 	.short	(.L_2455 - .L_2454)
.L_2454:
        /*000c*/ 	.word	0x00000000
        /*0010*/ 	.short	0x0000
        /*0012*/ 	.short	0x0000
        /*0014*/ 	.byte	0x00, 0xf0, 0x81, 0x02


	//----- nvinfo : EIATTR_SPARSE_MMA_MASK
	.align		4
.L_2455:
        /*0018*/ 	.byte	0x03, 0x50
        /*001a*/ 	.short	0x0000


	//----- nvinfo : EIATTR_MAXREG_COUNT
	.align		4
        /*001c*/ 	.byte	0x03, 0x1b
        /*001e*/ 	.short	0x00ff


	//----- nvinfo : EIATTR_NUM_BARRIERS
	.align		4
        /*0020*/ 	.byte	0x02, 0x4c
        /*0022*/ 	.byte	0x01
	.zero		1


	//----- nvinfo : EIATTR_MERCURY_ISA_VERSION
	.align		4
        /*0024*/ 	.byte	0x03, 0x5f
        /*0026*/ 	.short	0x0101


	//----- nvinfo : EIATTR_COOP_GROUP_MASK_REGIDS
	.align		4
        /*0028*/ 	.byte	0x04, 0x29
        /*002a*/ 	.short	(.L_2457 - .L_2456)


	//   ....[0]....
.L_2456:
        /*002c*/ 	.word	0xffffffff


	//   ....[1]....
        /*0030*/ 	.word	0xffffffff


	//   ....[2]....
        /*0034*/ 	.word	0xffffffff


	//   ....[3]....
        /*0038*/ 	.word	0xffffffff


	//   ....[4]....
        /*003c*/ 	.word	0xffffffff


	//   ....[5]....
        /*0040*/ 	.word	0xffffffff


	//   ....[6]....
        /*0044*/ 	.word	0xffffffff


	//   ....[7]....
        /*0048*/ 	.word	0xffffffff


	//   ....[8]....
        /*004c*/ 	.word	0xffffffff


	//   ....[9]....
        /*0050*/ 	.word	0xffffffff


	//   ....[10]....
        /*0054*/ 	.word	0xffffffff


	//   ....[11]....
        /*0058*/ 	.word	0xffffffff


	//   ....[12]....
        /*005c*/ 	.word	0xffffffff


	//   ....[13]....
        /*0060*/ 	.word	0xffffffff


	//   ....[14]....
        /*0064*/ 	.word	0xffffffff


	//   ....[15]....
        /*0068*/ 	.word	0xffffffff


	//   ....[16]....
        /*006c*/ 	.word	0xffffffff


	//   ....[17]....
        /*0070*/ 	.word	0xffffffff


	//   ....[18]....
        /*0074*/ 	.word	0x05000031


	//   ....[19]....
        /*0078*/ 	.word	0x05000031


	//   ....[20]....
        /*007c*/ 	.word	0x05000031


	//   ....[21]....
        /*0080*/ 	.word	0x05000031


	//   ....[22]....
        /*0084*/ 	.word	0x05000031


	//   ....[23]....
        /*0088*/ 	.word	0x05000031


	//   ....[24]....
        /*008c*/ 	.word	0x05000031


	//   ....[25]....
        /*0090*/ 	.word	0x05000031


	//   ....[26]....
        /*0094*/ 	.word	0x05000031


	//   ....[27]....
        /*0098*/ 	.word	0x05000031


	//   ....[28]....
        /*009c*/ 	.word	0x05000031


	//   ....[29]....
        /*00a0*/ 	.word	0x05000031


	//   ....[30]....
        /*00a4*/ 	.word	0x05000031


	//   ....[31]....
        /*00a8*/ 	.word	0x05000031


	//   ....[32]....
        /*00ac*/ 	.word	0x05000031


	//   ....[33]....
        /*00b0*/ 	.word	0x05000031


	//   ....[34]....
        /*00b4*/ 	.word	0x05000031


	//   ....[35]....
        /*00b8*/ 	.word	0x05000031


	//----- nvinfo : EIATTR_COOP_GROUP_INSTR_OFFSETS
	.align		4
.L_2457:
        /*00bc*/ 	.byte	0x04, 0x28
        /*00be*/ 	.short	(.L_2459 - .L_2458)


	//   ....[0]....
.L_2458:
        /*00c0*/ 	.word	0x00001f30


	//   ....[1]....
        /*00c4*/ 	.word	0x00001f60


	//   ....[2]....
        /*00c8*/ 	.word	0x00001f80


	//   ....[3]....
        /*00cc*/ 	.word	0x00001fe0


	//   ....[4]....
        /*00d0*/ 	.word	0x00002020


	//   ....[5]....
        /*00d4*/ 	.word	0x00002040


	//   ....[6]....
        /*00d8*/ 	.word	0x00002090


	//   ....[7]....
        /*00dc*/ 	.word	0x000020c0


	//   ....[8]....
        /*00e0*/ 	.word	0x000020f0


	//   ....[9]....
        /*00e4*/ 	.word	0x00002140


	//   ....[10]....
        /*00e8*/ 	.word	0x00002170


	//   ....[11]....
        /*00ec*/ 	.word	0x000021a0


	//   ....[12]....
        /*00f0*/ 	.word	0x000021f0


	//   ....[13]....
        /*00f4*/ 	.word	0x00002220


	//   ....[14]....
        /*00f8*/ 	.word	0x00002240


	//   ....[15]....
        /*00fc*/ 	.word	0x000022a0


	//   ....[16]....
        /*0100*/ 	.word	0x000022d0


	//   ....[17]....
        /*0104*/ 	.word	0x000022f0


	//   ....[18]....
        /*0108*/ 	.word	0x00002d40


	//   ....[19]....
        /*010c*/ 	.word	0x00002de0


	//   ....[20]....
        /*0110*/ 	.word	0x00002e70


	//   ....[21]....
        /*0114*/ 	.word	0x00002f00


	//   ....[22]....
        /*0118*/ 	.word	0x00002f70


	//   ....[23]....
        /*011c*/ 	.word	0x00003000


	//   ....[24]....
        /*0120*/ 	.word	0x00003090


	//   ....[25]....
        /*0124*/ 	.word	0x00003100


	//   ....[26]....
        /*0128*/ 	.word	0x00003180


	//   ....[27]....
        /*012c*/ 	.word	0x00003210


	//   ....[28]....
        /*0130*/ 	.word	0x00003290


	//   ....[29]....
        /*0134*/ 	.word	0x00003320


	//   ....[30]....
        /*0138*/ 	.word	0x000033b0


	//   ....[31]....
        /*013c*/ 	.word	0x00003420


	//   ....[32]....
        /*0140*/ 	.word	0x000034c0


	//   ....[33]....
        /*0144*/ 	.word	0x00003550


	//   ....[34]....
        /*0148*/ 	.word	0x000035c0


	//   ....[35]....
        /*014c*/ 	.word	0x00003620


	//----- nvinfo : EIATTR_VRC_CTA_INIT_COUNT
	.align		4
.L_2459:
        /*0150*/ 	.byte	0x02, 0x4a
	.zero		1
	.zero		1


	//----- nvinfo : EIATTR_EXIT_INSTR_OFFSETS
	.align		4
        /*0154*/ 	.byte	0x04, 0x1c
        /*0156*/ 	.short	(.L_2461 - .L_2460)


	//   ....[0]....
.L_2460:
        /*0158*/ 	.word	0x00002be0


	//   ....[1]....
        /*015c*/ 	.word	0x00002cd0


	//----- nvinfo : EIATTR_CRS_STACK_SIZE
	.align		4
.L_2461:
        /*0160*/ 	.byte	0x04, 0x1e
        /*0162*/ 	.short	(.L_2463 - .L_2462)
.L_2462:
        /*0164*/ 	.word	0x00000000


	//----- nvinfo : EIATTR_CBANK_PARAM_SIZE
	.align		4
.L_2463:
        /*0168*/ 	.byte	0x03, 0x19
        /*016a*/ 	.short	0x00a0


	//----- nvinfo : EIATTR_PARAM_CBANK
	.align		4
        /*016c*/ 	.byte	0x04, 0x0a
        /*016e*/ 	.short	(.L_2465 - .L_2464)
	.align		4
.L_2464:
        /*0170*/ 	.word	index@(.nv.constant0._Z30group_norm_nhwc_fwd_sum_kernelI11Fp32IOBf16WLi448EEv26Group_norm_nhwc_fwd_params)
        /*0174*/ 	.short	0x0380
        /*0176*/ 	.short	0x00a0


	//----- nvinfo : EIATTR_SW_WAR
	.align		4
.L_2465:
        /*0178*/ 	.byte	0x04, 0x36
        /*017a*/ 	.short	(.L_2467 - .L_2466)
.L_2466:
        /*017c*/ 	.word	0x00000008
.L_2467:


//--------------------- .nv.info._Z30group_norm_nhwc_fwd_sum_kernelI11Fp32IOBf16WLi256EEv26Group_norm_nhwc_fwd_params --------------------------
	.section	.nv.info._Z30group_norm_nhwc_fwd_sum_kernelI11Fp32IOBf16WLi256EEv26Group_norm_nhwc_fwd_params,"",@"SHT_CUDA_INFO"
	.sectionflags	@""
	.align	4


	//----- nvinfo : EIATTR_CUDA_API_VERSION
	.align		4
        /*0000*/ 	.byte	0x04, 0x37
        /*0002*/ 	.short	(.L_2469 - .L_2468)
.L_2468:
        /*0004*/ 	.word	0x00000082


	//----- nvinfo : EIATTR_KPARAM_INFO
	.align		4
.L_2469:
        /*0008*/ 	.byte	0x04, 0x17
        /*000a*/ 	.short	(.L_2471 - .L_2470)
.L_2470:
        /*000c*/ 	.word	0x00000000
        /*0010*/ 	.short	0x0000
        /*0012*/ 	.short	0x0000
        /*0014*/ 	.byte	0x00, 0xf0, 0x81, 0x02


	//----- nvinfo : EIATTR_SPARSE_MMA_MASK
	.align		4
.L_2471:
        /*0018*/ 	.byte	0x03, 0x50
        /*001a*/ 	.short	0x0000


	//----- nvinfo : EIATTR_MAXREG_COUNT
	.align		4
        /*001c*/ 	.byte	0x03, 0x1b
        /*001e*/ 	.short	0x00ff


	//----- nvinfo : EIATTR_NUM_BARRIERS
	.align		4
        /*0020*/ 	.byte	0x02, 0x4c
        /*0022*/ 	.byte	0x01
	.zero		1


	//----- nvinfo : EIATTR_MERCURY_ISA_VERSION
	.align		4
        /*0024*/ 	.byte	0x03, 0x5f
        /*0026*/ 	.short	0x0101


	//----- nvinfo : EIATTR_COOP_GROUP_MASK_REGIDS
	.align		4
        /*0028*/ 	.byte	0x04, 0x29
        /*002a*/ 	.short	(.L_2473 - .L_2472)


	//   ....[0]....
.L_2472:
        /*002c*/ 	.word	0xffffffff


	//   ....[1]....
        /*0030*/ 	.word	0xffffffff


	//   ....[2]....
        /*0034*/ 	.word	0xffffffff


	//   ....[3]....
        /*0038*/ 	.word	0xffffffff


	//   ....[4]....
        /*003c*/ 	.word	0xffffffff


	//   ....[5]....
        /*0040*/ 	.word	0xffffffff


	//   ....[6]....
        /*0044*/ 	.word	0xffffffff


	//   ....[7]....
        /*0048*/ 	.word	0xffffffff


	//   ....[8]....
        /*004c*/ 	.word	0xffffffff


	//   ....[9]....
        /*0050*/ 	.word	0xffffffff


	//   ....[10]....
        /*0054*/ 	.word	0xffffffff


	//   ....[11]....
        /*0058*/ 	.word	0xffffffff


	//   ....[12]....
        /*005c*/ 	.word	0xffffffff


	//   ....[13]....
        /*0060*/ 	.word	0xffffffff


	//   ....[14]....
        /*0064*/ 	.word	0xffffffff


	//   ....[15]....
        /*0068*/ 	.word	0xffffffff


	//   ....[16]....
        /*006c*/ 	.word	0xffffffff


	//   ....[17]....
        /*0070*/ 	.word	0xffffffff


	//   ....[18]....
        /*0074*/ 	.word	0x05000026


	//   ....[19]....
        /*0078*/ 	.word	0x05000026


	//   ....[20]....
        /*007c*/ 	.word	0x05000026


	//   ....[21]....
        /*0080*/ 	.word	0x05000026


	//   ....[22]....
        /*0084*/ 	.word	0x05000026


	//   ....[23]....
        /*0088*/ 	.word	0x05000026


	//   ....[24]....
        /*008c*/ 	.word	0x05000026


	//   ....[25]....
        /*0090*/ 	.word	0x05000026


	//   ....[26]....
        /*0094*/ 	.word	0x05000026


	//   ....[27]....
        /*0098*/ 	.word	0x05000026


	//   ....[28]....
        /*009c*/ 	.word	0x05000026


	//   ....[29]....
        /*00a0*/ 	.word	0x05000026


	//   ....[30]....
        /*00a4*/ 	.word	0x05000026


	//   ....[31]....
        /*00a8*/ 	.word	0x05000026


	//   ....[32]....
        /*00ac*/ 	.word	0x05000026


	//   ....[33]....
        /*00b0*/ 	.word	0x05000026


	//   ....[34]....
        /*00b4*/ 	.word	0x05000026


	//   ....[35]....
        /*00b8*/ 	.word	0x05000026


	//----- nvinfo : EIATTR_COOP_GROUP_INSTR_OFFSETS
	.align		4
.L_2473:
        /*00bc*/ 	.byte	0x04, 0x28
        /*00be*/ 	.short	(.L_2475 - .L_2474)


	//   ....[0]....
.L_2474:
        /*00c0*/ 	.word	0x00001b90


	//   ....[1]....
        /*00c4*/ 	.word	0x00001bc0


	//   ....[2]....
        /*00c8*/ 	.word	0x00001be0


	//   ....[3]....
        /*00cc*/ 	.word	0x00001c40


	//   ....[4]....
        /*00d0*/ 	.word	0x00001c70


	//   ....[5]....
        /*00d4*/ 	.word	0x00001c90


	//   ....[6]....
        /*00d8*/ 	.word	0x00001cf0


	//   ....[7]....
        /*00dc*/ 	.word	0x00001d20


	//   ....[8]....
        /*00e0*/ 	.word	0x00001d40


	//   ....[9]....
        /*00e4*/ 	.word	0x00001da0


	//   ....[10]....
        /*00e8*/ 	.word	0x00001dd0


	//   ....[11]....
        /*00ec*/ 	.word	0x00001df0


	//   ....[12]....
        /*00f0*/ 	.word	0x00001e50


	//   ....[13]....
        /*00f4*/ 	.word	0x00001e80


	//   ....[14]....
        /*00f8*/ 	.word	0x00001ea0


	//   ....[15]....
        /*00fc*/ 	.word	0x00001f00


	//   ....[16]....
        /*0100*/ 	.word	0x00001f30


	//   ....[17]....
        /*0104*/ 	.word	0x00001f50


	//   ....[18]....
        /*0108*/ 	.word	0x00002610


	//   ....[19]....
        /*010c*/ 	.word	0x00002680


	//   ....[20]....
        /*0110*/ 	.word	0x00002700


	//   ....[21]....
        /*0114*/ 	.word	0x00002760


	//   ....[22]....
        /*0118*/ 	.word	0x000027f0


	//   ....[23]....
        /*011c*/ 	.word	0x00002870


	//   ....[24]....
        /*0120*/ 	.word	0x000028d0


	//   ....[25]....
        /*0124*/ 	.word	0x00002960


	//   ....[26]....
        /*0128*/ 	.word	0x000029e0


	//   ....[27]....
        /*012c*/ 	.word	0x00002a40


	//   ....[28]....
        /*0130*/ 	.word	0x00002ad0


	//   ....[29]....
        /*0134*/ 	.word	0x00002b70


	//   ....[30]....
        /*0138*/ 	.word	0x00002c00


	//   ....[31]....
        /*013c*/ 	.word	0x00002c60


	//   ....[32]....
        /*0140*/ 	.word	0x00002d00


	//   ....[33]....
        /*0144*/ 	.word	0x00002d90


	//   ....[34]....
        /*0148*/ 	.word	0x00002df0


	//   ....[35]....
        /*014c*/ 	.word	0x00002e40


	//----- nvinfo : EIATTR_VRC_CTA_INIT_COUNT
	.align		4
.L_2475:
        /*0150*/ 	.byte	0x02, 0x4a
	.zero		1
	.zero		1


	//----- nvinfo : EIATTR_EXIT_INSTR_OFFSETS
	.align		4
        /*0154*/ 	.byte	0x04, 0x1c
        /*0156*/ 	.short	(.L_2477 - .L_2476)


	//   ....[0]....
.L_2476:
        /*0158*/ 	.word	0x000024b0


	//   ....[1]....
        /*015c*/ 	.word	0x00002590


	//----- nvinfo : EIATTR_CRS_STACK_SIZE
	.align		4
.L_2477:
        /*0160*/ 	.byte	0x04, 0x1e
        /*0162*/ 	.short	(.L_2479 - .L_2478)
.L_2478:
        /*0164*/ 	.word	0x00000000


	//----- nvinfo : EIATTR_CBANK_PARAM_SIZE
	.align		4
.L_2479:
        /*0168*/ 	.byte	0x03, 0x19
        /*016a*/ 	.short	0x00a0


	//----- nvinfo : EIATTR_PARAM_CBANK
	.align		4
        /*016c*/ 	.byte	0x04, 0x0a
        /*016e*/ 	.short	(.L_2481 - .L_2480)
	.align		4
.L_2480:
        /*0170*/ 	.word	index@(.nv.constant0._Z30group_norm_nhwc_fwd_sum_kernelI11Fp32IOBf16WLi256EEv26Group_norm_nhwc_fwd_params)
        /*0174*/ 	.short	0x0380
        /*0176*/ 	.short	0x00a0


	//----- nvinfo : EIATTR_SW_WAR
	.align		4
.L_2481:
        /*0178*/ 	.byte	0x04, 0x36
        /*017a*/ 	.short	(.L_2483 - .L_2482)
.L_2482:
        /*017c*/ 	.word	0x00000008
.L_2483:


//--------------------- .nv.info._Z30group_norm_nhwc_fwd_sum_kernelI11Fp32IOBf16WLi120EEv26Group_norm_nhwc_fwd_params --------------------------
	.section	.nv.info._Z30group_norm_nhwc_fwd_sum_kernelI11Fp32IOBf16WLi120EEv26Group_norm_nhwc_fwd_params,"",@"SHT_CUDA_INFO"
	.sectionflags	@""
	.align	4


	//----- nvinfo : EIATTR_CUDA_API_VERSION
	.align		4
        /*0000*/ 	.byte	0x04, 0x37
        /*0002*/ 	.short	(.L_2485 - .L_2484)
.L_2484:
        /*0004*/ 	.word	0x00000082


	//----- nvinfo : EIATTR_KPARAM_INFO
	.align		4
.L_2485:
        /*0008*/ 	.byte	0x04, 0x17
        /*000a*/ 	.short	(.L_2487 - .L_2486)
.L_2486:
        /*000c*/ 	.word	0x00000000
        /*0010*/ 	.short	0x0000
        /*0012*/ 	.short	0x0000
        /*0014*/ 	.byte	0x00, 0xf0, 0x81, 0x02


	//----- nvinfo : EIATTR_SPARSE_MMA_MASK
	.align		4
.L_2487:
        /*0018*/ 	.byte	0x03, 0x50
        /*001a*/ 	.short	0x0000


	//----- nvinfo : EIATTR_MAXREG_COUNT
	.align		4
        /*001c*/ 	.byte	0x03, 0x1b
        /*001e*/ 	.short	0x00ff


	//----- nvinfo : EIATTR_NUM_BARRIERS
	.align		4
        /*0020*/ 	.byte	0x02, 0x4c
        /*0022*/ 	.byte	0x01
	.zero		1


	//----- nvinfo : EIATTR_MERCURY_ISA_VERSION
	.align		4
        /*0024*/ 	.byte	0x03, 0x5f
        /*0026*/ 	.short	0x0101


	//----- nvinfo : EIATTR_COOP_GROUP_MASK_REGIDS
	.align		4
        /*0028*/ 	.byte	0x04, 0x29
        /*002a*/ 	.short	(.L_2489 - .L_2488)


	//   ....[0]....
.L_2488:
        /*002c*/ 	.word	0x0500000d


	//   ....[1]....
        /*0030*/ 	.word	0x0500000d


	//   ....[2]....
        /*0034*/ 	.word	0x0500000d


	//   ....[3]....
        /*0038*/ 	.word	0x0500000d


	//   ....[4]....
        /*003c*/ 	.word	0x0500000d


	//   ....[5]....
        /*0040*/ 	.word	0x0500000d


	//   ....[6]....
        /*0044*/ 	.word	0x0500000d


	//   ....[7]....
        /*0048*/ 	.word	0x0500000d


	//   ....[8]....
        /*004c*/ 	.word	0x0500000d


	//   ....[9]....
        /*0050*/ 	.word	0x0500000d


	//   ....[10]....
        /*0054*/ 	.word	0x0500000d


	//   ....[11]....
        /*0058*/ 	.word	0x0500000d


	//   ....[12]....
        /*005c*/ 	.word	0x0500000d


	//   ....[13]....
        /*0060*/ 	.word	0x0500000d


	//   ....[14]....
        /*0064*/ 	.word	0x0500000d


	//   ....[15]....
        /*0068*/ 	.word	0x0500000d


	//   ....[16]....
        /*006c*/ 	.word	0x0500000d


	//   ....[17]....
        /*0070*/ 	.word	0x0500000d


	//   ....[18]....
        /*0074*/ 	.word	0x0500000d


	//   ....[19]....
        /*0078*/ 	.word	0x0500000d


	//   ....[20]....
        /*007c*/ 	.word	0x0500000d


	//   ....[21]....
        /*0080*/ 	.word	0x0500000d


	//----- nvinfo : EIATTR_COOP_GROUP_INSTR_OFFSETS
	.align		4
.L_2489:
        /*0084*/ 	.byte	0x04, 0x28
        /*0086*/ 	.short	(.L_2491 - .L_2490)


	//   ....[0]....
.L_2490:
        /*0088*/ 	.word	0x00001940


	//   ....[1]....
        /*008c*/ 	.word	0x00001a00


	//   ....[2]....
        /*0090*/ 	.word	0x00001a70


	//   ....[3]....
        /*0094*/ 	.word	0x00001af0


	//   ....[4]....
        /*0098*/ 	.word	0x00001b60


	//   ....[5]....
        /*009c*/ 	.word	0x00001c00


	//   ....[6]....
        /*00a0*/ 	.word	0x00001c70


	//   ....[7]....
        /*00a4*/ 	.word	0x00001cf0


	//   ....[8]....
        /*00a8*/ 	.word	0x00001d70


	//   ....[9]....
        /*00ac*/ 	.word	0x00001de0


	//   ....[10]....
        /*00b0*/ 	.word	0x00001e30


	//   ....[11]....
        /*00b4*/ 	.word	0x00002320


	//   ....[12]....
        /*00b8*/ 	.word	0x00002400


	//   ....[13]....
        /*00bc*/ 	.word	0x00002490


	//   ....[14]....
        /*00c0*/ 	.word	0x00002540


	//   ....[15]....
        /*00c4*/ 	.word	0x000025d0


	//   ....[16]....
        /*00c8*/ 	.word	0x00002680


	//   ....[17]....
        /*00cc*/ 	.word	0x00002710


	//   ....[18]....
        /*00d0*/ 	.word	0x000027c0


	//   ....[19]....
        /*00d4*/ 	.word	0x00002860


	//   ....[20]....
        /*00d8*/ 	.word	0x000028f0


	//   ....[21]....
        /*00dc*/ 	.word	0x00002960


	//----- nvinfo : EIATTR_VRC_CTA_INIT_COUNT
	.align		4
.L_2491:
        /*00e0*/ 	.byte	0x02, 0x4a
	.zero		1
	.zero		1


	//----- nvinfo : EIATTR_EXIT_INSTR_OFFSETS
	.align		4
        /*00e4*/ 	.byte	0x04, 0x1c
        /*00e6*/ 	.short	(.L_2493 - .L_2492)


	//   ....[0]....
.L_2492:
        /*00e8*/ 	.word	0x00002220


	//   ....[1]....
        /*00ec*/ 	.word	0x00002300


	//----- nvinfo : EIATTR_CRS_STACK_SIZE
	.align		4
.L_2493:
        /*00f0*/ 	.byte	0x04, 0x1e
        /*00f2*/ 	.short	(.L_2495 - .L_2494)
.L_2494:
        /*00f4*/ 	.word	0x00000000


	//----- nvinfo : EIATTR_CBANK_PARAM_SIZE
	.align		4
.L_2495:
        /*00f8*/ 	.byte	0x03, 0x19
        /*00fa*/ 	.short	0x00a0


	//----- nvinfo : EIATTR_PARAM_CBANK
	.align		4
        /*00fc*/ 	.byte	0x04, 0x0a
        /*00fe*/ 	.short	(.L_2497 - .L_2496)
	.align		4
.L_2496:
        /*0100*/ 	.word	index@(.nv.constant0._Z30group_norm_nhwc_fwd_sum_kernelI11Fp32IOBf16WLi120EEv26Group_norm_nhwc_fwd_params)
        /*0104*/ 	.short	0x0380
        /*0106*/ 	.short	0x00a0


	//----- nvinfo : EIATTR_SW_WAR
	.align		4
.L_2497:
        /*0108*/ 	.byte	0x04, 0x36
        /*010a*/ 	.short	(.L_2499 - .L_2498)
.L_2498:
        /*010c*/ 	.word	0x00000008
.L_2499:


//--------------------- .nv.info._Z30group_norm_nhwc_fwd_sum_kernelI11Fp32IOBf16WLi140EEv26Group_norm_nhwc_fwd_params --------------------------
	.section	.nv.info._Z30group_norm_nhwc_fwd_sum_kernelI11Fp32IOBf16WLi140EEv26Group_norm_nhwc_fwd_params,"",@"SHT_CUDA_INFO"
	.sectionflags	@""
	.align	4


	//----- nvinfo : EIATTR_CUDA_API_VERSION
	.align		4
        /*0000*/ 	.byte	0x04, 0x37
        /*0002*/ 	.short	(.L_2501 - .L_2500)
.L_2500:
        /*0004*/ 	.word	0x00000082


	//----- nvinfo : EIATTR_KPARAM_INFO
	.align		4
.L_2501:
        /*0008*/ 	.byte	0x04, 0x17
        /*000a*/ 	.short	(.L_2503 - .L_2502)
.L_2502:
        /*000c*/ 	.word	0x00000000
        /*0010*/ 	.short	0x0000
        /*0012*/ 	.short	0x0000
        /*0014*/ 	.byte	0x00, 0xf0, 0x81, 0x02


	//----- nvinfo : EIATTR_SPARSE_MMA_MASK
	.align		4
.L_2503:
        /*0018*/ 	.byte	0x03, 0x50
        /*001a*/ 	.short	0x0000


	//----- nvinfo : EIATTR_MAXREG_COUNT
	.align		4
        /*001c*/ 	.byte	0x03, 0x1b
        /*001e*/ 	.short	0x00ff


	//----- nvinfo : EIATTR_NUM_BARRIERS
	.align		4
        /*0020*/ 	.byte	0x02, 0x4c
        /*0022*/ 	.byte	0x01
	.zero		1


	//----- nvinfo : EIATTR_MERCURY_ISA_VERSION
	.align		4
        /*0024*/ 	.byte	0x03, 0x5f
        /*0026*/ 	.short	0x0101


	//----- nvinfo : EIATTR_COOP_GROUP_MASK_REGIDS
	.align		4
        /*0028*/ 	.byte	0x04, 0x29
        /*002a*/ 	.short	(.L_2505 - .L_2504)


	//   ....[0]....
.L_2504:
        /*002c*/ 	.word	0x0500000b


	//   ....[1]....
        /*0030*/ 	.word	0x0500000b


	//   ....[2]....
        /*0034*/ 	.word	0x0500000b


	//   ....[3]....
        /*0038*/ 	.word	0x0500000b


	//   ....[4]....
        /*003c*/ 	.word	0x0500000b


	//   ....[5]....
        /*0040*/ 	.word	0x0500000b


	//   ....[6]....
        /*0044*/ 	.word	0x0500000b


	//   ....[7]....
        /*0048*/ 	.word	0x0500000b


	//   ....[8]....
        /*004c*/ 	.word	0x0500000b


	//   ....[9]....
        /*0050*/ 	.word	0x0500000b


	//   ....[10]....
        /*0054*/ 	.word	0x0500000b


	//   ....[11]....
        /*0058*/ 	.word	0x0500000b


	//   ....[12]....
        /*005c*/ 	.word	0x0500000b


	//   ....[13]....
        /*0060*/ 	.word	0x0500000b


	//   ....[14]....
        /*0064*/ 	.word	0x0500000b


	//   ....[15]....
        /*0068*/ 	.word	0x0500000b


	//   ....[16]....
        /*006c*/ 	.word	0x0500000b


	//   ....[17]....
        /*0070*/ 	.word	0x0500000b


	//   ....[18]....
        /*0074*/ 	.word	0x0500000b


	//   ....[19]....
        /*0078*/ 	.word	0x0500000b


	//   ....[20]....
        /*007c*/ 	.word	0x0500000b


	//   ....[21]....
        /*0080*/ 	.word	0x0500000b


	//----- nvinfo : EIATTR_COOP_GROUP_INSTR_OFFSETS
	.align		4
.L_2505:
        /*0084*/ 	.byte	0x04, 0x28
        /*0086*/ 	.short	(.L_2507 - .L_2506)


	//   ....[0]....
.L_2506:
        /*0088*/ 	.word	0x000019b0


	//   ....[1]....
        /*008c*/ 	.word	0x00001a70


	//   ....[2]....
        /*0090*/ 	.word	0x00001ae0


	//   ....[3]....
        /*0094*/ 	.word	0x00001b70


	//   ....[4]....
        /*0098*/ 	.word	0x00001be0


	//   ....[5]....
        /*009c*/ 	.word	0x00001c60


	//   ....[6]....
        /*00a0*/ 	.word	0x00001cd0


	//   ....[7]....
        /*00a4*/ 	.word	0x00001d60


	//   ....[8]....
        /*00a8*/ 	.word	0x00001de0


	//   ....[9]....
        /*00ac*/ 	.word	0x00001e50


	//   ....[10]....
        /*00b0*/ 	.word	0x00001ea0


	//   ....[11]....
        /*00b4*/ 	.word	0x00002490


	//   ....[12]....
        /*00b8*/ 	.word	0x00002570


	//   ....[13]....
        /*00bc*/ 	.word	0x00002600


	//   ....[14]....
        /*00c0*/ 	.word	0x000026b0


	//   ....[15]....
        /*00c4*/ 	.word	0x00002740


	//   ....[16]....
        /*00c8*/ 	.word	0x000027f0


	//   ....[17]....
        /*00cc*/ 	.word	0x00002880


	//   ....[18]....
        /*00d0*/ 	.word	0x00002930


	//   ....[19]....
        /*00d4*/ 	.word	0x000029d0


	//   ....[20]....
        /*00d8*/ 	.word	0x00002a60


	//   ....[21]....
        /*00dc*/ 	.word	0x00002ad0


	//----- nvinfo : EIATTR_VRC_CTA_INIT_COUNT
	.align		4
.L_2507:
        /*00e0*/ 	.byte	0x02, 0x4a
	.zero		1
	.zero		1


	//----- nvinfo : EIATTR_EXIT_INSTR_OFFSETS
	.align		4
        /*00e4*/ 	.byte	0x04, 0x1c
        /*00e6*/ 	.short	(.L_2509 - .L_2508)


	//   ....[0]....
.L_2508:
        /*00e8*/ 	.word	0x00002390


	//   ....[1]....
        /*00ec*/ 	.word	0x00002470


	//----- nvinfo : EIATTR_CRS_STACK_SIZE
	.align		4
.L_2509:
        /*00f0*/ 	.byte	0x04, 0x1e
        /*00f2*/ 	.short	(.L_2511 - .L_2510)
.L_2510:
        /*00f4*/ 	.word	0x00000000


	//----- nvinfo : EIATTR_CBANK_PARAM_SIZE
	.align		4
.L_2511:
        /*00f8*/ 	.byte	0x03, 0x19
        /*00fa*/ 	.short	0x00a0


	//----- nvinfo : EIATTR_PARAM_CBANK
	.align		4
        /*00fc*/ 	.byte	0x04, 0x0a
        /*00fe*/ 	.short	(.L_2513 - .L_2512)
	.align		4
.L_2512:
        /*0100*/ 	.word	index@(.nv.constant0._Z30group_norm_nhwc_fwd_sum_kernelI11Fp32IOBf16WLi140EEv26Group_norm_nhwc_fwd_params)
        /*0104*/ 	.short	0x0380
        /*0106*/ 	.short	0x00a0


	//----- nvinfo : EIATTR_SW_WAR
	.align		4
.L_2513:
        /*0108*/ 	.byte	0x04, 0x36
        /*010a*/ 	.short	(.L_2515 - .L_2514)
.L_2514:
        /*010c*/ 	.word	0x00000008
.L_2515:


//--------------------- .nv.info._Z30group_norm_nhwc_fwd_sum_kernelI11Fp32IOBf16WLi160EEv26Group_norm_nhwc_fwd_params --------------------------
	.section	.nv.info._Z30group_norm_nhwc_fwd_sum_kernelI11Fp32IOBf16WLi160EEv26Group_norm_nhwc_fwd_params,"",@"SHT_CUDA_INFO"
	.sectionflags	@""
	.align	4


	//----- nvinfo : EIATTR_CUDA_API_VERSION
	.align		4
        /*0000*/ 	.byte	0x04, 0x37
        /*0002*/ 	.short	(.L_2517 - .L_2516)
.L_2516:
        /*0004*/ 	.word	0x00000082


	//----- nvinfo : EIATTR_KPARAM_INFO
	.align		4
.L_2517:
        /*0008*/ 	.byte	0x04, 0x17
        /*000a*/ 	.short	(.L_2519 - .L_2518)
.L_2518:
        /*000c*/ 	.word	0x00000000
        /*0010*/ 	.short	0x0000
        /*0012*/ 	.short	0x0000
        /*0014*/ 	.byte	0x00, 0xf0, 0x81, 0x02


	//----- nvinfo : EIATTR_SPARSE_MMA_MASK
	.align		4
.L_2519:
        /*0018*/ 	.byte	0x03, 0x50
        /*001a*/ 	.short	0x0000


	//----- nvinfo : EIATTR_MAXREG_COUNT
	.align		4
        /*001c*/ 	.byte	0x03, 0x1b
        /*001e*/ 	.short	0x00ff


	//----- nvinfo : EIATTR_NUM_BARRIERS
	.align		4
        /*0020*/ 	.byte	0x02, 0x4c
        /*0022*/ 	.byte	0x01
	.zero		1


	//----- nvinfo : EIATTR_MERCURY_ISA_VERSION
	.align		4
        /*0024*/ 	.byte	0x03, 0x5f
        /*0026*/ 	.short	0x0101


	//----- nvinfo : EIATTR_COOP_GROUP_MASK_REGIDS
	.align		4
        /*0028*/ 	.byte	0x04, 0x29
        /*002a*/ 	.short	(.L_2521 - .L_2520)


	//   ....[0]....
.L_2520:
        /*002c*/ 	.word	0xffffffff


	//   ....[1]....
        /*0030*/ 	.word	0xffffffff


	//   ....[2]....
        /*0034*/ 	.word	0xffffffff


	//   ....[3]....
        /*0038*/ 	.word	0xffffffff


	//   ....[4]....
        /*003c*/ 	.word	0xffffffff


	//   ....[5]....
        /*0040*/ 	.word	0xffffffff


	//   ....[6]....
        /*0044*/ 	.word	0xffffffff


	//   ....[7]....
        /*0048*/ 	.word	0xffffffff


	//   ....[8]....
        /*004c*/ 	.word	0xffffffff


	//   ....[9]....
        /*0050*/ 	.word	0xffffffff


	//   ....[10]....
        /*0054*/ 	.word	0xffffffff


	//   ....[11]....
        /*0058*/ 	.word	0xffffffff


	//   ....[12]....
        /*005c*/ 	.word	0xffffffff


	//   ....[13]....
        /*0060*/ 	.word	0xffffffff


	//   ....[14]....
        /*0064*/ 	.word	0xffffffff


	//   ....[15]....
        /*0068*/ 	.word	0xffffffff


	//   ....[16]....
        /*006c*/ 	.word	0xffffffff


	//   ....[17]....
        /*0070*/ 	.word	0xffffffff


	//   ....[18]....
        /*0074*/ 	.word	0x05000016


	//   ....[19]....
        /*0078*/ 	.word	0x05000016


	//   ....[20]....
        /*007c*/ 	.word	0x05000016


	//   ....[21]....
        /*0080*/ 	.word	0x05000016


	//   ....[22]....
        /*0084*/ 	.word	0x05000016


	//   ....[23]....
        /*0088*/ 	.word	0x05000016


	//   ....[24]....
        /*008c*/ 	.word	0x05000016


	//   ....[25]....
        /*0090*/ 	.word	0x05000016


	//   ....[26]....
        /*0094*/ 	.word	0x05000016


	//   ....[27]....
        /*0098*/ 	.word	0x05000016


	//   ....[28]....
        /*009c*/ 	.word	0x05000016


	//   ....[29]....
        /*00a0*/ 	.word	0x05000016


	//   ....[30]....
        /*00a4*/ 	.word	0x05000016


	//   ....[31]....
        /*00a8*/ 	.word	0x05000016


	//   ....[32]....
        /*00ac*/ 	.word	0x05000016


	//   ....[33]....
        /*00b0*/ 	.word	0x05000016


	//   ....[34]....
        /*00b4*/ 	.word	0x05000016


	//   ....[35]....
        /*00b8*/ 	.word	0x05000016


	//----- nvinfo : EIATTR_COOP_GROUP_INSTR_OFFSETS
	.align		4
.L_2521:
        /*00bc*/ 	.byte	0x04, 0x28
        /*00be*/ 	.short	(.L_2523 - .L_2522)


	//   ....[0]....
.L_2522:
        /*00c0*/ 	.word	0x00001990


	//   ....[1]....
        /*00c4*/ 	.word	0x000019c0


	//   ....[2]....
        /*00c8*/ 	.word	0x000019d0


	//   ....[3]....
        /*00cc*/ 	.word	0x00001a40


	//   ....[4]....
        /*00d0*/ 	.word	0x00001a70


	//   ....[5]....
        /*00d4*/ 	.word	0x00001a80


	//   ....[6]....
        /*00d8*/ 	.word	0x00001ae0


	//   ....[7]....
        /*00dc*/ 	.word	0x00001b10


	//   ....[8]....
        /*00e0*/ 	.word	0x00001b30


	//   ....[9]....
        /*00e4*/ 	.word	0x00001b90


	//   ....[10]....
        /*00e8*/ 	.word	0x00001bc0


	//   ....[11]....
        /*00ec*/ 	.word	0x00001be0


	//   ....[12]....
        /*00f0*/ 	.word	0x00001c40


	//   ....[13]....
        /*00f4*/ 	.word	0x00001c70


	//   ....[14]....
        /*00f8*/ 	.word	0x00001c90


	//   ....[15]....
        /*00fc*/ 	.word	0x00001cf0


	//   ....[16]....
        /*0100*/ 	.word	0x00001d10


	//   ....[17]....
        /*0104*/ 	.word	0x00001d20


	//   ....[18]....
        /*0108*/ 	.word	0x00002270


	//   ....[19]....
        /*010c*/ 	.word	0x000022d0


	//   ....[20]....
        /*0110*/ 	.word	0x00002320


	//   ....[21]....
        /*0114*/ 	.word	0x000023a0


	//   ....[22]....
        /*0118*/ 	.word	0x00002440


	//   ....[23]....
        /*011c*/ 	.word	0x000024b0


	//   ....[24]....
        /*0120*/ 	.word	0x00002540


	//   ....[25]....
        /*0124*/ 	.word	0x000025b0


	//   ....[26]....
        /*0128*/ 	.word	0x00002630


	//   ....[27]....
        /*012c*/ 	.word	0x000026c0


	//   ....[28]....
        /*0130*/ 	.word	0x00002750


	//   ....[29]....
        /*0134*/ 	.word	0x000027d0


	//   ....[30]....
        /*0138*/ 	.word	0x00002870


	//   ....[31]....
        /*013c*/ 	.word	0x000028d0


	//   ....[32]....
        /*0140*/ 	.word	0x00002950


	//   ....[33]....
        /*0144*/ 	.word	0x000029b0


	//   ....[34]....
        /*0148*/ 	.word	0x00002a20


	//   ....[35]....
        /*014c*/ 	.word	0x00002a70


	//----- nvinfo : EIATTR_VRC_CTA_INIT_COUNT
	.align		4
.L_2523:
        /*0150*/ 	.byte	0x02, 0x4a
	.zero		1
	.zero		1


	//----- nvinfo : EIATTR_EXIT_INSTR_OFFSETS
	.align		4
        /*0154*/ 	.byte	0x04, 0x1c
        /*0156*/ 	.short	(.L_2525 - .L_2524)


	//   ....[0]....
.L_2524:
        /*0158*/ 	.word	0x00002120


	//   ....[1]....
        /*015c*/ 	.word	0x00002200


	//----- nvinfo : EIATTR_CRS_STACK_SIZE
	.align		4
.L_2525:
        /*0160*/ 	.byte	0x04, 0x1e
        /*0162*/ 	.short	(.L_2527 - .L_2526)
.L_2526:
        /*0164*/ 	.word	0x00000000


	//----- nvinfo : EIATTR_CBANK_PARAM_SIZE
	.align		4
.L_2527:
        /*0168*/ 	.byte	0x03, 0x19
        /*016a*/ 	.short	0x00a0


	//----- nvinfo : EIATTR_PARAM_CBANK
	.align		4
        /*016c*/ 	.byte	0x04, 0x0a
        /*016e*/ 	.short	(.L_2529 - .L_2528)
	.align		4
.L_2528:
        /*0170*/ 	.word	index@(.nv.constant0._Z30group_norm_nhwc_fwd_sum_kernelI11Fp32IOBf16WLi160EEv26Group_norm_nhwc_fwd_params)
        /*0174*/ 	.short	0x0380
        /*0176*/ 	.short	0x00a0


	//----- nvinfo : EIATTR_SW_WAR
	.align		4
.L_2529:
        /*0178*/ 	.byte	0x04, 0x36
        /*017a*/ 	.short	(.L_2531 - .L_2530)
.L_2530:
        /*017c*/ 	.word	0x00000008
.L_2531:


//--------------------- .nv.info._Z30group_norm_nhwc_fwd_sum_kernelI11Fp32IOFp16WLi196EEv26Group_norm_nhwc_fwd_params --------------------------
	.section	.nv.info._Z30group_norm_nhwc_fwd_sum_kernelI11Fp32IOFp16WLi196EEv26Group_norm_nhwc_fwd_params,"",@"SHT_CUDA_INFO"
	.sectionflags	@""
	.align	4


	//----- nvinfo : EIATTR_CUDA_API_VERSION
	.align		4
        /*0000*/ 	.byte	0x04, 0x37
        /*0002*/ 	.short	(.L_2533 - .L_2532)
.L_2532:
        /*0004*/ 	.word	0x00000082


	//----- nvinfo : EIATTR_KPARAM_INFO
	.align		4
.L_2533:
        /*0008*/ 	.byte	0x04, 0x17
        /*000a*/ 	.short	(.L_2535 - .L_2534)
.L_2534:
        /*000c*/ 	.word	0x00000000
        /*0010*/ 	.short	0x0000
        /*0012*/ 	.short	0x0000
        /*0014*/ 	.byte	0x00, 0xf0, 0x81, 0x02


	//----- nvinfo : EIATTR_SPARSE_MMA_MASK
	.align		4
.L_2535:
        /*0018*/ 	.byte	0x03, 0x50
        /*001a*/ 	.short	0x0000


	//----- nvinfo : EIATTR_MAXREG_COUNT
	.align		4
        /*001c*/ 	.byte	0x03, 0x1b
        /*001e*/ 	.short	0x00ff


	//----- nvinfo : EIATTR_NUM_BARRIERS
	.align		4
        /*0020*/ 	.byte	0x02, 0x4c
        /*0022*/ 	.byte	0x01
	.zero		1


	//----- nvinfo : EIATTR_MERCURY_ISA_VERSION
	.align		4
        /*0024*/ 	.byte	0x03, 0x5f
        /*0026*/ 	.short	0x0101


	//----- nvinfo : EIATTR_COOP_GROUP_MASK_REGIDS
	.align		4
        /*0028*/ 	.byte	0x04, 0x29
        /*002a*/ 	.short	(.L_2537 - .L_2536)


	//   ....[0]....
.L_2536:
        /*002c*/ 	.word	0x05000009


	//   ....[1]....
        /*0030*/ 	.word	0x05000009


	//   ....[2]....
        /*0034*/ 	.word	0x05000009


	//   ....[3]....
        /*0038*/ 	.word	0x05000009


	//   ....[4]....
        /*003c*/ 	.word	0x05000009


	//   ....[5]....
        /*0040*/ 	.word	0x05000009


	//   ....[6]....
        /*0044*/ 	.word	0x05000009


	//   ....[7]....
        /*0048*/ 	.word	0x05000009


	//   ....[8]....
        /*004c*/ 	.word	0x05000009


	//   ....[9]....
        /*0050*/ 	.word	0x05000009


	//   ....[10]....
        /*0054*/ 	.word	0x05000009


	//   ....[11]....
        /*0058*/ 	.word	0x05000009


	//   ....[12]....
        /*005c*/ 	.word	0x05000009


	//   ....[13]....
        /*0060*/ 	.word	0x05000009


	//   ....[14]....
        /*0064*/ 	.word	0x05000009


	//   ....[15]....
        /*0068*/ 	.word	0x05000009


	//   ....[16]....
        /*006c*/ 	.word	0x05000009


	//   ....[17]....
        /*0070*/ 	.word	0x05000009


	//   ....[18]....
        /*0074*/ 	.word	0x05000009


	//   ....[19]....
        /*0078*/ 	.word	0x05000009


	//   ....[20]....
        /*007c*/ 	.word	0x05000009


	//   ....[21]....
        /*0080*/ 	.word	0x05000009


	//----- nvinfo : EIATTR_COOP_GROUP_INSTR_OFFSETS
	.align		4
.L_2537:
        /*0084*/ 	.byte	0x04, 0x28
        /*0086*/ 	.short	(.L_2539 - .L_2538)


	//   ....[0]....
.L_2538:
        /*0088*/ 	.word	0x00001a90


	//   ....[1]....
        /*008c*/ 	.word	0x00001b40


	//   ....[2]....
        /*0090*/ 	.word	0x00001bb0


	//   ....[3]....
        /*0094*/ 	.word	0x00001c30


	//   ....[4]....
        /*0098*/ 	.word	0x00001ca0


	//   ....[5]....
        /*009c*/ 	.word	0x00001d40


	//   ....[6]....
        /*00a0*/ 	.word	0x00001db0


	//   ....[7]....
        /*00a4*/ 	.word	0x00001e40


	//   ....[8]....
        /*00a8*/ 	.word	0x00001ec0


	//   ....[9]....
        /*00ac*/ 	.word	0x00001f30


	//   ....[10]....
        /*00b0*/ 	.word	0x00001f80


	//   ....[11]....
        /*00b4*/ 	.word	0x00002680


	//   ....[12]....
        /*00b8*/ 	.word	0x00002750


	//   ....[13]....
        /*00bc*/ 	.word	0x000027e0


	//   ....[14]....
        /*00c0*/ 	.word	0x00002890


	//   ....[15]....
        /*00c4*/ 	.word	0x00002920


	//   ....[16]....
        /*00c8*/ 	.word	0x000029d0


	//   ....[17]....
        /*00cc*/ 	.word	0x00002a60


	//   ....[18]....
        /*00d0*/ 	.word	0x00002b20


	//   ....[19]....
        /*00d4*/ 	.word	0x00002bc0


	//   ....[20]....
        /*00d8*/ 	.word	0x00002c50


	//   ....[21]....
        /*00dc*/ 	.word	0x00002cc0


	//----- nvinfo : EIATTR_VRC_CTA_INIT_COUNT
	.align		4
.L_2539:
        /*00e0*/ 	.byte	0x02, 0x4a
	.zero		1
	.zero		1


	//----- nvinfo : EIATTR_EXIT_INSTR_OFFSETS
	.align		4
        /*00e4*/ 	.byte	0x04, 0x1c
        /*00e6*/ 	.short	(.L_2541 - .L_2540)


	//   ....[0]....
.L_2540:
        /*00e8*/ 	.word	0x00002580


	//   ....[1]....
        /*00ec*/ 	.word	0x00002660


	//----- nvinfo : EIATTR_CRS_STACK_SIZE
	.align		4
.L_2541:
        /*00f0*/ 	.byte	0x04, 0x1e
        /*00f2*/ 	.short	(.L_2543 - .L_2542)
.L_2542:
        /*00f4*/ 	.word	0x00000000


	//----- nvinfo : EIATTR_CBANK_PARAM_SIZE
	.align		4
.L_2543:
        /*00f8*/ 	.byte	0x03, 0x19
        /*00fa*/ 	.short	0x00a0


	//----- nvinfo : EIATTR_PARAM_CBANK
	.align		4
        /*00fc*/ 	.byte	0x04, 0x0a
        /*00fe*/ 	.short	(.L_2545 - .L_2544)
	.align		4
.L_2544:
        /*0100*/ 	.word	index@(.nv.constant0._Z30group_norm_nhwc_fwd_sum_kernelI11Fp32IOFp16WLi196EEv26Group_norm_nhwc_fwd_params)
        /*0104*/ 	.short	0x0380
        /*0106*/ 	.short	0x00a0


	//----- nvinfo : EIATTR_SW_WAR
	.align		4
.L_2545:
        /*0108*/ 	.byte	0x04, 0x36
        /*010a*/ 	.short	(.L_2547 - .L_2546)
.L_2546:
        /*010c*/ 	.word	0x00000008
.L_2547:


//--------------------- .nv.info._Z30group_norm_nhwc_fwd_sum_kernelI11Fp32IOFp16WLi168EEv26Group_norm_nhwc_fwd_params --------------------------
	.section	.nv.info._Z30group_norm_nhwc_fwd_sum_kernelI11Fp32IOFp16WLi168EEv26Group_norm_nhwc_fwd_params,"",@"SHT_CUDA_INFO"
	.sectionflags	@""
	.align	4


	//----- nvinfo : EIATTR_CUDA_API_VERSION
	.align		4
        /*0000*/ 	.byte	0x04, 0x37
        /*0002*/ 	.short	(.L_2549 - .L_2548)
.L_2548:
        /*0004*/ 	.word	0x00000082


	//----- nvinfo : EIATTR_KPARAM_INFO
	.align		4
.L_2549:
        /*0008*/ 	.byte	0x04, 0x17
        /*000a*/ 	.short	(.L_2551 - .L_2550)
.L_2550:
        /*000c*/ 	.word	0x00000000
        /*0010*/ 	.short	0x0000
        /*0012*/ 	.short	0x0000
        /*0014*/ 	.byte	0x00, 0xf0, 0x81, 0x02


	//----- nvinfo : EIATTR_SPARSE_MMA_MASK
	.align		4
.L_2551:
        /*0018*/ 	.byte	0x03, 0x50
        /*001a*/ 	.short	0x0000


	//----- nvinfo : EIATTR_MAXREG_COUNT
	.align		4
        /*001c*/ 	.byte	0x03, 0x1b
        /*001e*/ 	.short	0x00ff


	//----- nvinfo : EIATTR_NUM_BARRIERS
	.align		4
        /*0020*/ 	.byte	0x02, 0x4c
        /*0022*/ 	.byte	0x01
	.zero		1


	//----- nvinfo : EIATTR_MERCURY_ISA_VERSION
	.align		4
        /*0024*/ 	.byte	0x03, 0x5f
        /*0026*/ 	.short	0x0101


	//----- nvinfo : EIATTR_COOP_GROUP_MASK_REGIDS
	.align		4
        /*0028*/ 	.byte	0x04, 0x29
        /*002a*/ 	.short	(.L_2553 - .L_2552)


	//   ....[0]....
.L_2552:
        /*002c*/ 	.word	0x05000008


	//   ....[1]....
        /*0030*/ 	.word	0x05000008


	//   ....[2]....
        /*0034*/ 	.word	0x05000008


	//   ....[3]....
        /*0038*/ 	.word	0x05000008


	//   ....[4]....
        /*003c*/ 	.word	0x05000008


	//   ....[5]....
        /*0040*/ 	.word	0x05000008


	//   ....[6]....
        /*0044*/ 	.word	0x05000008


	//   ....[7]....
        /*0048*/ 	.word	0x05000008


	//   ....[8]....
        /*004c*/ 	.word	0x05000008


	//   ....[9]....
        /*0050*/ 	.word	0x05000008


	//   ....[10]....
        /*0054*/ 	.word	0x05000008


	//   ....[11]....
        /*0058*/ 	.word	0x05000008


	//   ....[12]....
        /*005c*/ 	.word	0x05000008


	//   ....[13]....
        /*0060*/ 	.word	0x05000008


	//   ....[14]....
        /*0064*/ 	.word	0x05000008


	//   ....[15]....
        /*0068*/ 	.word	0x05000008


	//   ....[16]....
        /*006c*/ 	.word	0x05000008


	//   ....[17]....
        /*0070*/ 	.word	0x05000008


	//   ....[18]....
        /*0074*/ 	.word	0x05000008


	//   ....[19]....
        /*0078*/ 	.word	0x05000008


	//   ....[20]....
        /*007c*/ 	.word	0x05000008


	//   ....[21]....
        /*0080*/ 	.word	0x05000008


	//----- nvinfo : EIATTR_COOP_GROUP_INSTR_OFFSETS
	.align		4
.L_2553:
        /*0084*/ 	.byte	0x04, 0x28
        /*0086*/ 	.short	(.L_2555 - .L_2554)


	//   ....[0]....
.L_2554:
        /*0088*/ 	.word	0x00001a90


	//   ....[1]....
        /*008c*/ 	.word	0x00001b50


	//   ....[2]....
        /*0090*/ 	.word	0x00001bc0


	//   ....[3]....
        /*0094*/ 	.word	0x00001c40


	//   ....[4]....
        /*0098*/ 	.word	0x00001cb0


	//   ....[5]....
        /*009c*/ 	.word	0x00001d50


	//   ....[6]....
        /*00a0*/ 	.word	0x00001dc0


	//   ....[7]....
        /*00a4*/ 	.word	0x00001e40


	//   ....[8]....
        /*00a8*/ 	.word	0x00001ec0


	//   ....[9]....
        /*00ac*/ 	.word	0x00001f30


	//   ....[10]....
        /*00b0*/ 	.word	0x00001f80


	//   ....[11]....
        /*00b4*/ 	.word	0x00002670


	//   ....[12]....
        /*00b8*/ 	.word	0x00002750


	//   ....[13]....
        /*00bc*/ 	.word	0x000027e0


	//   ....[14]....
        /*00c0*/ 	.word	0x00002890


	//   ....[15]....
        /*00c4*/ 	.word	0x00002920


	//   ....[16]....
        /*00c8*/ 	.word	0x000029d0


	//   ....[17]....
        /*00cc*/ 	.word	0x00002a60


	//   ....[18]....
        /*00d0*/ 	.word	0x00002b10


	//   ....[19]....
        /*00d4*/ 	.word	0x00002bb0


	//   ....[20]....
        /*00d8*/ 	.word	0x00002c40


	//   ....[21]....
        /*00dc*/ 	.word	0x00002cb0


	//----- nvinfo : EIATTR_VRC_CTA_INIT_COUNT
	.align		4
.L_2555:
        /*00e0*/ 	.byte	0x02, 0x4a
	.zero		1
	.zero		1


	//----- nvinfo : EIATTR_EXIT_INSTR_OFFSETS
	.align		4
        /*00e4*/ 	.byte	0x04, 0x1c
        /*00e6*/ 	.short	(.L_2557 - .L_2556)


	//   ....[0]....
.L_2556:
        /*00e8*/ 	.word	0x00002570


	//   ....[1]....
        /*00ec*/ 	.word	0x00002650


	//----- nvinfo : EIATTR_CRS_STACK_SIZE
	.align		4
.L_2557:
        /*00f0*/ 	.byte	0x04, 0x1e
        /*00f2*/ 	.short	(.L_2559 - .L_2558)
.L_2558:
        /*00f4*/ 	.word	0x00000000


	//----- nvinfo : EIATTR_CBANK_PARAM_SIZE
	.align		4
.L_2559:
        /*00f8*/ 	.byte	0x03, 0x19
        /*00fa*/ 	.short	0x00a0


	//----- nvinfo : EIATTR_PARAM_CBANK
	.align		4
        /*00fc*/ 	.byte	0x04, 0x0a
        /*00fe*/ 	.short	(.L_2561 - .L_2560)
	.align		4
.L_2560:
        /*0100*/ 	.word	index@(.nv.constant0._Z30group_norm_nhwc_fwd_sum_kernelI11Fp32IOFp16WLi168EEv26Group_norm_nhwc_fwd_params)
        /*0104*/ 	.short	0x0380
        /*0106*/ 	.short	0x00a0


	//----- nvinfo : EIATTR_SW_WAR
	.align		4
.L_2561:
        /*0108*/ 	.byte	0x04, 0x36
        /*010a*/ 	.short	(.L_2563 - .L_2562)
.L_2562:
        /*010c*/ 	.word	0x00000008
.L_2563:


//--------------------- .nv.info._Z30group_norm_nhwc_fwd_sum_kernelI11Fp32IOFp16WLi64EEv26Group_norm_nhwc_fwd_params --------------------------
	.section	.nv.info._Z30group_norm_nhwc_fwd_sum_kernelI11Fp32IOFp16WLi64EEv26Group_norm_nhwc_fwd_params,"",@"SHT_CUDA_INFO"
	.sectionflags	@""
	.align	4


	//----- nvinfo : EIATTR_CUDA_API_VERSION
	.align		4
        /*0000*/ 	.byte	0x04, 0x37
        /*0002*/ 	.short	(.L_2565 - .L_2564)
.L_2564:
        /*0004*/ 	.word	0x00000082


	//----- nvinfo : EIATTR_KPARAM_INFO
	.align		4
.L_2565:
        /*0008*/ 	.byte	0x04, 0x17
        /*000a*/ 	.short	(.L_2567 - .L_2566)
.L_2566:
        /*000c*/ 	.word	0x00000000
        /*0010*/ 	.short	0x0000
        /*0012*/ 	.short	0x0000
        /*0014*/ 	.byte	0x00, 0xf0, 0x81, 0x02


	//----- nvinfo : EIATTR_SPARSE_MMA_MASK
	.align		4
.L_2567:
        /*0018*/ 	.byte	0x03, 0x50
        /*001a*/ 	.short	0x0000


	//----- nvinfo : EIATTR_MAXREG_COUNT
	.align		4
        /*001c*/ 	.byte	0x03, 0x1b
        /*001e*/ 	.short	0x00ff


	//----- nvinfo : EIATTR_NUM_BARRIERS
	.align		4
        /*0020*/ 	.byte	0x02, 0x4c
        /*0022*/ 	.byte	0x01
	.zero		1


	//----- nvinfo : EIATTR_MERCURY_ISA_VERSION
	.align		4
        /*0024*/ 	.byte	0x03, 0x5f
        /*0026*/ 	.short	0x0101


	//----- nvinfo : EIATTR_COOP_GROUP_MASK_REGIDS
	.align		4
        /*0028*/ 	.byte	0x04, 0x29
        /*002a*/ 	.short	(.L_2569 - .L_2568)


	//   ....[0]....
.L_2568:
        /*002c*/ 	.word	0xffffffff


	//   ....[1]....
        /*0030*/ 	.word	0xffffffff


	//   ....[2]....
        /*0034*/ 	.word	0xffffffff


	//   ....[3]....
        /*0038*/ 	.word	0xffffffff


	//   ....[4]....
        /*003c*/ 	.word	0xffffffff


	//   ....[5]....
        /*0040*/ 	.word	0xffffffff


	//   ....[6]....
        /*0044*/ 	.word	0xffffffff


	//   ....[7]....
        /*0048*/ 	.word	0xffffffff


	//   ....[8]....
        /*004c*/ 	.word	0xffffffff


	//   ....[9]....
        /*0050*/ 	.word	0xffffffff


	//   ....[10]....
        /*0054*/ 	.word	0xffffffff


	//   ....[11]....
        /*0058*/ 	.word	0xffffffff


	//   ....[12]....
        /*005c*/ 	.word	0xffffffff


	//   ....[13]....
        /*0060*/ 	.word	0xffffffff


	//   ....[14]....
        /*0064*/ 	.word	0xffffffff


	//   ....[15]....
        /*0068*/ 	.word	0xffffffff


	//   ....[16]....
        /*006c*/ 	.word	0xffffffff


	//   ....[17]....
        /*0070*/ 	.word	0xffffffff


	//   ....[18]....
        /*0074*/ 	.word	0x05000013


	//   ....[19]....
        /*0078*/ 	.word	0x05000013


	//   ....[20]....
        /*007c*/ 	.word	0x05000013


	//   ....[21]....
        /*0080*/ 	.word	0x05000013


	//   ....[22]....
        /*0084*/ 	.word	0x05000013


	//   ....[23]....
        /*0088*/ 	.word	0x05000013


	//   ....[24]....
        /*008c*/ 	.word	0x05000013


	//   ....[25]....
        /*0090*/ 	.word	0x05000013


	//   ....[26]....
        /*0094*/ 	.word	0x05000013


	//   ....[27]....
        /*0098*/ 	.word	0x05000013


	//   ....[28]....
        /*009c*/ 	.word	0x05000013


	//   ....[29]....
        /*00a0*/ 	.word	0x05000013


	//   ....[30]....
        /*00a4*/ 	.word	0x05000013


	//   ....[31]....
        /*00a8*/ 	.word	0x05000013


	//   ....[32]....
        /*00ac*/ 	.word	0x05000013


	//   ....[33]....
        /*00b0*/ 	.word	0x05000013


	//   ....[34]....
        /*00b4*/ 	.word	0x05000013


	//   ....[35]....
        /*00b8*/ 	.word	0x05000013


	//----- nvinfo : EIATTR_COOP_GROUP_INSTR_OFFSETS
	.align		4
.L_2569:
        /*00bc*/ 	.byte	0x04, 0x28
        /*00be*/ 	.short	(.L_2571 - .L_2570)


	//   ....[0]....
.L_2570:
        /*00c0*/ 	.word	0x000017e0


	//   ....[1]....
        /*00c4*/ 	.word	0x00001810


	//   ....[2]....
        /*00c8*/ 	.word	0x00001820


	//   ....[3]....
        /*00cc*/ 	.word	0x00001880


	//   ....[4]....
        /*00d0*/ 	.word	0x000018b0


	//   ....[5]....
        /*00d4*/ 	.word	0x000018d0


	//   ....[6]....
        /*00d8*/ 	.word	0x00001930


	//   ....[7]....
        /*00dc*/ 	.word	0x00001960


	//   ....[8]....
        /*00e0*/ 	.word	0x00001980


	//   ....[9]....
        /*00e4*/ 	.word	0x000019e0


	//   ....[10]....
        /*00e8*/ 	.word	0x00001a10


	//   ....[11]....
        /*00ec*/ 	.word	0x00001a30


	//   ....[12]....
        /*00f0*/ 	.word	0x00001a90


	//   ....[13]....
        /*00f4*/ 	.word	0x00001ac0


	//   ....[14]....
        /*00f8*/ 	.word	0x00001ae0


	//   ....[15]....
        /*00fc*/ 	.word	0x00001b40


	//   ....[16]....
        /*0100*/ 	.word	0x00001b60


	//   ....[17]....
        /*0104*/ 	.word	0x00001b70


	//   ....[18]....
        /*0108*/ 	.word	0x00001eb0


	//   ....[19]....
        /*010c*/ 	.word	0x00001f10


	//   ....[20]....
        /*0110*/ 	.word	0x00001f80


	//   ....[21]....
        /*0114*/ 	.word	0x00001ff0


	//   ....[22]....
        /*0118*/ 	.word	0x00002080


	//   ....[23]....
        /*011c*/ 	.word	0x000020e0


	//   ....[24]....
        /*0120*/ 	.word	0x00002160


	//   ....[25]....
        /*0124*/ 	.word	0x000021f0


	//   ....[26]....
        /*0128*/ 	.word	0x00002260


	//   ....[27]....
        /*012c*/ 	.word	0x000022d0


	//   ....[28]....
        /*0130*/ 	.word	0x00002350


	//   ....[29]....
        /*0134*/ 	.word	0x000023b0


	//   ....[30]....
        /*0138*/ 	.word	0x00002430


	//   ....[31]....
        /*013c*/ 	.word	0x000024b0


	//   ....[32]....
        /*0140*/ 	.word	0x00002520


	//   ....[33]....
        /*0144*/ 	.word	0x000025c0


	//   ....[34]....
        /*0148*/ 	.word	0x00002610


	//   ....[35]....
        /*014c*/ 	.word	0x00002660


	//----- nvinfo : EIATTR_VRC_CTA_INIT_COUNT
	.align		4
.L_2571:
        /*0150*/ 	.byte	0x02, 0x4a
	.zero		1
	.zero		1


	//----- nvinfo : EIATTR_EXIT_INSTR_OFFSETS
	.align		4
        /*0154*/ 	.byte	0x04, 0x1c
        /*0156*/ 	.short	(.L_2573 - .L_2572)


	//   ....[0]....
.L_2572:
        /*0158*/ 	.word	0x00001d50


	//   ....[1]....
        /*015c*/ 	.word	0x00001e30


	//----- nvinfo : EIATTR_CRS_STACK_SIZE
	.align		4
.L_2573:
        /*0160*/ 	.byte	0x04, 0x1e
        /*0162*/ 	.short	(.L_2575 - .L_2574)
.L_2574:
        /*0164*/ 	.word	0x00000000


	//----- nvinfo : EIATTR_CBANK_PARAM_SIZE
	.align		4
.L_2575:
        /*0168*/ 	.byte	0x03, 0x19
        /*016a*/ 	.short	0x00a0


	//----- nvinfo : EIATTR_PARAM_CBANK
	.align		4
        /*016c*/ 	.byte	0x04, 0x0a
        /*016e*/ 	.short	(.L_2577 - .L_2576)
	.align		4
.L_2576:
        /*0170*/ 	.word	index@(.nv.constant0._Z30group_norm_nhwc_fwd_sum_kernelI11Fp32IOFp16WLi64EEv26Group_norm_nhwc_fwd_params)
        /*0174*/ 	.short	0x0380
        /*0176*/ 	.short	0x00a0


	//----- nvinfo : EIATTR_SW_WAR
	.align		4
.L_2577:
        /*0178*/ 	.byte	0x04, 0x36
        /*017a*/ 	.short	(.L_2579 - .L_2578)
.L_2578:
        /*017c*/ 	.word	0x00000008
.L_2579:


//--------------------- .nv.info._Z30group_norm_nhwc_fwd_sum_kernelI11Fp32IOFp16WLi128EEv26Group_norm_nhwc_fwd_params --------------------------
	.section	.nv.info._Z30group_norm_nhwc_fwd_sum_kernelI11Fp32IOFp16WLi128EEv26Group_norm_nhwc_fwd_params,"",@"SHT_CUDA_INFO"
	.sectionflags	@""
	.align	4


	//----- nvinfo : EIATTR_CUDA_API_VERSION
	.align		4
        /*0000*/ 	.byte	0x04, 0x37
        /*0002*/ 	.short	(.L_2581 - .L_2580)
.L_2580:
        /*0004*/ 	.word	0x00000082


	//----- nvinfo : EIATTR_KPARAM_INFO
	.align		4
.L_2581:
        /*0008*/ 	.byte	0x04, 0x17
        /*000a*/ 	.short	(.L_2583 - .L_2582)
.L_2582:
        /*000c*/ 	.word	0x00000000
        /*0010*/ 	.short	0x0000
        /*0012*/ 	.short	0x0000
        /*0014*/ 	.byte	0x00, 0xf0, 0x81, 0x02


	//----- nvinfo : EIATTR_SPARSE_MMA_MASK
	.align		4
.L_2583:
        /*0018*/ 	.byte	0x03, 0x50
        /*001a*/ 	.short	0x0000


	//----- nvinfo : EIATTR_MAXREG_COUNT
	.align		4
        /*001c*/ 	.byte	0x03, 0x1b
        /*001e*/ 	.short	0x00ff


	//----- nvinfo : EIATTR_NUM_BARRIERS
	.align		4
        /*0020*/ 	.byte	0x02, 0x4c
        /*0022*/ 	.byte	0x01
	.zero		1


	//----- nvinfo : EIATTR_MERCURY_ISA_VERSION
	.align		4
        /*0024*/ 	.byte	0x03, 0x5f
        /*0026*/ 	.short	0x0101


	//----- nvinfo : EIATTR_COOP_GROUP_MASK_REGIDS
	.align		4
        /*0028*/ 	.byte	0x04, 0x29
        /*002a*/ 	.short	(.L_2585 - .L_2584)


	//   ....[0]....
.L_2584:
        /*002c*/ 	.word	0xffffffff


	//   ....[1]....
        /*0030*/ 	.word	0xffffffff


	//   ....[2]....
        /*0034*/ 	.word	0xffffffff


	//   ....[3]....
        /*0038*/ 	.word	0xffffffff


	//   ....[4]....
        /*003c*/ 	.word	0xffffffff


	//   ....[5]....
        /*0040*/ 	.word	0xffffffff


	//   ....[6]....
        /*0044*/ 	.word	0xffffffff


	//   ....[7]....
        /*0048*/ 	.word	0xffffffff


	//   ....[8]....
        /*004c*/ 	.word	0xffffffff


	//   ....[9]....
        /*0050*/ 	.word	0xffffffff


	//   ....[10]....
        /*0054*/ 	.word	0xffffffff


	//   ....[11]....
        /*0058*/ 	.word	0xffffffff


	//   ....[12]....
        /*005c*/ 	.word	0xffffffff


	//   ....[13]....
        /*0060*/ 	.word	0xffffffff


	//   ....[14]....
        /*0064*/ 	.word	0xffffffff


	//   ....[15]....
        /*0068*/ 	.word	0xffffffff


	//   ....[16]....
        /*006c*/ 	.word	0xffffffff


	//   ....[17]....
        /*0070*/ 	.word	0xffffffff


	//   ....[18]....
        /*0074*/ 	.word	0x05000011


	//   ....[19]....
        /*0078*/ 	.word	0x05000011


	//   ....[20]....
        /*007c*/ 	.word	0x05000011


	//   ....[21]....
        /*0080*/ 	.word	0x05000011


	//   ....[22]....
        /*0084*/ 	.word	0x05000011


	//   ....[23]....
        /*0088*/ 	.word	0x05000011


	//   ....[24]....
        /*008c*/ 	.word	0x05000011


	//   ....[25]....
        /*0090*/ 	.word	0x05000011


	//   ....[26]....
        /*0094*/ 	.word	0x05000011


	//   ....[27]....
        /*0098*/ 	.word	0x05000011


	//   ....[28]....
        /*009c*/ 	.word	0x05000011


	//   ....[29]....
        /*00a0*/ 	.word	0x05000011


	//   ....[30]....
        /*00a4*/ 	.word	0x05000011


	//   ....[31]....
        /*00a8*/ 	.word	0x05000011


	//   ....[32]....
        /*00ac*/ 	.word	0x05000011


	//   ....[33]....
        /*00b0*/ 	.word	0x05000011


	//   ....[34]....
        /*00b4*/ 	.word	0x05000011


	//   ....[35]....
        /*00b8*/ 	.word	0x05000011


	//----- nvinfo : EIATTR_COOP_GROUP_INSTR_OFFSETS
	.align		4
.L_2585:
        /*00bc*/ 	.byte	0x04, 0x28
        /*00be*/ 	.short	(.L_2587 - .L_2586)


	//   ....[0]....
.L_2586:
        /*00c0*/ 	.word	0x00001910


	//   ....[1]....
        /*00c4*/ 	.word	0x00001940


	//   ....[2]....
        /*00c8*/ 	.word	0x00001950


	//   ....[3]....
        /*00cc*/ 	.word	0x000019b0


	//   ....[4]....
        /*00d0*/ 	.word	0x000019e0


	//   ....[5]....
        /*00d4*/ 	.word	0x00001a00


	//   ....[6]....
        /*00d8*/ 	.word	0x00001a60


	//   ....[7]....
        /*00dc*/ 	.word	0x00001a90


	//   ....[8]....
        /*00e0*/ 	.word	0x00001ab0


	//   ....[9]....
        /*00e4*/ 	.word	0x00001b10


	//   ....[10]....
        /*00e8*/ 	.word	0x00001b40


	//   ....[11]....
        /*00ec*/ 	.word	0x00001b60


	//   ....[12]....
        /*00f0*/ 	.word	0x00001bc0


	//   ....[13]....
        /*00f4*/ 	.word	0x00001bf0


	//   ....[14]....
        /*00f8*/ 	.word	0x00001c10


	//   ....[15]....
        /*00fc*/ 	.word	0x00001c80


	//   ....[16]....
        /*0100*/ 	.word	0x00001ca0


	//   ....[17]....
        /*0104*/ 	.word	0x00001cb0


	//   ....[18]....
        /*0108*/ 	.word	0x00002180


	//   ....[19]....
        /*010c*/ 	.word	0x000021e0


	//   ....[20]....
        /*0110*/ 	.word	0x00002240


	//   ....[21]....
        /*0114*/ 	.word	0x000022c0


	//   ....[22]....
        /*0118*/ 	.word	0x00002350


	//   ....[23]....
        /*011c*/ 	.word	0x000023b0


	//   ....[24]....
        /*0120*/ 	.word	0x00002430


	//   ....[25]....
        /*0124*/ 	.word	0x000024c0


	//   ....[26]....
        /*0128*/ 	.word	0x00002520


	//   ....[27]....
        /*012c*/ 	.word	0x000025a0


	//   ....[28]....
        /*0130*/ 	.word	0x00002630


	//   ....[29]....
        /*0134*/ 	.word	0x000026a0


	//   ....[30]....
        /*0138*/ 	.word	0x00002720


	//   ....[31]....
        /*013c*/ 	.word	0x000027a0


	//   ....[32]....
        /*0140*/ 	.word	0x00002800


	//   ....[33]....
        /*0144*/ 	.word	0x00002880


	//   ....[34]....
        /*0148*/ 	.word	0x000028f0


	//   ....[35]....
        /*014c*/ 	.word	0x00002940


	//----- nvinfo : EIATTR_VRC_CTA_INIT_COUNT
	.align		4
.L_2587:
        /*0150*/ 	.byte	0x02, 0x4a
	.zero		1
	.zero		1


	//----- nvinfo : EIATTR_EXIT_INSTR_OFFSETS
	.align		4
        /*0154*/ 	.byte	0x04, 0x1c
        /*0156*/ 	.short	(.L_2589 - .L_2588)


	//   ....[0]....
.L_2588:
        /*0158*/ 	.word	0x00002020


	//   ....[1]....
        /*015c*/ 	.word	0x00002100


	//----- nvinfo : EIATTR_CRS_STACK_SIZE
	.align		4
.L_2589:
        /*0160*/ 	.byte	0x04, 0x1e
        /*0162*/ 	.short	(.L_2591 - .L_2590)
.L_2590:
        /*0164*/ 	.word	0x00000000


	//----- nvinfo : EIATTR_CBANK_PARAM_SIZE
	.align		4
.L_2591:
        /*0168*/ 	.byte	0x03, 0x19
        /*016a*/ 	.short	0x00a0


	//----- nvinfo : EIATTR_PARAM_CBANK
	.align		4
        /*016c*/ 	.byte	0x04, 0x0a
        /*016e*/ 	.short	(.L_2593 - .L_2592)
	.align		4
.L_2592:
        /*0170*/ 	.word	index@(.nv.constant0._Z30group_norm_nhwc_fwd_sum_kernelI11Fp32IOFp16WLi128EEv26Group_norm_nhwc_fwd_params)
        /*0174*/ 	.short	0x0380
        /*0176*/ 	.short	0x00a0


	//----- nvinfo : EIATTR_SW_WAR
	.align		4
.L_2593:
        /*0178*/ 	.byte	0x04, 0x36
        /*017a*/ 	.short	(.L_2595 - .L_2594)
.L_2594:
        /*017c*/ 	.word	0x00000008
.L_2595:


//--------------------- .nv.info._Z30group_norm_nhwc_fwd_sum_kernelI11Fp32IOFp16WLi192EEv26Group_norm_nhwc_fwd_params --------------------------
	.section	.nv.info._Z30group_norm_nhwc_fwd_sum_kernelI11Fp32IOFp16WLi192EEv26Group_norm_nhwc_fwd_params,"",@"SHT_CUDA_INFO"
	.sectionflags	@""
	.align	4


	//----- nvinfo : EIATTR_CUDA_API_VERSION
	.align		4
        /*0000*/ 	.byte	0x04, 0x37
        /*0002*/ 	.short	(.L_2597 - .L_2596)
.L_2596:
        /*0004*/ 	.word	0x00000082


	//----- nvinfo : EIATTR_KPARAM_INFO
	.align		4
.L_2597:
        /*0008*/ 	.byte	0x04, 0x17
        /*000a*/ 	.short	(.L_2599 - .L_2598)
.L_2598:
        /*000c*/ 	.word	0x00000000
        /*0010*/ 	.short	0x0000
        /*0012*/ 	.short	0x0000
        /*0014*/ 	.byte	0x00, 0xf0, 0x81, 0x02


	//----- nvinfo : EIATTR_SPARSE_MMA_MASK
	.align		4
.L_2599:
        /*0018*/ 	.byte	0x03, 0x50
        /*001a*/ 	.short	0x0000


	//----- nvinfo : EIATTR_MAXREG_COUNT
	.align		4
        /*001c*/ 	.byte	0x03, 0x1b
        /*001e*/ 	.short	0x00ff


	//----- nvinfo : EIATTR_NUM_BARRIERS
	.align		4
        /*0020*/ 	.byte	0x02, 0x4c
        /*0022*/ 	.byte	0x01
	.zero		1


	//----- nvinfo : EIATTR_MERCURY_ISA_VERSION
	.align		4
        /*0024*/ 	.byte	0x03, 0x5f
        /*0026*/ 	.short	0x0101


	//----- nvinfo : EIATTR_COOP_GROUP_MASK_REGIDS
	.align		4
        /*0028*/ 	.byte	0x04, 0x29
        /*002a*/ 	.short	(.L_2601 - .L_2600)


	//   ....[0]....
.L_2600:
        /*002c*/ 	.word	0xffffffff


	//   ....[1]....
        /*0030*/ 	.word	0xffffffff


	//   ....[2]....
        /*0034*/ 	.word	0xffffffff


	//   ....[3]....
        /*0038*/ 	.word	0xffffffff


	//   ....[4]....
        /*003c*/ 	.word	0xffffffff


	//   ....[5]....
        /*0040*/ 	.word	0xffffffff


	//   ....[6]....
        /*0044*/ 	.word	0xffffffff


	//   ....[7]....
        /*0048*/ 	.word	0xffffffff


	//   ....[8]....
        /*004c*/ 	.word	0xffffffff


	//   ....[9]....
        /*0050*/ 	.word	0xffffffff


	//   ....[10]....
        /*0054*/ 	.word	0xffffffff


	//   ....[11]....
        /*0058*/ 	.word	0xffffffff


	//   ....[12]....
        /*005c*/ 	.word	0xffffffff


	//   ....[13]....
        /*0060*/ 	.word	0xffffffff


	//   ....[14]....
        /*0064*/ 	.word	0xffffffff


	//   ....[15]....
        /*0068*/ 	.word	0xffffffff


	//   ....[16]....
        /*006c*/ 	.word	0xffffffff


	//   ....[17]....
        /*0070*/ 	.word	0xffffffff


	//   ....[18]....
        /*0074*/ 	.word	0x0500001c


	//   ....[19]....
        /*0078*/ 	.word	0x0500001c


	//   ....[20]....
        /*007c*/ 	.word	0x0500001c


	//   ....[21]....
        /*0080*/ 	.word	0x0500001c


	//   ....[22]....
        /*0084*/ 	.word	0x0500001c


	//   ....[23]....
        /*0088*/ 	.word	0x0500001c


	//   ....[24]....
        /*008c*/ 	.word	0x0500001c


	//   ....[25]....
        /*0090*/ 	.word	0x0500001c


	//   ....[26]....
        /*0094*/ 	.word	0x0500001c


	//   ....[27]....
        /*0098*/ 	.word	0x0500001c


	//   ....[28]....
        /*009c*/ 	.word	0x0500001c


	//   ....[29]....
        /*00a0*/ 	.word	0x0500001c


	//   ....[30]....
        /*00a4*/ 	.word	0x0500001c


	//   ....[31]....
        /*00a8*/ 	.word	0x0500001c


	//   ....[32]....
        /*00ac*/ 	.word	0x0500001c


	//   ....[33]....
        /*00b0*/ 	.word	0x0500001c


	//   ....[34]....
        /*00b4*/ 	.word	0x0500001c


	//   ....[35]....
        /*00b8*/ 	.word	0x0500001c


	//----- nvinfo : EIATTR_COOP_GROUP_INSTR_OFFSETS
	.align		4
.L_2601:
        /*00bc*/ 	.byte	0x04, 0x28
        /*00be*/ 	.short	(.L_2603 - .L_2602)


	//   ....[0]....
.L_2602:
        /*00c0*/ 	.word	0x00001ad0


	//   ....[1]....
        /*00c4*/ 	.word	0x00001b00


	//   ....[2]....
        /*00c8*/ 	.word	0x00001b20


	//   ....[3]....
        /*00cc*/ 	.word	0x00001b80


	//   ....[4]....
        /*00d0*/ 	.word	0x00001bc0


	//   ....[5]....
        /*00d4*/ 	.word	0x00001c00


	//   ....[6]....
        /*00d8*/ 	.word	0x00001c30


	//   ....[7]....
        /*00dc*/ 	.word	0x00001c70


	//   ....[8]....
        /*00e0*/ 	.word	0x00001cb0


	//   ....[9]....
        /*00e4*/ 	.word	0x00001ce0


	//   ....[10]....
        /*00e8*/ 	.word	0x00001d20


	//   ....[11]....
        /*00ec*/ 	.word	0x00001d60


	//   ....[12]....
        /*00f0*/ 	.word	0x00001d90


	//   ....[13]....
        /*00f4*/ 	.word	0x00001dd0


	//   ....[14]....
        /*00f8*/ 	.word	0x00001df0


	//   ....[15]....
        /*00fc*/ 	.word	0x00001e00


	//   ....[16]....
        /*0100*/ 	.word	0x00001e50


	//   ....[17]....
        /*0104*/ 	.word	0x00001e60


	//   ....[18]....
        /*0108*/ 	.word	0x00002430


	//   ....[19]....
        /*010c*/ 	.word	0x000024c0


	//   ....[20]....
        /*0110*/ 	.word	0x00002550


	//   ....[21]....
        /*0114*/ 	.word	0x000025e0


	//   ....[22]....
        /*0118*/ 	.word	0x00002660


	//   ....[23]....
        /*011c*/ 	.word	0x000026f0


	//   ....[24]....
        /*0120*/ 	.word	0x00002780


	//   ....[25]....
        /*0124*/ 	.word	0x00002800


	//   ....[26]....
        /*0128*/ 	.word	0x00002890


	//   ....[27]....
        /*012c*/ 	.word	0x00002920


	//   ....[28]....
        /*0130*/ 	.word	0x000029a0


	//   ....[29]....
        /*0134*/ 	.word	0x00002a30


	//   ....[30]....
        /*0138*/ 	.word	0x00002ac0


	//   ....[31]....
        /*013c*/ 	.word	0x00002b40


	//   ....[32]....
        /*0140*/ 	.word	0x00002bd0


	//   ....[33]....
        /*0144*/ 	.word	0x00002c60


	//   ....[34]....
        /*0148*/ 	.word	0x00002cc0


	//   ....[35]....
        /*014c*/ 	.word	0x00002d20


	//----- nvinfo : EIATTR_VRC_CTA_INIT_COUNT
	.align		4
.L_2603:
        /*0150*/ 	.byte	0x02, 0x4a
	.zero		1
	.zero		1


	//----- nvinfo : EIATTR_EXIT_INSTR_OFFSETS
	.align		4
        /*0154*/ 	.byte	0x04, 0x1c
        /*0156*/ 	.short	(.L_2605 - .L_2604)


	//   ....[0]....
.L_2604:
        /*0158*/ 	.word	0x000022f0


	//   ....[1]....
        /*015c*/ 	.word	0x000023d0


	//----- nvinfo : EIATTR_CRS_STACK_SIZE
	.align		4
.L_2605:
        /*0160*/ 	.byte	0x04, 0x1e
        /*0162*/ 	.short	(.L_2607 - .L_2606)
.L_2606:
        /*0164*/ 	.word	0x00000000


	//----- nvinfo : EIATTR_CBANK_PARAM_SIZE
	.align		4
.L_2607:
        /*0168*/ 	.byte	0x03, 0x19
        /*016a*/ 	.short	0x00a0


	//----- nvinfo : EIATTR_PARAM_CBANK
	.align		4
        /*016c*/ 	.byte	0x04, 0x0a
        /*016e*/ 	.short	(.L_2609 - .L_2608)
	.align		4
.L_2608:
        /*0170*/ 	.word	index@(.nv.constant0._Z30group_norm_nhwc_fwd_sum_kernelI11Fp32IOFp16WLi192EEv26Group_norm_nhwc_fwd_params)
        /*0174*/ 	.short	0x0380
        /*0176*/ 	.short	0x00a0


	//----- nvinfo : EIATTR_SW_WAR
	.align		4
.L_2609:
        /*0178*/ 	.byte	0x04, 0x36
        /*017a*/ 	.short	(.L_2611 - .L_2610)
.L_2610:
        /*017c*/ 	.word	0x00000008
.L_2611:


//--------------------- .nv.info._Z30group_norm_nhwc_fwd_sum_kernelI11Fp32IOFp16WLi448EEv26Group_norm_nhwc_fwd_params --------------------------
	.section	.nv.info._Z30group_norm_nhwc_fwd_sum_kernelI11Fp32IOFp16WLi448EEv26Group_norm_nhwc_fwd_params,"",@"SHT_CUDA_INFO"
	.sectionflags	@""
	.align	4


	//----- nvinfo : EIATTR_CUDA_API_VERSION
	.align		4
        /*0000*/ 	.byte	0x04, 0x37
        /*0002*/ 	.short	(.L_2613 - .L_2612)
.L_2612:
        /*0004*/ 	.word	0x00000082


	//----- nvinfo : EIATTR_KPARAM_INFO
	.align		4
.L_2613:
        /*0008*/ 	.byte	0x04, 0x17
        /*000a*/ 	.short	(.L_2615 - .L_2614)
.L_2614:
        /*000c*/ 	.word	0x00000000
        /*0010*/ 	.short	0x0000
        /*0012*/ 	.short	0x0000
        /*0014*/ 	.byte	0x00, 0xf0, 0x81, 0x02


	//----- nvinfo : EIATTR_SPARSE_MMA_MASK
	.align		4
.L_2615:
        /*0018*/ 	.byte	0x03, 0x50
        /*001a*/ 	.short	0x0000


	//----- nvinfo : EIATTR_MAXREG_COUNT
	.align		4
        /*001c*/ 	.byte	0x03, 0x1b
        /*001e*/ 	.short	0x00ff


	//----- nvinfo : EIATTR_NUM_BARRIERS
	.align		4
        /*0020*/ 	.byte	0x02, 0x4c
        /*0022*/ 	.byte	0x01
	.zero		1


	//----- nvinfo : EIATTR_MERCURY_ISA_VERSION
	.align		4
        /*0024*/ 	.byte	0x03, 0x5f
        /*0026*/ 	.short	0x0101


	//----- nvinfo : EIATTR_COOP_GROUP_MASK_REGIDS
	.align		4
        /*0028*/ 	.byte	0x04, 0x29
        /*002a*/ 	.short	(.L_2617 - .L_2616)


	//   ....[0]....
.L_2616:
        /*002c*/ 	.word	0xffffffff


	//   ....[1]....
        /*0030*/ 	.word	0xffffffff


	//   ....[2]....
        /*0034*/ 	.word	0xffffffff


	//   ....[3]....
        /*0038*/ 	.word	0xffffffff


	//   ....[4]....
        /*003c*/ 	.word	0xffffffff


	//   ....[5]....
        /*0040*/ 	.word	0xffffffff


	//   ....[6]....
        /*0044*/ 	.word	0xffffffff


	//   ....[7]....
        /*0048*/ 	.word	0xffffffff


	//   ....[8]....
        /*004c*/ 	.word	0xffffffff


	//   ....[9]....
        /*0050*/ 	.word	0xffffffff


	//   ....[10]....
        /*0054*/ 	.word	0xffffffff


	//   ....[11]....
        /*0058*/ 	.word	0xffffffff


	//   ....[12]....
        /*005c*/ 	.word	0xffffffff


	//   ....[13]....
        /*0060*/ 	.word	0xffffffff


	//   ....[14]....
        /*0064*/ 	.word	0xffffffff


	//   ....[15]....
        /*0068*/ 	.word	0xffffffff


	//   ....[16]....
        /*006c*/ 	.word	0xffffffff


	//   ....[17]....
        /*0070*/ 	.word	0xffffffff


	//   ....[18]....
        /*0074*/ 	.word	0x05000031


	//   ....[19]....
        /*0078*/ 	.word	0x05000031


	//   ....[20]....
        /*007c*/ 	.word	0x05000031


	//   ....[21]....
        /*0080*/ 	.word	0x05000031


	//   ....[22]....
        /*0084*/ 	.word	0x05000031


	//   ....[23]....
        /*0088*/ 	.word	0x05000031


	//   ....[24]....
        /*008c*/ 	.word	0x05000031


	//   ....[25]....
        /*0090*/ 	.word	0x05000031


	//   ....[26]....
        /*0094*/ 	.word	0x05000031


	//   ....[27]....
        /*0098*/ 	.word	0x05000031


	//   ....[28]....
        /*009c*/ 	.word	0x05000031


	//   ....[29]....
        /*00a0*/ 	.word	0x05000031


	//   ....[30]....
        /*00a4*/ 	.word	0x05000031


	//   ....[31]....
        /*00a8*/ 	.word	0x05000031


	//   ....[32]....
        /*00ac*/ 	.word	0x05000031


	//   ....[33]....
        /*00b0*/ 	.word	0x05000031


	//   ....[34]....
        /*00b4*/ 	.word	0x05000031


	//   ....[35]....
        /*00b8*/ 	.word	0x05000031


	//----- nvinfo : EIATTR_COOP_GROUP_INSTR_OFFSETS
	.align		4
.L_2617:
        /*00bc*/ 	.byte	0x04, 0x28
        /*00be*/ 	.short	(.L_2619 - .L_2618)


	//   ....[0]....
.L_2618:
        /*00c0*/ 	.word	0x00001f30


	//   ....[1]....
        /*00c4*/ 	.word	0x00001f60


	//   ....[2]....
        /*00c8*/ 	.word	0x00001f80


	//   ....[3]....
        /*00cc*/ 	.word	0x00001fe0


	//   ....[4]....
        /*00d0*/ 	.word	0x00002020


	//   ....[5]....
        /*00d4*/ 	.word	0x00002040


	//   ....[6]....
        /*00d8*/ 	.word	0x00002090


	//   ....[7]....
        /*00dc*/ 	.word	0x000020c0


	//   ....[8]....
        /*00e0*/ 	.word	0x000020f0


	//   ....[9]....
        /*00e4*/ 	.word	0x00002140


	//   ....[10]....
        /*00e8*/ 	.word	0x00002170


	//   ....[11]....
        /*00ec*/ 	.word	0x000021a0


	//   ....[12]....
        /*00f0*/ 	.word	0x000021f0


	//   ....[13]....
        /*00f4*/ 	.word	0x00002220


	//   ....[14]....
        /*00f8*/ 	.word	0x00002240


	//   ....[15]....
        /*00fc*/ 	.word	0x000022a0


	//   ....[16]....
        /*0100*/ 	.word	0x000022d0


	//   ....[17]....
        /*0104*/ 	.word	0x000022f0


	//   ....[18]....
        /*0108*/ 	.word	0x00002d40


	//   ....[19]....
        /*010c*/ 	.word	0x00002de0


	//   ....[20]....
        /*0110*/ 	.word	0x00002e70


	//   ....[21]....
        /*0114*/ 	.word	0x00002f00


	//   ....[22]....
        /*0118*/ 	.word	0x00002f70


	//   ....[23]....
        /*011c*/ 	.word	0x00003000


	//   ....[24]....
        /*0120*/ 	.word	0x00003090


	//   ....[25]....
        /*0124*/ 	.word	0x00003100


	//   ....[26]....
        /*0128*/ 	.word	0x00003180


	//   ....[27]....
        /*012c*/ 	.word	0x00003210


	//   ....[28]....
        /*0130*/ 	.word	0x00003290


	//   ....[29]....
        /*0134*/ 	.word	0x00003320


	//   ....[30]....
        /*0138*/ 	.word	0x000033b0


	//   ....[31]....
        /*013c*/ 	.word	0x00003420


	//   ....[32]....
        /*0140*/ 	.word	0x000034c0


	//   ....[33]....
        /*0144*/ 	.word	0x00003550


	//   ....[34]....
        /*0148*/ 	.word	0x000035c0


	//   ....[35]....
        /*014c*/ 	.word	0x00003620


	//----- nvinfo : EIATTR_VRC_CTA_INIT_COUNT
	.align		4
.L_2619:
        /*0150*/ 	.byte	0x02, 0x4a
	.zero		1
	.zero		1


	//----- nvinfo : EIATTR_EXIT_INSTR_OFFSETS
	.align		4
        /*0154*/ 	.byte	0x04, 0x1c
        /*0156*/ 	.short	(.L_2621 - .L_2620)


	//   ....[0]....
.L_2620:
        /*0158*/ 	.word	0x00002be0


	//   ....[1]....
        /*015c*/ 	.word	0x00002cd0


	//----- nvinfo : EIATTR_CRS_STACK_SIZE
	.align		4
.L_2621:
        /*0160*/ 	.byte	0x04, 0x1e
        /*0162*/ 	.short	(.L_2623 - .L_2622)
.L_2622:
        /*0164*/ 	.word	0x00000000


	//----- nvinfo : EIATTR_CBANK_PARAM_SIZE
	.align		4
.L_2623:
        /*0168*/ 	.byte	0x03, 0x19
        /*016a*/ 	.short	0x00a0


	//----- nvinfo : EIATTR_PARAM_CBANK
	.align		4
        /*016c*/ 	.byte	0x04, 0x0a
        /*016e*/ 	.short	(.L_2625 - .L_2624)
	.align		4
.L_2624:
        /*0170*/ 	.word	index@(.nv.constant0._Z30group_norm_nhwc_fwd_sum_kernelI11Fp32IOFp16WLi448EEv26Group_norm_nhwc_fwd_params)
        /*0174*/ 	.short	0x0380
        /*0176*/ 	.short	0x00a0


	//----- nvinfo : EIATTR_SW_WAR
	.align		4
.L_2625:
        /*0178*/ 	.byte	0x04, 0x36
        /*017a*/ 	.short	(.L_2627 - .L_2626)
.L_2626:
        /*017c*/ 	.word	0x00000008
.L_2627:


//--------------------- .nv.info._Z30group_norm_nhwc_fwd_sum_kernelI11Fp32IOFp16WLi256EEv26Group_norm_nhwc_fwd_params --------------------------
	.section	.nv.info._Z30group_norm_nhwc_fwd_sum_kernelI11Fp32IOFp16WLi256EEv26Group_norm_nhwc_fwd_params,"",@"SHT_CUDA_INFO"
	.sectionflags	@""
	.align	4


	//----- nvinfo : EIATTR_CUDA_API_VERSION
	.align		4
        /*0000*/ 	.byte	0x04, 0x37
        /*0002*/ 	.short	(.L_2629 - .L_2628)
.L_2628:
        /*0004*/ 	.word	0x00000082


	//----- nvinfo : EIATTR_KPARAM_INFO
	.align		4
.L_2629:
        /*0008*/ 	.byte	0x04, 0x17
        /*000a*/ 	.short	(.L_2631 - .L_2630)
.L_2630:
        /*000c*/ 	.word	0x00000000
        /*0010*/ 	.short	0x0000
        /*0012*/ 	.short	0x0000
        /*0014*/ 	.byte	0x00, 0xf0, 0x81, 0x02


	//----- nvinfo : EIATTR_SPARSE_MMA_MASK
	.align		4
.L_2631:
        /*0018*/ 	.byte	0x03, 0x50
        /*001a*/ 	.short	0x0000


	//----- nvinfo : EIATTR_MAXREG_COUNT
	.align		4
        /*001c*/ 	.byte	0x03, 0x1b
        /*001e*/ 	.short	0x00ff


	//----- nvinfo : EIATTR_NUM_BARRIERS
	.align		4
        /*0020*/ 	.byte	0x02, 0x4c
        /*0022*/ 	.byte	0x01
	.zero		1


	//----- nvinfo : EIATTR_MERCURY_ISA_VERSION
	.align		4
        /*0024*/ 	.byte	0x03, 0x5f
        /*0026*/ 	.short	0x0101


	//----- nvinfo : EIATTR_COOP_GROUP_MASK_REGIDS
	.align		4
        /*0028*/ 	.byte	0x04, 0x29
        /*002a*/ 	.short	(.L_2633 - .L_2632)


	//   ....[0]....
.L_2632:
        /*002c*/ 	.word	0xffffffff


	//   ....[1]....
        /*0030*/ 	.word	0xffffffff


	//   ....[2]....
        /*0034*/ 	.word	0xffffffff


	//   ....[3]....
        /*0038*/ 	.word	0xffffffff


	//   ....[4]....
        /*003c*/ 	.word	0xffffffff


	//   ....[5]....
        /*0040*/ 	.word	0xffffffff


	//   ....[6]....
        /*0044*/ 	.word	0xffffffff


	//   ....[7]....
        /*0048*/ 	.word	0xffffffff


	//   ....[8]....
        /*004c*/ 	.word	0xffffffff


	//   ....[9]....
        /*0050*/ 	.word	0xffffffff


	//   ....[10]....
        /*0054*/ 	.word	0xffffffff


	//   ....[11]....
        /*0058*/ 	.word	0xffffffff


	//   ....[12]....
        /*005c*/ 	.word	0xffffffff


	//   ....[13]....
        /*0060*/ 	.word	0xffffffff


	//   ....[14]....
        /*0064*/ 	.word	0xffffffff


	//   ....[15]....
        /*0068*/ 	.word	0xffffffff


	//   ....[16]....
        /*006c*/ 	.word	0xffffffff


	//   ....[17]....
        /*0070*/ 	.word	0xffffffff


	//   ....[18]....
        /*0074*/ 	.word	0x05000026


	//   ....[19]....
        /*0078*/ 	.word	0x05000026


	//   ....[20]....
        /*007c*/ 	.word	0x05000026


	//   ....[21]....
        /*0080*/ 	.word	0x05000026


	//   ....[22]....
        /*0084*/ 	.word	0x05000026


	//   ....[23]....
        /*0088*/ 	.word	0x05000026


	//   ....[24]....
        /*008c*/ 	.word	0x05000026


	//   ....[25]....
        /*0090*/ 	.word	0x05000026


	//   ....[26]....
        /*0094*/ 	.word	0x05000026


	//   ....[27]....
        /*0098*/ 	.word	0x05000026


	//   ....[28]....
        /*009c*/ 	.word	0x05000026


	//   ....[29]....
        /*00a0*/ 	.word	0x05000026


	//   ....[30]....
        /*00a4*/ 	.word	0x05000026


	//   ....[31]....
        /*00a8*/ 	.word	0x05000026


	//   ....[32]....
        /*00ac*/ 	.word	0x05000026


	//   ....[33]....
        /*00b0*/ 	.word	0x05000026


	//   ....[34]....
        /*00b4*/ 	.word	0x05000026


	//   ....[35]....
        /*00b8*/ 	.word	0x05000026


	//----- nvinfo : EIATTR_COOP_GROUP_INSTR_OFFSETS
	.align		4
.L_2633:
        /*00bc*/ 	.byte	0x04, 0x28
        /*00be*/ 	.short	(.L_2635 - .L_2634)


	//   ....[0]....
.L_2634:
        /*00c0*/ 	.word	0x00001b90


	//   ....[1]....
        /*00c4*/ 	.word	0x00001bc0


	//   ....[2]....
        /*00c8*/ 	.word	0x00001be0


	//   ....[3]....
        /*00cc*/ 	.word	0x00001c40


	//   ....[4]....
        /*00d0*/ 	.word	0x00001c70


	//   ....[5]....
        /*00d4*/ 	.word	0x00001c90


	//   ....[6]....
        /*00d8*/ 	.word	0x00001cf0


	//   ....[7]....
        /*00dc*/ 	.word	0x00001d20


	//   ....[8]....
        /*00e0*/ 	.word	0x00001d40


	//   ....[9]....
        /*00e4*/ 	.word	0x00001da0


	//   ....[10]....
        /*00e8*/ 	.word	0x00001dd0


	//   ....[11]....
        /*00ec*/ 	.word	0x00001df0


	//   ....[12]....
        /*00f0*/ 	.word	0x00001e50


	//   ....[13]....
        /*00f4*/ 	.word	0x00001e80


	//   ....[14]....
        /*00f8*/ 	.word	0x00001ea0


	//   ....[15]....
        /*00fc*/ 	.word	0x00001f00


	//   ....[16]....
        /*0100*/ 	.word	0x00001f30


	//   ....[17]....
        /*0104*/ 	.word	0x00001f50


	//   ....[18]....
        /*0108*/ 	.word	0x00002610


	//   ....[19]....
        /*010c*/ 	.word	0x00002680


	//   ....[20]....
        /*0110*/ 	.word	0x00002700


	//   ....[21]....
        /*0114*/ 	.word	0x00002760


	//   ....[22]....
        /*0118*/ 	.word	0x000027f0


	//   ....[23]....
        /*011c*/ 	.word	0x00002870


	//   ....[24]....
        /*0120*/ 	.word	0x000028d0


	//   ....[25]....
        /*0124*/ 	.word	0x00002960


	//   ....[26]....
        /*0128*/ 	.word	0x000029e0


	//   ....[27]....
        /*012c*/ 	.word	0x00002a40


	//   ....[28]....
        /*0130*/ 	.word	0x00002ad0


	//   ....[29]....
        /*0134*/ 	.word	0x00002b70


	//   ....[30]....
        /*0138*/ 	.word	0x00002c00


	//   ....[31]....
        /*013c*/ 	.word	0x00002c60


	//   ....[32]....
        /*0140*/ 	.word	0x00002d00


	//   ....[33]....
        /*0144*/ 	.word	0x00002d90


	//   ....[34]....
        /*0148*/ 	.word	0x00002df0


	//   ....[35]....
        /*014c*/ 	.word	0x00002e40


	//----- nvinfo : EIATTR_VRC_CTA_INIT_COUNT
	.align		4
.L_2635:
        /*0150*/ 	.byte	0x02, 0x4a
	.zero		1
	.zero		1


	//----- nvinfo : EIATTR_EXIT_INSTR_OFFSETS
	.align		4
        /*0154*/ 	.byte	0x04, 0x1c
        /*0156*/ 	.short	(.L_2637 - .L_2636)


	//   ....[0]....
.L_2636:
        /*0158*/ 	.word	0x000024b0


	//   ....[1]....
        /*015c*/ 	.word	0x00002590


	//----- nvinfo : EIATTR_CRS_STACK_SIZE
	.align		4
.L_2637:
        /*0160*/ 	.byte	0x04, 0x1e
        /*0162*/ 	.short	(.L_2639 - .L_2638)
.L_2638:
        /*0164*/ 	.word	0x00000000


	//----- nvinfo : EIATTR_CBANK_PARAM_SIZE
	.align		4
.L_2639:
        /*0168*/ 	.byte	0x03, 0x19
        /*016a*/ 	.short	0x00a0


	//----- nvinfo : EIATTR_PARAM_CBANK
	.align		4
        /*016c*/ 	.byte	0x04, 0x0a
        /*016e*/ 	.short	(.L_2641 - .L_2640)
	.align		4
.L_2640:
        /*0170*/ 	.word	index@(.nv.constant0._Z30group_norm_nhwc_fwd_sum_kernelI11Fp32IOFp16WLi256EEv26Group_norm_nhwc_fwd_params)
        /*0174*/ 	.short	0x0380
        /*0176*/ 	.short	0x00a0


	//----- nvinfo : EIATTR_SW_WAR
	.align		4
.L_2641:
        /*0178*/ 	.byte	0x04, 0x36
        /*017a*/ 	.short	(.L_2643 - .L_2642)
.L_2642:
        /*017c*/ 	.word	0x00000008
.L_2643:


//--------------------- .nv.info._Z30group_norm_nhwc_fwd_sum_kernelI11Fp32IOFp16WLi120EEv26Group_norm_nhwc_fwd_params --------------------------
	.section	.nv.info._Z30group_norm_nhwc_fwd_sum_kernelI11Fp32IOFp16WLi120EEv26Group_norm_nhwc_fwd_params,"",@"SHT_CUDA_INFO"
	.sectionflags	@""
	.align	4


	//----- nvinfo : EIATTR_CUDA_API_VERSION
	.align		4
        /*0000*/ 	.byte	0x04, 0x37
        /*0002*/ 	.short	(.L_2645 - .L_2644)
.L_2644:
        /*0004*/ 	.word	0x00000082


	//----- nvinfo : EIATTR_KPARAM_INFO
	.align		4
.L_2645:
        /*0008*/ 	.byte	0x04, 0x17
        /*000a*/ 	.short	(.L_2647 - .L_2646)
.L_2646:
        /*000c*/ 	.word	0x00000000
        /*0010*/ 	.short	0x0000
        /*0012*/ 	.short	0x0000
        /*0014*/ 	.byte	0x00, 0xf0, 0x81, 0x02


	//----- nvinfo : EIATTR_SPARSE_MMA_MASK
	.align		4
.L_2647:
        /*0018*/ 	.byte	0x03, 0x50
        /*001a*/ 	.short	0x0000


	//----- nvinfo : EIATTR_MAXREG_COUNT
	.align		4
        /*001c*/ 	.byte	0x03, 0x1b
        /*001e*/ 	.short	0x00ff


	//----- nvinfo : EIATTR_NUM_BARRIERS
	.align		4
        /*0020*/ 	.byte	0x02, 0x4c
        /*0022*/ 	.byte	0x01
	.zero		1


	//----- nvinfo : EIATTR_MERCURY_ISA_VERSION
	.align		4
        /*0024*/ 	.byte	0x03, 0x5f
        /*0026*/ 	.short	0x0101


	//----- nvinfo : EIATTR_COOP_GROUP_MASK_REGIDS
	.align		4
        /*0028*/ 	.byte	0x04, 0x29
        /*002a*/ 	.short	(.L_2649 - .L_2648)


	//   ....[0]....
.L_2648:
        /*002c*/ 	.word	0x0500000d


	//   ....[1]....
        /*0030*/ 	.word	0x0500000d


	//   ....[2]....
        /*0034*/ 	.word	0x0500000d


	//   ....[3]....
        /*0038*/ 	.word	0x0500000d


	//   ....[4]....
        /*003c*/ 	.word	0x0500000d


	//   ....[5]....
        /*0040*/ 	.word	0x0500000d


	//   ....[6]....
        /*0044*/ 	.word	0x0500000d


	//   ....[7]....
        /*0048*/ 	.word	0x0500000d


	//   ....[8]....
        /*004c*/ 	.word	0x0500000d


	//   ....[9]....
        /*0050*/ 	.word	0x0500000d


	//   ....[10]....
        /*0054*/ 	.word	0x0500000d


	//   ....[11]....
        /*0058*/ 	.word	0x0500000d


	//   ....[12]....
        /*005c*/ 	.word	0x0500000d


	//   ....[13]....
        /*0060*/ 	.word	0x0500000d


	//   ....[14]....
        /*0064*/ 	.word	0x0500000d


	//   ....[15]....
        /*0068*/ 	.word	0x0500000d


	//   ....[16]....
        /*006c*/ 	.word	0x0500000d


	//   ....[17]....
        /*0070*/ 	.word	0x0500000d


	//   ....[18]....
        /*0074*/ 	.word	0x0500000d


	//   ....[19]....
        /*0078*/ 	.word	0x0500000d


	//   ....[20]....
        /*007c*/ 	.word	0x0500000d


	//   ....[21]....
        /*0080*/ 	.word	0x0500000d


	//----- nvinfo : EIATTR_COOP_GROUP_INSTR_OFFSETS
	.align		4
.L_2649:
        /*0084*/ 	.byte	0x04, 0x28
        /*0086*/ 	.short	(.L_2651 - .L_2650)


	//   ....[0]....
.L_2650:
        /*0088*/ 	.word	0x00001940


	//   ....[1]....
        /*008c*/ 	.word	0x00001a00


	//   ....[2]....
        /*0090*/ 	.word	0x00001a70


	//   ....[3]....
        /*0094*/ 	.word	0x00001af0


	//   ....[4]....
        /*0098*/ 	.word	0x00001b60


	//   ....[5]....
        /*009c*/ 	.word	0x00001c00


	//   ....[6]....
        /*00a0*/ 	.word	0x00001c70


	//   ....[7]....
        /*00a4*/ 	.word	0x00001cf0


	//   ....[8]....
        /*00a8*/ 	.word	0x00001d70


	//   ....[9]....
        /*00ac*/ 	.word	0x00001de0


	//   ....[10]....
        /*00b0*/ 	.word	0x00001e30


	//   ....[11]....
        /*00b4*/ 	.word	0x00002320


	//   ....[12]....
        /*00b8*/ 	.word	0x00002400


	//   ....[13]....
        /*00bc*/ 	.word	0x00002490


	//   ....[14]....
        /*00c0*/ 	.word	0x00002540


	//   ....[15]....
        /*00c4*/ 	.word	0x000025d0


	//   ....[16]....
        /*00c8*/ 	.word	0x00002680


	//   ....[17]....
        /*00cc*/ 	.word	0x00002710


	//   ....[18]....
        /*00d0*/ 	.word	0x000027c0


	//   ....[19]....
        /*00d4*/ 	.word	0x00002860


	//   ....[20]....
        /*00d8*/ 	.word	0x000028f0


	//   ....[21]....
        /*00dc*/ 	.word	0x00002960


	//----- nvinfo : EIATTR_VRC_CTA_INIT_COUNT
	.align		4
.L_2651:
        /*00e0*/ 	.byte	0x02, 0x4a
	.zero		1
	.zero		1


	//----- nvinfo : EIATTR_EXIT_INSTR_OFFSETS
	.align		4
        /*00e4*/ 	.byte	0x04, 0x1c
        /*00e6*/ 	.short	(.L_2653 - .L_2652)


	//   ....[0]....
.L_2652:
        /*00e8*/ 	.word	0x00002220


	//   ....[1]....
        /*00ec*/ 	.word	0x00002300


	//----- nvinfo : EIATTR_CRS_STACK_SIZE
	.align		4
.L_2653:
        /*00f0*/ 	.byte	0x04, 0x1e
        /*00f2*/ 	.short	(.L_2655 - .L_2654)
.L_2654:
        /*00f4*/ 	.word	0x00000000


	//----- nvinfo : EIATTR_CBANK_PARAM_SIZE
	.align		4
.L_2655:
        /*00f8*/ 	.byte	0x03, 0x19
        /*00fa*/ 	.short	0x00a0


	//----- nvinfo : EIATTR_PARAM_CBANK
	.align		4
        /*00fc*/ 	.byte	0x04, 0x0a
        /*00fe*/ 	.short	(.L_2657 - .L_2656)
	.align		4
.L_2656:
        /*0100*/ 	.word	index@(.nv.constant0._Z30group_norm_nhwc_fwd_sum_kernelI11Fp32IOFp16WLi120EEv26Group_norm_nhwc_fwd_params)
        /*0104*/ 	.short	0x0380
        /*0106*/ 	.short	0x00a0


	//----- nvinfo : EIATTR_SW_WAR
	.align		4
.L_2657:
        /*0108*/ 	.byte	0x04, 0x36
        /*010a*/ 	.short	(.L_2659 - .L_2658)
.L_2658:
        /*010c*/ 	.word	0x00000008
.L_2659:


//--------------------- .nv.info._Z30group_norm_nhwc_fwd_sum_kernelI11Fp32IOFp16WLi140EEv26Group_norm_nhwc_fwd_params --------------------------
	.section	.nv.info._Z30group_norm_nhwc_fwd_sum_kernelI11Fp32IOFp16WLi140EEv26Group_norm_nhwc_fwd_params,"",@"SHT_CUDA_INFO"
	.sectionflags	@""
	.align	4


	//----- nvinfo : EIATTR_CUDA_API_VERSION
	.align		4
        /*0000*/ 	.byte	0x04, 0x37
        /*0002*/ 	.short	(.L_2661 - .L_2660)
.L_2660:
        /*0004*/ 	.word	0x00000082


	//----- nvinfo : EIATTR_KPARAM_INFO
	.align		4
.L_2661:
        /*0008*/ 	.byte	0x04, 0x17
        /*000a*/ 	.short	(.L_2663 - .L_2662)
.L_2662:
        /*000c*/ 	.word	0x00000000
        /*0010*/ 	.short	0x0000
        /*0012*/ 	.short	0x0000
        /*0014*/ 	.byte	0x00, 0xf0, 0x81, 0x02


	//----- nvinfo : EIATTR_SPARSE_MMA_MASK
	.align		4
.L_2663:
        /*0018*/ 	.byte	0x03, 0x50
        /*001a*/ 	.short	0x0000


	//----- nvinfo : EIATTR_MAXREG_COUNT
	.align		4
        /*001c*/ 	.byte	0x03, 0x1b
        /*001e*/ 	.short	0x00ff


	//----- nvinfo : EIATTR_NUM_BARRIERS
	.align		4
        /*0020*/ 	.byte	0x02, 0x4c
        /*0022*/ 	.byte	0x01
	.zero		1


	//----- nvinfo : EIATTR_MERCURY_ISA_VERSION
	.align		4
        /*0024*/ 	.byte	0x03, 0x5f
        /*0026*/ 	.short	0x0101


	//----- nvinfo : EIATTR_COOP_GROUP_MASK_REGIDS
	.align		4
        /*0028*/ 	.byte	0x04, 0x29
        /*002a*/ 	.short	(.L_2665 - .L_2664)


	//   ....[0]....
.L_2664:
        /*002c*/ 	.word	0x0500000b


	//   ....[1]....
        /*0030*/ 	.word	0x0500000b


	//   ....[2]....
        /*0034*/ 	.word	0x0500000b


	//   ....[3]....
        /*0038*/ 	.word	0x0500000b


	//   ....[4]....
        /*003c*/ 	.word	0x0500000b


	//   ....[5]....
        /*0040*/ 	.word	0x0500000b


	//   ....[6]....
        /*0044*/ 	.word	0x0500000b


	//   ....[7]....
        /*0048*/ 	.word	0x0500000b


	//   ....[8]....
        /*004c*/ 	.word	0x0500000b


	//   ....[9]....
        /*0050*/ 	.word	0x0500000b


	//   ....[10]....
        /*0054*/ 	.word	0x0500000b


	//   ....[11]....
        /*0058*/ 	.word	0x0500000b


	//   ....[12]....
        /*005c*/ 	.word	0x0500000b


	//   ....[13]....
        /*0060*/ 	.word	0x0500000b


	//   ....[14]....
        /*0064*/ 	.word	0x0500000b


	//   ....[15]....
        /*0068*/ 	.word	0x0500000b


	//   ....[16]....
        /*006c*/ 	.word	0x0500000b


	//   ....[17]....
        /*0070*/ 	.word	0x0500000b


	//   ....[18]....
        /*0074*/ 	.word	0x0500000b


	//   ....[19]....
        /*0078*/ 	.word	0x0500000b


	//   ....[20]....
        /*007c*/ 	.word	0x0500000b


	//   ....[21]....
        /*0080*/ 	.word	0x0500000b


	//----- nvinfo : EIATTR_COOP_GROUP_INSTR_OFFSETS
	.align		4
.L_2665:
        /*0084*/ 	.byte	0x04, 0x28
        /*0086*/ 	.short	(.L_2667 - .L_2666)


	//   ....[0]....
.L_2666:
        /*0088*/ 	.word	0x000019b0


	//   ....[1]....
        /*008c*/ 	.word	0x00001a70


	//   ....[2]....
        /*0090*/ 	.word	0x00001ae0


	//   ....[3]....
        /*0094*/ 	.word	0x00001b70


	//   ....[4]....
        /*0098*/ 	.word	0x00001be0


	//   ....[5]....
        /*009c*/ 	.word	0x00001c60


	//   ....[6]....
        /*00a0*/ 	.word	0x00001cd0


	//   ....[7]....
        /*00a4*/ 	.word	0x00001d60


	//   ....[8]....
        /*00a8*/ 	.word	0x00001de0


	//   ....[9]....
        /*00ac*/ 	.word	0x00001e50


	//   ....[10]....
        /*00b0*/ 	.word	0x00001ea0


	//   ....[11]....
        /*00b4*/ 	.word	0x00002490


	//   ....[12]....
        /*00b8*/ 	.word	0x00002570


	//   ....[13]....
        /*00bc*/ 	.word	0x00002600


	//   ....[14]....
        /*00c0*/ 	.word	0x000026b0


	//   ....[15]....
        /*00c4*/ 	.word	0x00002740


	//   ....[16]....
        /*00c8*/ 	.word	0x000027f0


	//   ....[17]....
        /*00cc*/ 	.word	0x00002880


	//   ....[18]....
        /*00d0*/ 	.word	0x00002930


	//   ....[19]....
        /*00d4*/ 	.word	0x000029d0


	//   ....[20]....
        /*00d8*/ 	.word	0x00002a60


	//   ....[21]....
        /*00dc*/ 	.word	0x00002ad0


	//----- nvinfo : EIATTR_VRC_CTA_INIT_COUNT
	.align		4
.L_2667:
        /*00e0*/ 	.byte	0x02, 0x4a
	.zero		1
	.zero		1


	//----- nvinfo : EIATTR_EXIT_INSTR_OFFSETS
	.align		4
        /*00e4*/ 	.byte	0x04, 0x1c
        /*00e6*/ 	.short	(.L_2669 - .L_2668)


	//   ....[0]....
.L_2668:
        /*00e8*/ 	.word	0x00002390


	//   ....[1]....
        /*00ec*/ 	.word	0x00002470


	//----- nvinfo : EIATTR_CRS_STACK_SIZE
	.align		4
.L_2669:
        /*00f0*/ 	.byte	0x04, 0x1e
        /*00f2*/ 	.short	(.L_2671 - .L_2670)
.L_2670:
        /*00f4*/ 	.word	0x00000000


	//----- nvinfo : EIATTR_CBANK_PARAM_SIZE
	.align		4
.L_2671:
        /*00f8*/ 	.byte	0x03, 0x19
        /*00fa*/ 	.short	0x00a0


	//----- nvinfo : EIATTR_PARAM_CBANK
	.align		4
        /*00fc*/ 	.byte	0x04, 0x0a
        /*00fe*/ 	.short	(.L_2673 - .L_2672)
	.align		4
.L_2672:
        /*0100*/ 	.word	index@(.nv.constant0._Z30group_norm_nhwc_fwd_sum_kernelI11Fp32IOFp16WLi140EEv26Group_norm_nhwc_fwd_params)
        /*0104*/ 	.short	0x0380
        /*0106*/ 	.short	0x00a0


	//----- nvinfo : EIATTR_SW_WAR
	.align		4
.L_2673:
        /*0108*/ 	.byte	0x04, 0x36
        /*010a*/ 	.short	(.L_2675 - .L_2674)
.L_2674:
        /*010c*/ 	.word	0x00000008
.L_2675:


//--------------------- .nv.info._Z30group_norm_nhwc_fwd_sum_kernelI11Fp32IOFp16WLi160EEv26Group_norm_nhwc_fwd_params --------------------------
	.section	.nv.info._Z30group_norm_nhwc_fwd_sum_kernelI11Fp32IOFp16WLi160EEv26Group_norm_nhwc_fwd_params,"",@"SHT_CUDA_INFO"
	.sectionflags	@""
	.align	4


	//----- nvinfo : EIATTR_CUDA_API_VERSION
	.align		4
        /*0000*/ 	.byte	0x04, 0x37
        /*0002*/ 	.short	(.L_2677 - .L_2676)
.L_2676:
        /*0004*/ 	.word	0x00000082


	//----- nvinfo : EIATTR_KPARAM_INFO
	.align		4
.L_2677:
        /*0008*/ 	.byte	0x04, 0x17
        /*000a*/ 	.short	(.L_2679 - .L_2678)
.L_2678:
        /*000c*/ 	.word	0x00000000
        /*0010*/ 	.short	0x0000
        /*0012*/ 	.short	0x0000
        /*0014*/ 	.byte	0x00, 0xf0, 0x81, 0x02


	//----- nvinfo : EIATTR_SPARSE_MMA_MASK
	.align		4
.L_2679:
        /*0018*/ 	.byte	0x03, 0x50
        /*001a*/ 	.short	0x0000


	//----- nvinfo : EIATTR_MAXREG_COUNT
	.align		4
        /*001c*/ 	.byte	0x03, 0x1b
        /*001e*/ 	.short	0x00ff


	//----- nvinfo : EIATTR_NUM_BARRIERS
	.align		4
        /*0020*/ 	.byte	0x02, 0x4c
        /*0022*/ 	.byte	0x01
	.zero		1


	//----- nvinfo : EIATTR_MERCURY_ISA_VERSION
	.align		4
        /*0024*/ 	.byte	0x03, 0x5f
        /*0026*/ 	.short	0x0101


	//----- nvinfo : EIATTR_COOP_GROUP_MASK_REGIDS
	.align		4
        /*0028*/ 	.byte	0x04, 0x29
        /*002a*/ 	.short	(.L_2681 - .L_2680)


	//   ....[0]....
.L_2680:
        /*002c*/ 	.word	0xffffffff


	//   ....[1]....
        /*0030*/ 	.word	0xffffffff


	//   ....[2]....
        /*0034*/ 	.word	0xffffffff


	//   ....[3]....
        /*0038*/ 	.word	0xffffffff


	//   ....[4]....
        /*003c*/ 	.word	0xffffffff


	//   ....[5]....
        /*0040*/ 	.word	0xffffffff


	//   ....[6]....
        /*0044*/ 	.word	0xffffffff


	//   ....[7]....
        /*0048*/ 	.word	0xffffffff


	//   ....[8]....
        /*004c*/ 	.word	0xffffffff


	//   ....[9]....
        /*0050*/ 	.word	0xffffffff


	//   ....[10]....
        /*0054*/ 	.word	0xffffffff


	//   ....[11]....
        /*0058*/ 	.word	0xffffffff


	//   ....[12]....
        /*005c*/ 	.word	0xffffffff


	//   ....[13]....
        /*0060*/ 	.word	0xffffffff


	//   ....[14]....
        /*0064*/ 	.word	0xffffffff


	//   ....[15]....
        /*0068*/ 	.word	0xffffffff


	//   ....[16]....
        /*006c*/ 	.word	0xffffffff


	//   ....[17]....
        /*0070*/ 	.word	0xffffffff


	//   ....[18]....
        /*0074*/ 	.word	0x05000016


	//   ....[19]....
        /*0078*/ 	.word	0x05000016


	//   ....[20]....
        /*007c*/ 	.word	0x05000016


	//   ....[21]....
        /*0080*/ 	.word	0x05000016


	//   ....[22]....
        /*0084*/ 	.word	0x05000016


	//   ....[23]....
        /*0088*/ 	.word	0x05000016


	//   ....[24]....
        /*008c*/ 	.word	0x05000016


	//   ....[25]....
        /*0090*/ 	.word	0x05000016


	//   ....[26]....
        /*0094*/ 	.word	0x05000016


	//   ....[27]....
        /*0098*/ 	.word	0x05000016


	//   ....[28]....
        /*009c*/ 	.word	0x05000016


	//   ....[29]....
        /*00a0*/ 	.word	0x05000016


	//   ....[30]....
        /*00a4*/ 	.word	0x05000016


	//   ....[31]....
        /*00a8*/ 	.word	0x05000016


	//   ....[32]....
        /*00ac*/ 	.word	0x05000016


	//   ....[33]....
        /*00b0*/ 	.word	0x05000016


	//   ....[34]....
        /*00b4*/ 	.word	0x05000016


	//   ....[35]....
        /*00b8*/ 	.word	0x05000016


	//----- nvinfo : EIATTR_COOP_GROUP_INSTR_OFFSETS
	.align		4
.L_2681:
        /*00bc*/ 	.byte	0x04, 0x28
        /*00be*/ 	.short	(.L_2683 - .L_2682)


	//   ....[0]....
.L_2682:
        /*00c0*/ 	.word	0x00001990


	//   ....[1]....
        /*00c4*/ 	.word	0x000019c0


	//   ....[2]....
        /*00c8*/ 	.word	0x000019d0


	//   ....[3]....
        /*00cc*/ 	.word	0x00001a40


	//   ....[4]....
        /*00d0*/ 	.word	0x00001a70


	//   ....[5]....
        /*00d4*/ 	.word	0x00001a80


	//   ....[6]....
        /*00d8*/ 	.word	0x00001ae0


	//   ....[7]....
        /*00dc*/ 	.word	0x00001b10


	//   ....[8]....
        /*00e0*/ 	.word	0x00001b30


	//   ....[9]....
        /*00e4*/ 	.word	0x00001b90


	//   ....[10]....
        /*00e8*/ 	.word	0x00001bc0


	//   ....[11]....
        /*00ec*/ 	.word	0x00001be0


	//   ....[12]....
        /*00f0*/ 	.word	0x00001c40


	//   ....[13]....
        /*00f4*/ 	.word	0x00001c70


	//   ....[14]....
        /*00f8*/ 	.word	0x00001c90


	//   ....[15]....
        /*00fc*/ 	.word	0x00001cf0


	//   ....[16]....
        /*0100*/ 	.word	0x00001d10


	//   ....[17]....
        /*0104*/ 	.word	0x00001d20


	//   ....[18]....
        /*0108*/ 	.word	0x00002270


	//   ....[19]....
        /*010c*/ 	.word	0x000022d0


	//   ....[20]....
        /*0110*/ 	.word	0x00002320


	//   ....[21]....
        /*0114*/ 	.word	0x000023a0


	//   ....[22]....
        /*0118*/ 	.word	0x00002440


	//   ....[23]....
        /*011c*/ 	.word	0x000024b0


	//   ....[24]....
        /*0120*/ 	.word	0x00002540


	//   ....[25]....
        /*0124*/ 	.word	0x000025b0


	//   ....[26]....
        /*0128*/ 	.word	0x00002630


	//   ....[27]....
        /*012c*/ 	.word	0x000026c0


	//   ....[28]....
        /*0130*/ 	.word	0x00002750


	//   ....[29]....
        /*0134*/ 	.word	0x000027d0


	//   ....[30]....
        /*0138*/ 	.word	0x00002870


	//   ....[31]....
        /*013c*/ 	.word	0x000028d0


	//   ....[32]....
        /*0140*/ 	.word	0x00002950


	//   ....[33]....
        /*0144*/ 	.word	0x000029b0


	//   ....[34]....
        /*0148*/ 	.word	0x00002a20


	//   ....[35]....
        /*014c*/ 	.word	0x00002a70


	//----- nvinfo : EIATTR_VRC_CTA_INIT_COUNT
	.align		4
.L_2683:
        /*0150*/ 	.byte	0x02, 0x4a
	.zero		1
	.zero		1


	//----- nvinfo : EIATTR_EXIT_INSTR_OFFSETS
	.align		4
        /*0154*/ 	.byte	0x04, 0x1c
        /*0156*/ 	.short	(.L_2685 - .L_2684)


	//   ....[0]....
.L_2684:
        /*0158*/ 	.word	0x00002120


	//   ....[1]....
        /*015c*/ 	.word	0x00002200


	//----- nvinfo : EIATTR_CRS_STACK_SIZE
	.align		4
.L_2685:
        /*0160*/ 	.byte	0x04, 0x1e
        /*0162*/ 	.short	(.L_2687 - .L_2686)
.L_2686:
        /*0164*/ 	.word	0x00000000


	//----- nvinfo : EIATTR_CBANK_PARAM_SIZE
	.align		4
.L_2687:
        /*0168*/ 	.byte	0x03, 0x19
        /*016a*/ 	.short	0x00a0


	//----- nvinfo : EIATTR_PARAM_CBANK
	.align		4
        /*016c*/ 	.byte	0x04, 0x0a
        /*016e*/ 	.short	(.L_2689 - .L_2688)
	.align		4
.L_2688:
        /*0170*/ 	.word	index@(.nv.constant0._Z30group_norm_nhwc_fwd_sum_kernelI11Fp32IOFp16WLi160EEv26Group_norm_nhwc_fwd_params)
        /*0174*/ 	.short	0x0380
        /*0176*/ 	.short	0x00a0


	//----- nvinfo : EIATTR_SW_WAR
	.align		4
.L_2689:
        /*0178*/ 	.byte	0x04, 0x36
        /*017a*/ 	.short	(.L_2691 - .L_2690)
.L_2690:
        /*017c*/ 	.word	0x00000008
.L_2691:


//--------------------- .nv.info._Z30group_norm_nhwc_fwd_sum_kernelI11Bf16IOFp32WLi196EEv26Group_norm_nhwc_fwd_params --------------------------
	.section	.nv.info._Z30group_norm_nhwc_fwd_sum_kernelI11Bf16IOFp32WLi196EEv26Group_norm_nhwc_fwd_params,"",@"SHT_CUDA_INFO"
	.sectionflags	@""
	.align	4


	//----- nvinfo : EIATTR_CUDA_API_VERSION
	.align		4
        /*0000*/ 	.byte	0x04, 0x37
        /*0002*/ 	.short	(.L_2693 - .L_2692)
.L_2692:
        /*0004*/ 	.word	0x00000082


	//----- nvinfo : EIATTR_KPARAM_INFO
	.align		4
.L_2693:
        /*0008*/ 	.byte	0x04, 0x17
        /*000a*/ 	.short	(.L_2695 - .L_2694)
.L_2694:
        /*000c*/ 	.word	0x00000000
        /*0010*/ 	.short	0x0000
        /*0012*/ 	.short	0x0000
        /*0014*/ 	.byte	0x00, 0xf0, 0x81, 0x02


	//----- nvinfo : EIATTR_SPARSE_MMA_MASK
	.align		4
.L_2695:
        /*0018*/ 	.byte	0x03, 0x50
        /*001a*/ 	.short	0x0000


	//----- nvinfo : EIATTR_MAXREG_COUNT
	.align		4
        /*001c*/ 	.byte	0x03, 0x1b
        /*001e*/ 	.short	0x00ff


	//----- nvinfo : EIATTR_NUM_BARRIERS
	.align		4
        /*0020*/ 	.byte	0x02, 0x4c
        /*0022*/ 	.byte	0x01
	.zero		1


	//----- nvinfo : EIATTR_MERCURY_ISA_VERSION
	.align		4
        /*0024*/ 	.byte	0x03, 0x5f
        /*0026*/ 	.short	0x0101


	//----- nvinfo : EIATTR_COOP_GROUP_MASK_REGIDS
	.align		4
        /*0028*/ 	.byte	0x04, 0x29
        /*002a*/ 	.short	(.L_2697 - .L_2696)


	//   ....[0]....
.L_2696:
        /*002c*/ 	.word	0x05000009


	//   ....[1]....
        /*0030*/ 	.word	0x05000009


	//   ....[2]....
        /*0034*/ 	.word	0x05000009


	//   ....[3]....
        /*0038*/ 	.word	0x05000009


	//   ....[4]....
        /*003c*/ 	.word	0x05000009


	//   ....[5]....
        /*0040*/ 	.word	0x05000009


	//   ....[6]....
        /*0044*/ 	.word	0x05000009


	//   ....[7]....
        /*0048*/ 	.word	0x05000009


	//   ....[8]....
        /*004c*/ 	.word	0x05000009


	//   ....[9]....
        /*0050*/ 	.word	0x05000009


	//   ....[10]....
        /*0054*/ 	.word	0x05000009


	//   ....[11]....
        /*0058*/ 	.word	0x05000009


	//   ....[12]....
        /*005c*/ 	.word	0x05000009


	//   ....[13]....
        /*0060*/ 	.word	0x05000009


	//   ....[14]....
        /*0064*/ 	.word	0x05000009


	//   ....[15]....
        /*0068*/ 	.word	0x05000009


	//   ....[16]....
        /*006c*/ 	.word	0x05000009


	//   ....[17]....
        /*0070*/ 	.word	0x05000009


	//   ....[18]....
        /*0074*/ 	.word	0x05000009


	//   ....[19]....
        /*0078*/ 	.word	0x05000009


	//   ....[20]....
        /*007c*/ 	.word	0x05000009


	//   ....[21]....
        /*0080*/ 	.word	0x05000009


	//----- nvinfo : EIATTR_COOP_GROUP_INSTR_OFFSETS
	.align		4
.L_2697:
        /*0084*/ 	.byte	0x04, 0x28
        /*0086*/ 	.short	(.L_2699 - .L_2698)


	//   ....[0]....
.L_2698:
        /*0088*/ 	.word	0x00001f20


	//   ....[1]....
        /*008c*/ 	.word	0x00001fc0


	//   ....[2]....
        /*0090*/ 	.word	0x00002030


	//   ....[3]....
        /*0094*/ 	.word	0x000020c0


	//   ....[4]....
        /*0098*/ 	.word	0x00002130


	//   ....[5]....
        /*009c*/ 	.word	0x000021c0


	//   ....[6]....
        /*00a0*/ 	.word	0x00002230


	//   ....[7]....
        /*00a4*/ 	.word	0x000022d0


	//   ....[8]....
        /*00a8*/ 	.word	0x00002350


	//   ....[9]....
        /*00ac*/ 	.word	0x000023c0


	//   ....[10]....
        /*00b0*/ 	.word	0x00002410


	//   ....[11]....
        /*00b4*/ 	.word	0x00002b10


	//   ....[12]....
        /*00b8*/ 	.word	0x00002be0


	//   ....[13]....
        /*00bc*/ 	.word	0x00002c70


	//   ....[14]....
        /*00c0*/ 	.word	0x00002d20


	//   ....[15]....
        /*00c4*/ 	.word	0x00002db0


	//   ....[16]....
        /*00c8*/ 	.word	0x00002e60


	//   ....[17]....
        /*00cc*/ 	.word	0x00002ef0


	//   ....[18]....
        /*00d0*/ 	.word	0x00002fb0


	//   ....[19]....
        /*00d4*/ 	.word	0x00003050


	//   ....[20]....
        /*00d8*/ 	.word	0x000030e0


	//   ....[21]....
        /*00dc*/ 	.word	0x00003150


	//----- nvinfo : EIATTR_VRC_CTA_INIT_COUNT
	.align		4
.L_2699:
        /*00e0*/ 	.byte	0x02, 0x4a
	.zero		1
	.zero		1


	//----- nvinfo : EIATTR_EXIT_INSTR_OFFSETS
	.align		4
        /*00e4*/ 	.byte	0x04, 0x1c
        /*00e6*/ 	.short	(.L_2701 - .L_2700)


	//   ....[0]....
.L_2700:
        /*00e8*/ 	.word	0x00002a10


	//   ....[1]....
        /*00ec*/ 	.word	0x00002af0


	//----- nvinfo : EIATTR_CRS_STACK_SIZE
	.align		4
.L_2701:
        /*00f0*/ 	.byte	0x04, 0x1e
        /*00f2*/ 	.short	(.L_2703 - .L_2702)
.L_2702:
        /*00f4*/ 	.word	0x00000000


	//----- nvinfo : EIATTR_CBANK_PARAM_SIZE
	.align		4
.L_2703:
        /*00f8*/ 	.byte	0x03, 0x19
        /*00fa*/ 	.short	0x00a0


	//----- nvinfo : EIATTR_PARAM_CBANK
	.align		4
        /*00fc*/ 	.byte	0x04, 0x0a
        /*00fe*/ 	.short	(.L_2705 - .L_2704)
	.align		4
.L_2704:
        /*0100*/ 	.word	index@(.nv.constant0._Z30group_norm_nhwc_fwd_sum_kernelI11Bf16IOFp32WLi196EEv26Group_norm_nhwc_fwd_params)
        /*0104*/ 	.short	0x0380
        /*0106*/ 	.short	0x00a0


	//----- nvinfo : EIATTR_SW_WAR
	.align		4
.L_2705:
        /*0108*/ 	.byte	0x04, 0x36
        /*010a*/ 	.short	(.L_2707 - .L_2706)
.L_2706:
        /*010c*/ 	.word	0x00000008
.L_2707:


//--------------------- .nv.info._Z30group_norm_nhwc_fwd_sum_kernelI11Bf16IOFp32WLi168EEv26Group_norm_nhwc_fwd_params --------------------------
	.section	.nv.info._Z30group_norm_nhwc_fwd_sum_kernelI11Bf16IOFp32WLi168EEv26Group_norm_nhwc_fwd_params,"",@"SHT_CUDA_INFO"
	.sectionflags	@""
	.align	4


	//----- nvinfo : EIATTR_CUDA_API_VERSION
	.align		4
        /*0000*/ 	.byte	0x04, 0x37
        /*0002*/ 	.short	(.L_2709 - .L_2708)
.L_2708:
        /*0004*/ 	.word	0x00000082


	//----- nvinfo : EIATTR_KPARAM_INFO
	.align		4
.L_2709:
        /*0008*/ 	.byte	0x04, 0x17
        /*000a*/ 	.short	(.L_2711 - .L_2710)
.L_2710:
        /*000c*/ 	.word	0x00000000
        /*0010*/ 	.short	0x0000
        /*0012*/ 	.short	0x0000
        /*0014*/ 	.byte	0x00, 0xf0, 0x81, 0x02


	//----- nvinfo : EIATTR_SPARSE_MMA_MASK
	.align		4
.L_2711:
        /*0018*/ 	.byte	0x03, 0x50
        /*001a*/ 	.short	0x0000


	//----- nvinfo : EIATTR_MAXREG_COUNT
	.align		4
        /*001c*/ 	.byte	0x03, 0x1b
        /*001e*/ 	.short	0x00ff


	//----- nvinfo : EIATTR_NUM_BARRIERS
	.align		4
        /*0020*/ 	.byte	0x02, 0x4c
        /*0022*/ 	.byte	0x01
	.zero		1


	//----- nvinfo : EIATTR_MERCURY_ISA_VERSION
	.align		4
        /*0024*/ 	.byte	0x03, 0x5f
        /*0026*/ 	.short	0x0101


	//----- nvinfo : EIATTR_COOP_GROUP_MASK_REGIDS
	.align		4
        /*0028*/ 	.byte	0x04, 0x29
        /*002a*/ 	.short	(.L_2713 - .L_2712)


	//   ....[0]....
.L_2712:
        /*002c*/ 	.word	0x05000007


	//   ....[1]....
        /*0030*/ 	.word	0x05000007


	//   ....[2]....
        /*0034*/ 	.word	0x05000007


	//   ....[3]....
        /*0038*/ 	.word	0x05000007


	//   ....[4]....
        /*003c*/ 	.word	0x05000007


	//   ....[5]....
        /*0040*/ 	.word	0x05000007


	//   ....[6]....
        /*0044*/ 	.word	0x05000007


	//   ....[7]....
        /*0048*/ 	.word	0x05000007


	//   ....[8]....
        /*004c*/ 	.word	0x05000007


	//   ....[9]....
        /*0050*/ 	.word	0x05000007


	//   ....[10]....
        /*0054*/ 	.word	0x05000007


	//   ....[11]....
        /*0058*/ 	.word	0x05000007


	//   ....[12]....
        /*005c*/ 	.word	0x05000007


	//   ....[13]....
        /*0060*/ 	.word	0x05000007


	//   ....[14]....
        /*0064*/ 	.word	0x05000007


	//   ....[15]....
        /*0068*/ 	.word	0x05000007


	//   ....[16]....
        /*006c*/ 	.word	0x05000007


	//   ....[17]....
        /*0070*/ 	.word	0x05000007


	//   ....[18]....
        /*0074*/ 	.word	0x05000007


	//   ....[19]....
        /*0078*/ 	.word	0x05000007


	//   ....[20]....
        /*007c*/ 	.word	0x05000007


	//   ....[21]....
        /*0080*/ 	.word	0x05000007


	//----- nvinfo : EIATTR_COOP_GROUP_INSTR_OFFSETS
	.align		4
.L_2713:
        /*0084*/ 	.byte	0x04, 0x28
        /*0086*/ 	.short	(.L_2715 - .L_2714)


	//   ....[0]....
.L_2714:
        /*0088*/ 	.word	0x00001f90


	//   ....[1]....
        /*008c*/ 	.word	0x00002040


	//   ....[2]....
        /*0090*/ 	.word	0x000020b0


	//   ....[3]....
        /*0094*/ 	.word	0x00002140


	//   ....[4]....
        /*0098*/ 	.word	0x000021b0


	//   ....[5]....
        /*009c*/ 	.word	0x00002240


	//   ....[6]....
        /*00a0*/ 	.word	0x000022b0


	//   ....[7]....
        /*00a4*/ 	.word	0x00002340


	//   ....[8]....
        /*00a8*/ 	.word	0x000023c0


	//   ....[9]....
        /*00ac*/ 	.word	0x00002430


	//   ....[10]....
        /*00b0*/ 	.word	0x00002480


	//   ....[11]....
        /*00b4*/ 	.word	0x00002b70


	//   ....[12]....
        /*00b8*/ 	.word	0x00002c50


	//   ....[13]....
        /*00bc*/ 	.word	0x00002ce0


	//   ....[14]....
        /*00c0*/ 	.word	0x00002d90


	//   ....[15]....
        /*00c4*/ 	.word	0x00002e20


	//   ....[16]....
        /*00c8*/ 	.word	0x00002ed0


	//   ....[17]....
        /*00cc*/ 	.word	0x00002f60


	//   ....[18]....
        /*00d0*/ 	.word	0x00003010


	//   ....[19]....
        /*00d4*/ 	.word	0x000030b0


	//   ....[20]....
        /*00d8*/ 	.word	0x00003140


	//   ....[21]....
        /*00dc*/ 	.word	0x000031b0


	//----- nvinfo : EIATTR_VRC_CTA_INIT_COUNT
	.align		4
.L_2715:
        /*00e0*/ 	.byte	0x02, 0x4a
	.zero		1
	.zero		1


	//----- nvinfo : EIATTR_EXIT_INSTR_OFFSETS
	.align		4
        /*00e4*/ 	.byte	0x04, 0x1c
        /*00e6*/ 	.short	(.L_2717 - .L_2716)


	//   ....[0]....
.L_2716:
        /*00e8*/ 	.word	0x00002a70


	//   ....[1]....
        /*00ec*/ 	.word	0x00002b50


	//----- nvinfo : EIATTR_CRS_STACK_SIZE
	.align		4
.L_2717:
        /*00f0*/ 	.byte	0x04, 0x1e
        /*00f2*/ 	.short	(.L_2719 - .L_2718)
.L_2718:
        /*00f4*/ 	.word	0x00000000


	//----- nvinfo : EIATTR_CBANK_PARAM_SIZE
	.align		4
.L_2719:
        /*00f8*/ 	.byte	0x03, 0x19
        /*00fa*/ 	.short	0x00a0


	//----- nvinfo : EIATTR_PARAM_CBANK
	.align		4
        /*00fc*/ 	.byte	0x04, 0x0a
        /*00fe*/ 	.short	(.L_2721 - .L_2720)
	.align		4
.L_2720:
        /*0100*/ 	.word	index@(.nv.constant0._Z30group_norm_nhwc_fwd_sum_kernelI11Bf16IOFp32WLi168EEv26Group_norm_nhwc_fwd_params)
        /*0104*/ 	.short	0x0380
        /*0106*/ 	.short	0x00a0


	//----- nvinfo : EIATTR_SW_WAR
	.align		4
.L_2721:
        /*0108*/ 	.byte	0x04, 0x36
        /*010a*/ 	.short	(.L_2723 - .L_2722)
.L_2722:
        /*010c*/ 	.word	0x00000008
.L_2723:


//--------------------- .nv.info._Z30group_norm_nhwc_fwd_sum_kernelI11Bf16IOFp32WLi64EEv26Group_norm_nhwc_fwd_params --------------------------
	.section	.nv.info._Z30group_norm_nhwc_fwd_sum_kernelI11Bf16IOFp32WLi64EEv26Group_norm_nhwc_fwd_params,"",@"SHT_CUDA_INFO"
	.sectionflags	@""
	.align	4


	//----- nvinfo : EIATTR_CUDA_API_VERSION
	.align		4
        /*0000*/ 	.byte	0x04, 0x37
        /*0002*/ 	.short	(.L_2725 - .L_2724)
.L_2724:
        /*0004*/ 	.word	0x00000082


	//----- nvinfo : EIATTR_KPARAM_INFO
	.align		4
.L_2725:
        /*0008*/ 	.byte	0x04, 0x17
        /*000a*/ 	.short	(.L_2727 - .L_2726)
.L_2726:
        /*000c*/ 	.word	0x00000000
        /*0010*/ 	.short	0x0000
        /*0012*/ 	.short	0x0000
        /*0014*/ 	.byte	0x00, 0xf0, 0x81, 0x02


	//----- nvinfo : EIATTR_SPARSE_MMA_MASK
	.align		4
.L_2727:
        /*0018*/ 	.byte	0x03, 0x50
        /*001a*/ 	.short	0x0000


	//----- nvinfo : EIATTR_MAXREG_COUNT
	.align		4
        /*001c*/ 	.byte	0x03, 0x1b
        /*001e*/ 	.short	0x00ff


	//----- nvinfo : EIATTR_NUM_BARRIERS
	.align		4
        /*0020*/ 	.byte	0x02, 0x4c
        /*0022*/ 	.byte	0x01
	.zero		1


	//----- nvinfo : EIATTR_MERCURY_ISA_VERSION
	.align		4
        /*0024*/ 	.byte	0x03, 0x5f
        /*0026*/ 	.short	0x0101


	//----- nvinfo : EIATTR_COOP_GROUP_MASK_REGIDS
	.align		4
        /*0028*/ 	.byte	0x04, 0x29
        /*002a*/ 	.short	(.L_2729 - .L_2728)


	//   ....[0]....
.L_2728:
        /*002c*/ 	.word	0xffffffff


	//   ....[1]....
        /*0030*/ 	.word	0xffffffff


	//   ....[2]....
        /*0034*/ 	.word	0xffffffff


	//   ....[3]....
        /*0038*/ 	.word	0xffffffff


	//   ....[4]....
        /*003c*/ 	.word	0xffffffff


	//   ....[5]....
        /*0040*/ 	.word	0xffffffff


	//   ....[6]....
        /*0044*/ 	.word	0xffffffff


	//   ....[7]....
        /*0048*/ 	.word	0xffffffff


	//   ....[8]....
        /*004c*/ 	.word	0xffffffff


	//   ....[9]....
        /*0050*/ 	.word	0xffffffff


	//   ....[10]....
        /*0054*/ 	.word	0xffffffff


	//   ....[11]....
        /*0058*/ 	.word	0xffffffff


	//   ....[12]....
        /*005c*/ 	.word	0xffffffff


	//   ....[13]....
        /*0060*/ 	.word	0xffffffff


	//   ....[14]....
        /*0064*/ 	.word	0xffffffff


	//   ....[15]....
        /*0068*/ 	.word	0xffffffff


	//   ....[16]....
        /*006c*/ 	.word	0xffffffff


	//   ....[17]....
        /*0070*/ 	.word	0xffffffff


	//   ....[18]....
        /*0074*/ 	.word	0x05000013


	//   ....[19]....
        /*0078*/ 	.word	0x05000013


	//   ....[20]....
        /*007c*/ 	.word	0x05000013


	//   ....[21]....
        /*0080*/ 	.word	0x05000013


	//   ....[22]....
        /*0084*/ 	.word	0x05000013


	//   ....[23]....
        /*0088*/ 	.word	0x05000013


	//   ....[24]....
        /*008c*/ 	.word	0x05000013


	//   ....[25]....
        /*0090*/ 	.word	0x05000013


	//   ....[26]....
        /*0094*/ 	.word	0x05000013


	//   ....[27]....
        /*0098*/ 	.word	0x05000013


	//   ....[28]....
        /*009c*/ 	.word	0x05000013


	//   ....[29]....
        /*00a0*/ 	.word	0x05000013


	//   ....[30]....
        /*00a4*/ 	.word	0x05000013


	//   ....[31]....
        /*00a8*/ 	.word	0x05000013


	//   ....[32]....
        /*00ac*/ 	.word	0x05000013


	//   ....[33]....
        /*00b0*/ 	.word	0x05000013


	//   ....[34]....
        /*00b4*/ 	.word	0x05000013


	//   ....[35]....
        /*00b8*/ 	.word	0x05000013


	//----- nvinfo : EIATTR_COOP_GROUP_INSTR_OFFSETS
	.align		4
.L_2729:
        /*00bc*/ 	.byte	0x04, 0x28
        /*00be*/ 	.short	(.L_2731 - .L_2730)


	//   ....[0]....
.L_2730:
        /*00c0*/ 	.word	0x00001c70


	//   ....[1]....
        /*00c4*/ 	.word	0x00001ca0


	//   ....[2]....
        /*00c8*/ 	.word	0x00001cb0


	//   ....[3]....
        /*00cc*/ 	.word	0x00001d10


	//   ....[4]....
        /*00d0*/ 	.word	0x00001d40


	//   ....[5]....
        /*00d4*/ 	.word	0x00001d60


	//   ....[6]....
        /*00d8*/ 	.word	0x00001dc0


	//   ....[7]....
        /*00dc*/ 	.word	0x00001df0


	//   ....[8]....
        /*00e0*/ 	.word	0x00001e10


	//   ....[9]....
        /*00e4*/ 	.word	0x00001e70


	//   ....[10]....
        /*00e8*/ 	.word	0x00001ea0


	//   ....[11]....
        /*00ec*/ 	.word	0x00001ec0


	//   ....[12]....
        /*00f0*/ 	.word	0x00001f20


	//   ....[13]....
        /*00f4*/ 	.word	0x00001f50


	//   ....[14]....
        /*00f8*/ 	.word	0x00001f70


	//   ....[15]....
        /*00fc*/ 	.word	0x00001fd0


	//   ....[16]....
        /*0100*/ 	.word	0x00001ff0


	//   ....[17]....
        /*0104*/ 	.word	0x00002000


	//   ....[18]....
        /*0108*/ 	.word	0x00002340


	//   ....[19]....
        /*010c*/ 	.word	0x000023a0


	//   ....[20]....
        /*0110*/ 	.word	0x00002410


	//   ....[21]....
        /*0114*/ 	.word	0x00002480


	//   ....[22]....
        /*0118*/ 	.word	0x00002510


	//   ....[23]....
        /*011c*/ 	.word	0x00002570


	//   ....[24]....
        /*0120*/ 	.word	0x000025f0


	//   ....[25]....
        /*0124*/ 	.word	0x00002680


	//   ....[26]....
        /*0128*/ 	.word	0x000026f0


	//   ....[27]....
        /*012c*/ 	.word	0x00002760


	//   ....[28]....
        /*0130*/ 	.word	0x000027e0


	//   ....[29]....
        /*0134*/ 	.word	0x00002840


	//   ....[30]....
        /*0138*/ 	.word	0x000028c0


	//   ....[31]....
        /*013c*/ 	.word	0x00002940


	//   ....[32]....
        /*0140*/ 	.word	0x000029b0


	//   ....[33]....
        /*0144*/ 	.word	0x00002a50


	//   ....[34]....
        /*0148*/ 	.word	0x00002aa0


	//   ....[35]....
        /*014c*/ 	.word	0x00002af0


	//----- nvinfo : EIATTR_VRC_CTA_INIT_COUNT
	.align		4
.L_2731:
        /*0150*/ 	.byte	0x02, 0x4a
	.zero		1
	.zero		1


	//----- nvinfo : EIATTR_EXIT_INSTR_OFFSETS
	.align		4
        /*0154*/ 	.byte	0x04, 0x1c
        /*0156*/ 	.short	(.L_2733 - .L_2732)


	//   ....[0]....
.L_2732:
        /*0158*/ 	.word	0x000021e0


	//   ....[1]....
        /*015c*/ 	.word	0x000022c0


	//----- nvinfo : EIATTR_CRS_STACK_SIZE
	.align		4
.L_2733:
        /*0160*/ 	.byte	0x04, 0x1e
        /*0162*/ 	.short	(.L_2735 - .L_2734)
.L_2734:
        /*0164*/ 	.word	0x00000000


	//----- nvinfo : EIATTR_CBANK_PARAM_SIZE
	.align		4
.L_2735:
        /*0168*/ 	.byte	0x03, 0x19
        /*016a*/ 	.short	0x00a0


	//----- nvinfo : EIATTR_PARAM_CBANK
	.align		4
        /*016c*/ 	.byte	0x04, 0x0a
        /*016e*/ 	.short	(.L_2737 - .L_2736)
	.align		4
.L_2736:
        /*0170*/ 	.word	index@(.nv.constant0._Z30group_norm_nhwc_fwd_sum_kernelI11Bf16IOFp32WLi64EEv26Group_norm_nhwc_fwd_params)
        /*0174*/ 	.short	0x0380
        /*0176*/ 	.short	0x00a0


	//----- nvinfo : EIATTR_SW_WAR
	.align		4
.L_2737:
        /*0178*/ 	.byte	0x04, 0x36
        /*017a*/ 	.short	(.L_2739 - .L_2738)
.L_2738:
        /*017c*/ 	.word	0x00000008
.L_2739:


//--------------------- .nv.info._Z30group_norm_nhwc_fwd_sum_kernelI11Bf16IOFp32WLi128EEv26Group_norm_nhwc_fwd_params --------------------------
	.section	.nv.info._Z30group_norm_nhwc_fwd_sum_kernelI11Bf16IOFp32WLi128EEv26Group_norm_nhwc_fwd_params,"",@"SHT_CUDA_INFO"
	.sectionflags	@""
	.align	4


	//----- nvinfo : EIATTR_CUDA_API_VERSION
	.align		4
        /*0000*/ 	.byte	0x04, 0x37
        /*0002*/ 	.short	(.L_2741 - .L_2740)
.L_2740:
        /*0004*/ 	.word	0x00000082


	//----- nvinfo : EIATTR_KPARAM_INFO
	.align		4
.L_2741:
        /*0008*/ 	.byte	0x04, 0x17
        /*000a*/ 	.short	(.L_2743 - .L_2742)
.L_2742:
        /*000c*/ 	.word	0x00000000
        /*0010*/ 	.short	0x0000
        /*0012*/ 	.short	0x0000
        /*0014*/ 	.byte	0x00, 0xf0, 0x81, 0x02


	//----- nvinfo : EIATTR_SPARSE_MMA_MASK
	.align		4
.L_2743:
        /*0018*/ 	.byte	0x03, 0x50
        /*001a*/ 	.short	0x0000


	//----- nvinfo : EIATTR_MAXREG_COUNT
	.align		4
        /*001c*/ 	.byte	0x03, 0x1b
        /*001e*/ 	.short	0x00ff


	//----- nvinfo : EIATTR_NUM_BARRIERS
	.align		4
        /*0020*/ 	.byte	0x02, 0x4c
        /*0022*/ 	.byte	0x01
	.zero		1


	//----- nvinfo : EIATTR_MERCURY_ISA_VERSION
	.align		4
        /*0024*/ 	.byte	0x03, 0x5f
        /*0026*/ 	.short	0x0101


	//----- nvinfo : EIATTR_COOP_GROUP_MASK_REGIDS
	.align		4
        /*0028*/ 	.byte	0x04, 0x29
        /*002a*/ 	.short	(.L_2745 - .L_2744)


	//   ....[0]....
.L_2744:
        /*002c*/ 	.word	0xffffffff


	//   ....[1]....
        /*0030*/ 	.word	0xffffffff


	//   ....[2]....
        /*0034*/ 	.word	0xffffffff


	//   ....[3]....
        /*0038*/ 	.word	0xffffffff


	//   ....[4]....
        /*003c*/ 	.word	0xffffffff


	//   ....[5]....
        /*0040*/ 	.word	0xffffffff


	//   ....[6]....
        /*0044*/ 	.word	0xffffffff


	//   ....[7]....
        /*0048*/ 	.word	0xffffffff


	//   ....[8]....
        /*004c*/ 	.word	0xffffffff


	//   ....[9]....
        /*0050*/ 	.word	0xffffffff


	//   ....[10]....
        /*0054*/ 	.word	0xffffffff


	//   ....[11]....
        /*0058*/ 	.word	0xffffffff


	//   ....[12]....
        /*005c*/ 	.word	0xffffffff


	//   ....[13]....
        /*0060*/ 	.word	0xffffffff


	//   ....[14]....
        /*0064*/ 	.word	0xffffffff


	//   ....[15]....
        /*0068*/ 	.word	0xffffffff


	//   ....[16]....
        /*006c*/ 	.word	0xffffffff


	//   ....[17]....
        /*0070*/ 	.word	0xffffffff


	//   ....[18]....
        /*0074*/ 	.word	0x05000011


	//   ....[19]....
        /*0078*/ 	.word	0x05000011


	//   ....[20]....
        /*007c*/ 	.word	0x05000011


	//   ....[21]....
        /*0080*/ 	.word	0x05000011


	//   ....[22]....
        /*0084*/ 	.word	0x05000011


	//   ....[23]....
        /*0088*/ 	.word	0x05000011


	//   ....[24]....
        /*008c*/ 	.word	0x05000011


	//   ....[25]....
        /*0090*/ 	.word	0x05000011


	//   ....[26]....
        /*0094*/ 	.word	0x05000011


	//   ....[27]....
        /*0098*/ 	.word	0x05000011


	//   ....[28]....
        /*009c*/ 	.word	0x05000011


	//   ....[29]....
        /*00a0*/ 	.word	0x05000011


	//   ....[30]....
        /*00a4*/ 	.word	0x05000011


	//   ....[31]....
        /*00a8*/ 	.word	0x05000011


	//   ....[32]....
        /*00ac*/ 	.word	0x05000011


	//   ....[33]....
        /*00b0*/ 	.word	0x05000011


	//   ....[34]....
        /*00b4*/ 	.word	0x05000011


	//   ....[35]....
        /*00b8*/ 	.word	0x05000011


	//----- nvinfo : EIATTR_COOP_GROUP_INSTR_OFFSETS
	.align		4
.L_2745:
        /*00bc*/ 	.byte	0x04, 0x28
        /*00be*/ 	.short	(.L_2747 - .L_2746)


	//   ....[0]....
.L_2746:
        /*00c0*/ 	.word	0x00001da0


	//   ....[1]....
        /*00c4*/ 	.word	0x00001dd0


	//   ....[2]....
        /*00c8*/ 	.word	0x00001de0


	//   ....[3]....
        /*00cc*/ 	.word	0x00001e40


	//   ....[4]....
        /*00d0*/ 	.word	0x00001e70


	//   ....[5]....
        /*00d4*/ 	.word	0x00001e90


	//   ....[6]....
        /*00d8*/ 	.word	0x00001ef0


	//   ....[7]....
        /*00dc*/ 	.word	0x00001f20


	//   ....[8]....
        /*00e0*/ 	.word	0x00001f40


	//   ....[9]....
        /*00e4*/ 	.word	0x00001fa0


	//   ....[10]....
        /*00e8*/ 	.word	0x00001fd0


	//   ....[11]....
        /*00ec*/ 	.word	0x00001ff0


	//   ....[12]....
        /*00f0*/ 	.word	0x00002050


	//   ....[13]....
        /*00f4*/ 	.word	0x00002080


	//   ....[14]....
        /*00f8*/ 	.word	0x000020a0


	//   ....[15]....
        /*00fc*/ 	.word	0x00002110


	//   ....[16]....
        /*0100*/ 	.word	0x00002130


	//   ....[17]....
        /*0104*/ 	.word	0x00002140


	//   ....[18]....
        /*0108*/ 	.word	0x00002610


	//   ....[19]....
        /*010c*/ 	.word	0x00002670


	//   ....[20]....
        /*0110*/ 	.word	0x000026d0


	//   ....[21]....
        /*0114*/ 	.word	0x00002750


	//   ....[22]....
        /*0118*/ 	.word	0x000027e0


	//   ....[23]....
        /*011c*/ 	.word	0x00002840


	//   ....[24]....
        /*0120*/ 	.word	0x000028c0


	//   ....[25]....
        /*0124*/ 	.word	0x00002950


	//   ....[26]....
        /*0128*/ 	.word	0x000029b0


	//   ....[27]....
        /*012c*/ 	.word	0x00002a30


	//   ....[28]....
        /*0130*/ 	.word	0x00002ac0


	//   ....[29]....
        /*0134*/ 	.word	0x00002b30


	//   ....[30]....
        /*0138*/ 	.word	0x00002bb0


	//   ....[31]....
        /*013c*/ 	.word	0x00002c30


	//   ....[32]....
        /*0140*/ 	.word	0x00002c90


	//   ....[33]....
        /*0144*/ 	.word	0x00002d10


	//   ....[34]....
        /*0148*/ 	.word	0x00002d80


	//   ....[35]....
        /*014c*/ 	.word	0x00002dd0


	//----- nvinfo : EIATTR_VRC_CTA_INIT_COUNT
	.align		4
.L_2747:
        /*0150*/ 	.byte	0x02, 0x4a
	.zero		1
	.zero		1


	//----- nvinfo : EIATTR_EXIT_INSTR_OFFSETS
	.align		4
        /*0154*/ 	.byte	0x04, 0x1c
        /*0156*/ 	.short	(.L_2749 - .L_2748)


	//   ....[0]....
.L_2748:
        /*0158*/ 	.word	0x000024b0


	//   ....[1]....
        /*015c*/ 	.word	0x00002590


	//----- nvinfo : EIATTR_CRS_STACK_SIZE
	.align		4
.L_2749:
        /*0160*/ 	.byte	0x04, 0x1e
        /*0162*/ 	.short	(.L_2751 - .L_2750)
.L_2750:
        /*0164*/ 	.word	0x00000000


	//----- nvinfo : EIATTR_CBANK_PARAM_SIZE
	.align		4
.L_2751:
        /*0168*/ 	.byte	0x03, 0x19
        /*016a*/ 	.short	0x00a0


	//----- nvinfo : EIATTR_PARAM_CBANK
	.align		4
        /*016c*/ 	.byte	0x04, 0x0a
        /*016e*/ 	.short	(.L_2753 - .L_2752)
	.align		4
.L_2752:
        /*0170*/ 	.word	index@(.nv.constant0._Z30group_norm_nhwc_fwd_sum_kernelI11Bf16IOFp32WLi128EEv26Group_norm_nhwc_fwd_params)
        /*0174*/ 	.short	0x0380
        /*0176*/ 	.short	0x00a0


	//----- nvinfo : EIATTR_SW_WAR
	.align		4
.L_2753:
        /*0178*/ 	.byte	0x04, 0x36
        /*017a*/ 	.short	(.L_2755 - .L_2754)
.L_2754:
        /*017c*/ 	.word	0x00000008
.L_2755:


//--------------------- .nv.info._Z30group_norm_nhwc_fwd_sum_kernelI11Bf16IOFp32WLi192EEv26Group_norm_nhwc_fwd_params --------------------------
	.section	.nv.info._Z30group_norm_nhwc_fwd_sum_kernelI11Bf16IOFp32WLi192EEv26Group_norm_nhwc_fwd_params,"",@"SHT_CUDA_INFO"
	.sectionflags	@""
	.align	4


	//----- nvinfo : EIATTR_CUDA_API_VERSION
	.align		4
        /*0000*/ 	.byte	0x04, 0x37
        /*0002*/ 	.short	(.L_2757 - .L_2756)
.L_2756:
        /*0004*/ 	.word	0x00000082


	//----- nvinfo : EIATTR_KPARAM_INFO
	.align		4
.L_2757:
        /*0008*/ 	.byte	0x04, 0x17
        /*000a*/ 	.short	(.L_2759 - .L_2758)
.L_2758:
        /*000c*/ 	.word	0x00000000
        /*0010*/ 	.short	0x0000
        /*0012*/ 	.short	0x0000
        /*0014*/ 	.byte	0x00, 0xf0, 0x81, 0x02


	//----- nvinfo : EIATTR_SPARSE_MMA_MASK
	.align		4
.L_2759:
        /*0018*/ 	.byte	0x03, 0x50
        /*001a*/ 	.short	0x0000


	//----- nvinfo : EIATTR_MAXREG_COUNT
	.align		4
        /*001c*/ 	.byte	0x03, 0x1b
        /*001e*/ 	.short	0x00ff


	//----- nvinfo : EIATTR_NUM_BARRIERS
	.align		4
        /*0020*/ 	.byte	0x02, 0x4c
        /*0022*/ 	.byte	0x01
	.zero		1


	//----- nvinfo : EIATTR_MERCURY_ISA_VERSION
	.align		4
        /*0024*/ 	.byte	0x03, 0x5f
        /*0026*/ 	.short	0x0101


	//----- nvinfo : EIATTR_COOP_GROUP_MASK_REGIDS
	.align		4
        /*0028*/ 	.byte	0x04, 0x29
        /*002a*/ 	.short	(.L_2761 - .L_2760)


	//   ....[0]....
.L_2760:
        /*002c*/ 	.word	0xffffffff


	//   ....[1]....
        /*0030*/ 	.word	0xffffffff


	//   ....[2]....
        /*0034*/ 	.word	0xffffffff


	//   ....[3]....
        /*0038*/ 	.word	0xffffffff


	//   ....[4]....
        /*003c*/ 	.word	0xffffffff


	//   ....[5]....
        /*0040*/ 	.word	0xffffffff


	//   ....[6]....
        /*0044*/ 	.word	0xffffffff


	//   ....[7]....
        /*0048*/ 	.word	0xffffffff


	//   ....[8]....
        /*004c*/ 	.word	0xffffffff


	//   ....[9]....
        /*0050*/ 	.word	0xffffffff


	//   ....[10]....
        /*0054*/ 	.word	0xffffffff


	//   ....[11]....
        /*0058*/ 	.word	0xffffffff


	//   ....[12]....
        /*005c*/ 	.word	0xffffffff


	//   ....[13]....
        /*0060*/ 	.word	0xffffffff


	//   ....[14]....
        /*0064*/ 	.word	0xffffffff


	//   ....[15]....
        /*0068*/ 	.word	0xffffffff


	//   ....[16]....
        /*006c*/ 	.word	0xffffffff


	//   ....[17]....
        /*0070*/ 	.word	0xffffffff


	//   ....[18]....
        /*0074*/ 	.word	0x0500001c


	//   ....[19]....
        /*0078*/ 	.word	0x0500001c


	//   ....[20]....
        /*007c*/ 	.word	0x0500001c


	//   ....[21]....
        /*0080*/ 	.word	0x0500001c


	//   ....[22]....
        /*0084*/ 	.word	0x0500001c


	//   ....[23]....
        /*0088*/ 	.word	0x0500001c


	//   ....[24]....
        /*008c*/ 	.word	0x0500001c


	//   ....[25]....
        /*0090*/ 	.word	0x0500001c


	//   ....[26]....
        /*0094*/ 	.word	0x0500001c


	//   ....[27]....
        /*0098*/ 	.word	0x0500001c


	//   ....[28]....
        /*009c*/ 	.word	0x0500001c


	//   ....[29]....
        /*00a0*/ 	.word	0x0500001c


	//   ....[30]....
        /*00a4*/ 	.word	0x0500001c


	//   ....[31]....
        /*00a8*/ 	.word	0x0500001c


	//   ....[32]....
        /*00ac*/ 	.word	0x0500001c


	//   ....[33]....
        /*00b0*/ 	.word	0x0500001c


	//   ....[34]....
        /*00b4*/ 	.word	0x0500001c


	//   ....[35]....
        /*00b8*/ 	.word	0x0500001c


	//----- nvinfo : EIATTR_COOP_GROUP_INSTR_OFFSETS
	.align		4
.L_2761:
        /*00bc*/ 	.byte	0x04, 0x28
        /*00be*/ 	.short	(.L_2763 - .L_2762)


	//   ....[0]....
.L_2762:
        /*00c0*/ 	.word	0x00001f00


	//   ....[1]....
        /*00c4*/ 	.word	0x00001f30


	//   ....[2]....
        /*00c8*/ 	.word	0x00001f80


	//   ....[3]....
        /*00cc*/ 	.word	0x00001fa0


	//   ....[4]....
        /*00d0*/ 	.word	0x00001ff0


	//   ....[5]....
        /*00d4*/ 	.word	0x00002030


	//   ....[6]....
        /*00d8*/ 	.word	0x00002050


	//   ....[7]....
        /*00dc*/ 	.word	0x000020a0


	//   ....[8]....
        /*00e0*/ 	.word	0x000020e0


	//   ....[9]....
        /*00e4*/ 	.word	0x00002100


	//   ....[10]....
        /*00e8*/ 	.word	0x00002150


	//   ....[11]....
        /*00ec*/ 	.word	0x00002190


	//   ....[12]....
        /*00f0*/ 	.word	0x000021b0


	//   ....[13]....
        /*00f4*/ 	.word	0x000021f0


	//   ....[14]....
        /*00f8*/ 	.word	0x00002210


	//   ....[15]....
        /*00fc*/ 	.word	0x00002240


	//   ....[16]....
        /*0100*/ 	.word	0x00002260


	//   ....[17]....
        /*0104*/ 	.word	0x00002290


	//   ....[18]....
        /*0108*/ 	.word	0x00002860


	//   ....[19]....
        /*010c*/ 	.word	0x000028f0


	//   ....[20]....
        /*0110*/ 	.word	0x00002970


	//   ....[21]....
        /*0114*/ 	.word	0x00002a00


	//   ....[22]....
        /*0118*/ 	.word	0x00002a80


	//   ....[23]....
        /*011c*/ 	.word	0x00002b00


	//   ....[24]....
        /*0120*/ 	.word	0x00002b90


	//   ....[25]....
        /*0124*/ 	.word	0x00002c10


	//   ....[26]....
        /*0128*/ 	.word	0x00002c90


	//   ....[27]....
        /*012c*/ 	.word	0x00002d20


	//   ....[28]....
        /*0130*/ 	.word	0x00002da0


	//   ....[29]....
        /*0134*/ 	.word	0x00002e20


	//   ....[30]....
        /*0138*/ 	.word	0x00002eb0


	//   ....[31]....
        /*013c*/ 	.word	0x00002f30


	//   ....[32]....
        /*0140*/ 	.word	0x00002fb0


	//   ....[33]....
        /*0144*/ 	.word	0x00003040


	//   ....[34]....
        /*0148*/ 	.word	0x000030a0


	//   ....[35]....
        /*014c*/ 	.word	0x00003100


	//----- nvinfo : EIATTR_VRC_CTA_INIT_COUNT
	.align		4
.L_2763:
        /*0150*/ 	.byte	0x02, 0x4a
	.zero		1
	.zero		1


	//----- nvinfo : EIATTR_EXIT_INSTR_OFFSETS
	.align		4
        /*0154*/ 	.byte	0x04, 0x1c
        /*0156*/ 	.short	(.L_2765 - .L_2764)


	//   ....[0]....
.L_2764:
        /*0158*/ 	.word	0x00002720


	//   ....[1]....
        /*015c*/ 	.word	0x00002800


	//----- nvinfo : EIATTR_CRS_STACK_SIZE
	.align		4
.L_2765:
        /*0160*/ 	.byte	0x04, 0x1e
        /*0162*/ 	.short	(.L_2767 - .L_2766)
.L_2766:
        /*0164*/ 	.word	0x00000000


	//----- nvinfo : EIATTR_CBANK_PARAM_SIZE
	.align		4
.L_2767:
        /*0168*/ 	.byte	0x03, 0x19
        /*016a*/ 	.short	0x00a0


	//----- nvinfo : EIATTR_PARAM_CBANK
	.align		4
        /*016c*/ 	.byte	0x04, 0x0a
        /*016e*/ 	.short	(.L_2769 - .L_2768)
	.align		4
.L_2768:
        /*0170*/ 	.word	index@(.nv.constant0._Z30group_norm_nhwc_fwd_sum_kernelI11Bf16IOFp32WLi192EEv26Group_norm_nhwc_fwd_params)
        /*0174*/ 	.short	0x0380
        /*0176*/ 	.short	0x00a0


	//----- nvinfo : EIATTR_SW_WAR
	.align		4
.L_2769:
        /*0178*/ 	.byte	0x04, 0x36
        /*017a*/ 	.short	(.L_2771 - .L_2770)
.L_2770:
        /*017c*/ 	.word	0x00000008
.L_2771:


//--------------------- .nv.info._Z30group_norm_nhwc_fwd_sum_kernelI11Bf16IOFp32WLi448EEv26Group_norm_nhwc_fwd_params --------------------------
	.section	.nv.info._Z30group_norm_nhwc_fwd_sum_kernelI11Bf16IOFp32WLi448EEv26Group_norm_nhwc_fwd_params,"",@"SHT_CUDA_INFO"
	.sectionflags	@""
	.align	4


	//----- nvinfo : EIATTR_CUDA_API_VERSION
	.align		4
        /*0000*/ 	.byte	0x04, 0x37
        /*0002*/ 	.short	(.L_2773 - .L_2772)
.L_2772:
        /*0004*/ 	.word	0x00000082


	//----- nvinfo : EIATTR_KPARAM_INFO
	.align		4
.L_2773:
        /*0008*/ 	.byte	0x04, 0x17
        /*000a*/ 	.short	(.L_2775 - .L_2774)
.L_2774:
        /*000c*/ 	.word	0x00000000
        /*0010*/ 	.short	0x0000
        /*0012*/ 	.short	0x0000
        /*0014*/ 	.byte	0x00, 0xf0, 0x81, 0x02


	//----- nvinfo : EIATTR_SPARSE_MMA_MASK
	.align		4
.L_2775:
        /*0018*/ 	.byte	0x03, 0x50
        /*001a*/ 	.short	0x0000


	//----- nvinfo : EIATTR_MAXREG_COUNT
	.align		4
        /*001c*/ 	.byte	0x03, 0x1b
        /*001e*/ 	.short	0x00ff


	//----- nvinfo : EIATTR_NUM_BARRIERS
	.align		4
        /*0020*/ 	.byte	0x02, 0x4c
        /*0022*/ 	.byte	0x01
	.zero		1


	//----- nvinfo : EIATTR_MERCURY_ISA_VERSION
	.align		4
        /*0024*/ 	.byte	0x03, 0x5f
        /*0026*/ 	.short	0x0101


	//----- nvinfo : EIATTR_COOP_GROUP_MASK_REGIDS
	.align		4
        /*0028*/ 	.byte	0x04, 0x29
        /*002a*/ 	.short	(.L_2777 - .L_2776)


	//   ....[0]....
.L_2776:
        /*002c*/ 	.word	0xffffffff


	//   ....[1]....
        /*0030*/ 	.word	0xffffffff


	//   ....[2]....
        /*0034*/ 	.word	0xffffffff


	//   ....[3]....
        /*0038*/ 	.word	0xffffffff


	//   ....[4]....
        /*003c*/ 	.word	0xffffffff


	//   ....[5]....
        /*0040*/ 	.word	0xffffffff


	//   ....[6]....
        /*0044*/ 	.word	0xffffffff


	//   ....[7]....
        /*0048*/ 	.word	0xffffffff


	//   ....[8]....
        /*004c*/ 	.word	0xffffffff


	//   ....[9]....
        /*0050*/ 	.word	0xffffffff


	//   ....[10]....
        /*0054*/ 	.word	0xffffffff


	//   ....[11]....
        /*0058*/ 	.word	0xffffffff


	//   ....[12]....
        /*005c*/ 	.word	0xffffffff


	//   ....[13]....
        /*0060*/ 	.word	0xffffffff


	//   ....[14]....
        /*0064*/ 	.word	0xffffffff


	//   ....[15]....
        /*0068*/ 	.word	0xffffffff


	//   ....[16]....
        /*006c*/ 	.word	0xffffffff


	//   ....[17]....
        /*0070*/ 	.word	0xffffffff


	//   ....[18]....
        /*0074*/ 	.word	0x05000031


	//   ....[19]....
        /*0078*/ 	.word	0x05000031


	//   ....[20]....
        /*007c*/ 	.word	0x05000031


	//   ....[21]....
        /*0080*/ 	.word	0x05000031


	//   ....[22]....
        /*0084*/ 	.word	0x05000031


	//   ....[23]....
        /*0088*/ 	.word	0x05000031


	//   ....[24]....
        /*008c*/ 	.word	0x05000031


	//   ....[25]....
        /*0090*/ 	.word	0x05000031


	//   ....[26]....
        /*0094*/ 	.word	0x05000031


	//   ....[27]....
        /*0098*/ 	.word	0x05000031


	//   ....[28]....
        /*009c*/ 	.word	0x05000031


	//   ....[29]....
        /*00a0*/ 	.word	0x05000031


	//   ....[30]....
        /*00a4*/ 	.word	0x05000031


	//   ....[31]....
        /*00a8*/ 	.word	0x05000031


	//   ....[32]....
        /*00ac*/ 	.word	0x05000031


	//   ....[33]....
        /*00b0*/ 	.word	0x05000031


	//   ....[34]....
        /*00b4*/ 	.word	0x05000031


	//   ....[35]....
        /*00b8*/ 	.word	0x05000031


	//----- nvinfo : EIATTR_COOP_GROUP_INSTR_OFFSETS
	.align		4
.L_2777:
        /*00bc*/ 	.byte	0x04, 0x28
        /*00be*/ 	.short	(.L_2779 - .L_2778)


	//   ....[0]....
.L_2778:
        /*00c0*/ 	.word	0x00002410


	//   ....[1]....
        /*00c4*/ 	.word	0x00002440


	//   ....[2]....
        /*00c8*/ 	.word	0x00002460


	//   ....[3]....
        /*00cc*/ 	.word	0x000024c0


	//   ....[4]....
        /*00d0*/ 	.word	0x00002500


	//   ....[5]....
        /*00d4*/ 	.word	0x00002520


	//   ....[6]....
        /*00d8*/ 	.word	0x00002570


	//   ....[7]....
        /*00dc*/ 	.word	0x000025a0


	//   ....[8]....
        /*00e0*/ 	.word	0x000025d0


	//   ....[9]....
        /*00e4*/ 	.word	0x00002620


	//   ....[10]....
        /*00e8*/ 	.word	0x00002650


	//   ....[11]....
        /*00ec*/ 	.word	0x00002680


	//   ....[12]....
        /*00f0*/ 	.word	0x000026d0


	//   ....[13]....
        /*00f4*/ 	.word	0x00002700


	//   ....[14]....
        /*00f8*/ 	.word	0x00002720


	//   ....[15]....
        /*00fc*/ 	.word	0x00002780


	//   ....[16]....
        /*0100*/ 	.word	0x000027b0


	//   ....[17]....
        /*0104*/ 	.word	0x000027d0


	//   ....[18]....
        /*0108*/ 	.word	0x00003220


	//   ....[19]....
        /*010c*/ 	.word	0x000032c0


	//   ....[20]....
        /*0110*/ 	.word	0x00003350


	//   ....[21]....
        /*0114*/ 	.word	0x000033e0


	//   ....[22]....
        /*0118*/ 	.word	0x00003450


	//   ....[23]....
        /*011c*/ 	.word	0x000034e0


	//   ....[24]....
        /*0120*/ 	.word	0x00003570


	//   ....[25]....
        /*0124*/ 	.word	0x000035e0


	//   ....[26]....
        /*0128*/ 	.word	0x00003660


	//   ....[27]....
        /*012c*/ 	.word	0x000036f0


	//   ....[28]....
        /*0130*/ 	.word	0x00003770


	//   ....[29]....
        /*0134*/ 	.word	0x00003800


	//   ....[30]....
        /*0138*/ 	.word	0x00003890


	//   ....[31]....
        /*013c*/ 	.word	0x00003910


	//   ....[32]....
        /*0140*/ 	.word	0x000039a0


	//   ....[33]....
        /*0144*/ 	.word	0x00003a30


	//   ....[34]....
        /*0148*/ 	.word	0x00003aa0


	//   ....[35]....
        /*014c*/ 	.word	0x00003b00


	//----- nvinfo : EIATTR_VRC_CTA_INIT_COUNT
	.align		4
.L_2779:
        /*0150*/ 	.byte	0x02, 0x4a
	.zero		1
	.zero		1


	//----- nvinfo : EIATTR_EXIT_INSTR_OFFSETS
	.align		4
        /*0154*/ 	.byte	0x04, 0x1c
        /*0156*/ 	.short	(.L_2781 - .L_2780)


	//   ....[0]....
.L_2780:
        /*0158*/ 	.word	0x000030c0


	//   ....[1]....
        /*015c*/ 	.word	0x000031b0


	//----- nvinfo : EIATTR_CRS_STACK_SIZE
	.align		4
.L_2781:
        /*0160*/ 	.byte	0x04, 0x1e
        /*0162*/ 	.short	(.L_2783 - .L_2782)
.L_2782:
        /*0164*/ 	.word	0x00000000


	//----- nvinfo : EIATTR_CBANK_PARAM_SIZE
	.align		4
.L_2783:
        /*0168*/ 	.byte	0x03, 0x19
        /*016a*/ 	.short	0x00a0


	//----- nvinfo : EIATTR_PARAM_CBANK
	.align		4
        /*016c*/ 	.byte	0x04, 0x0a
        /*016e*/ 	.short	(.L_2785 - .L_2784)
	.align		4
.L_2784:
        /*0170*/ 	.word	index@(.nv.constant0._Z30group_norm_nhwc_fwd_sum_kernelI11Bf16IOFp32WLi448EEv26Group_norm_nhwc_fwd_params)
        /*0174*/ 	.short	0x0380
        /*0176*/ 	.short	0x00a0


	//----- nvinfo : EIATTR_SW_WAR
	.align		4
.L_2785:
        /*0178*/ 	.byte	0x04, 0x36
        /*017a*/ 	.short	(.L_2787 - .L_2786)
.L_2786:
        /*017c*/ 	.word	0x00000008
.L_2787:


//--------------------- .nv.info._Z30group_norm_nhwc_fwd_sum_kernelI11Bf16IOFp32WLi256EEv26Group_norm_nhwc_fwd_params --------------------------
	.section	.nv.info._Z30group_norm_nhwc_fwd_sum_kernelI11Bf16IOFp32WLi256EEv26Group_norm_nhwc_fwd_params,"",@"SHT_CUDA_INFO"
	.sectionflags	@""
	.align	4


	//----- nvinfo : EIATTR_CUDA_API_VERSION
	.align		4
        /*0000*/ 	.byte	0x04, 0x37
        /*0002*/ 	.short	(.L_2789 - .L_2788)
.L_2788:
        /*0004*/ 	.word	0x00000082


	//----- nvinfo : EIATTR_KPARAM_INFO
	.align		4
.L_2789:
        /*0008*/ 	.byte	0x04, 0x17
        /*000a*/ 	.short	(.L_2791 - .L_2790)
.L_2790:
        /*000c*/ 	.word	0x00000000
        /*0010*/ 	.short	0x0000
        /*0012*/ 	.short	0x0000
        /*0014*/ 	.byte	0x00, 0xf0, 0x81, 0x02


	//----- nvinfo : EIATTR_SPARSE_MMA_MASK
	.align		4
.L_2791:
        /*0018*/ 	.byte	0x03, 0x50
        /*001a*/ 	.short	0x0000


	//----- nvinfo : EIATTR_MAXREG_COUNT
	.align		4
        /*001c*/ 	.byte	0x03, 0x1b
        /*001e*/ 	.short	0x00ff


	//----- nvinfo : EIATTR_NUM_BARRIERS
	.align		4
        /*0020*/ 	.byte	0x02, 0x4c
        /*0022*/ 	.byte	0x01
	.zero		1


	//----- nvinfo : EIATTR_MERCURY_ISA_VERSION
	.align		4
        /*0024*/ 	.byte	0x03, 0x5f
        /*0026*/ 	.short	0x0101


	//----- nvinfo : EIATTR_COOP_GROUP_MASK_REGIDS
	.align		4
        /*0028*/ 	.byte	0x04, 0x29
        /*002a*/ 	.short	(.L_2793 - .L_2792)


	//   ....[0]....
.L_2792:
        /*002c*/ 	.word	0xffffffff


	//   ....[1]....
        /*0030*/ 	.word	0xffffffff


	//   ....[2]....
        /*0034*/ 	.word	0xffffffff


	//   ....[3]....
        /*0038*/ 	.word	0xffffffff


	//   ....[4]....
        /*003c*/ 	.word	0xffffffff


	//   ....[5]....
        /*0040*/ 	.word	0xffffffff


	//   ....[6]....
        /*0044*/ 	.word	0xffffffff


	//   ....[7]....
        /*0048*/ 	.word	0xffffffff


	//   ....[8]....
        /*004c*/ 	.word	0xffffffff


	//   ....[9]....
        /*0050*/ 	.word	0xffffffff


	//   ....[10]....
        /*0054*/ 	.word	0xffffffff


	//   ....[11]....
        /*0058*/ 	.word	0xffffffff


	//   ....[12]....
        /*005c*/ 	.word	0xffffffff


	//   ....[13]....
        /*0060*/ 	.word	0xffffffff


	//   ....[14]....
        /*0064*/ 	.word	0xffffffff


	//   ....[15]....
        /*0068*/ 	.word	0xffffffff


	//   ....[16]....
        /*006c*/ 	.word	0xffffffff


	//   ....[17]....
        /*0070*/ 	.word	0xffffffff


	//   ....[18]....
        /*0074*/ 	.word	0x05000026


	//   ....[19]....
        /*0078*/ 	.word	0x05000026


	//   ....[20]....
        /*007c*/ 	.word	0x05000026


	//   ....[21]....
        /*0080*/ 	.word	0x05000026


	//   ....[22]....
        /*0084*/ 	.word	0x05000026


	//   ....[23]....
        /*0088*/ 	.word	0x05000026


	//   ....[24]....
        /*008c*/ 	.word	0x05000026


	//   ....[25]....
        /*0090*/ 	.word	0x05000026


	//   ....[26]....
        /*0094*/ 	.word	0x05000026


	//   ....[27]....
        /*0098*/ 	.word	0x05000026


	//   ....[28]....
        /*009c*/ 	.word	0x05000026


	//   ....[29]....
        /*00a0*/ 	.word	0x05000026


	//   ....[30]....
        /*00a4*/ 	.word	0x05000026


	//   ....[31]....
        /*00a8*/ 	.word	0x05000026


	//   ....[32]....
        /*00ac*/ 	.word	0x05000026


	//   ....[33]....
        /*00b0*/ 	.word	0x05000026


	//   ....[34]....
        /*00b4*/ 	.word	0x05000026


	//   ....[35]....
        /*00b8*/ 	.word	0x05000026


	//----- nvinfo : EIATTR_COOP_GROUP_INSTR_OFFSETS
	.align		4
.L_2793:
        /*00bc*/ 	.byte	0x04, 0x28
        /*00be*/ 	.short	(.L_2795 - .L_2794)


	//   ....[0]....
.L_2794:
        /*00c0*/ 	.word	0x000020b0


	//   ....[1]....
        /*00c4*/ 	.word	0x000020e0


	//   ....[2]....
        /*00c8*/ 	.word	0x00002100


	//   ....[3]....
        /*00cc*/ 	.word	0x00002160


	//   ....[4]....
        /*00d0*/ 	.word	0x00002190


	//   ....[5]....
        /*00d4*/ 	.word	0x000021b0


	//   ....[6]....
        /*00d8*/ 	.word	0x00002210


	//   ....[7]....
        /*00dc*/ 	.word	0x00002240


	//   ....[8]....
        /*00e0*/ 	.word	0x00002260


	//   ....[9]....
        /*00e4*/ 	.word	0x000022c0


	//   ....[10]....
        /*00e8*/ 	.word	0x000022f0


	//   ....[11]....
        /*00ec*/ 	.word	0x00002310


	//   ....[12]....
        /*00f0*/ 	.word	0x00002370


	//   ....[13]....
        /*00f4*/ 	.word	0x000023a0


	//   ....[14]....
        /*00f8*/ 	.word	0x000023c0


	//   ....[15]....
        /*00fc*/ 	.word	0x00002420


	//   ....[16]....
        /*0100*/ 	.word	0x00002450


	//   ....[17]....
        /*0104*/ 	.word	0x00002470


	//   ....[18]....
        /*0108*/ 	.word	0x00002b40


	//   ....[19]....
        /*010c*/ 	.word	0x00002ba0


	//   ....[20]....
        /*0110*/ 	.word	0x00002c20


	//   ....[21]....
        /*0114*/ 	.word	0x00002c80


	//   ....[22]....
        /*0118*/ 	.word	0x00002d10


	//   ....[23]....
        /*011c*/ 	.word	0x00002d90


	//   ....[24]....
        /*0120*/ 	.word	0x00002df0


	//   ....[25]....
        /*0124*/ 	.word	0x00002e80


	//   ....[26]....
        /*0128*/ 	.word	0x00002f00


	//   ....[27]....
        /*012c*/ 	.word	0x00002f60


	//   ....[28]....
        /*0130*/ 	.word	0x00002ff0


	//   ....[29]....
        /*0134*/ 	.word	0x00003090


	//   ....[30]....
        /*0138*/ 	.word	0x00003120


	//   ....[31]....
        /*013c*/ 	.word	0x00003180


	//   ....[32]....
        /*0140*/ 	.word	0x00003220


	//   ....[33]....
        /*0144*/ 	.word	0x000032b0


	//   ....[34]....
        /*0148*/ 	.word	0x00003310


	//   ....[35]....
        /*014c*/ 	.word	0x00003360


	//----- nvinfo : EIATTR_VRC_CTA_INIT_COUNT
	.align		4
.L_2795:
        /*0150*/ 	.byte	0x02, 0x4a
	.zero		1
	.zero		1


	//----- nvinfo : EIATTR_EXIT_INSTR_OFFSETS
	.align		4
        /*0154*/ 	.byte	0x04, 0x1c
        /*0156*/ 	.short	(.L_2797 - .L_2796)


	//   ....[0]....
.L_2796:
        /*0158*/ 	.word	0x000029d0


	//   ....[1]....
        /*015c*/ 	.word	0x00002ab0


	//----- nvinfo : EIATTR_CRS_STACK_SIZE
	.align		4
.L_2797:
        /*0160*/ 	.byte	0x04, 0x1e
        /*0162*/ 	.short	(.L_2799 - .L_2798)
.L_2798:
        /*0164*/ 	.word	0x00000000


	//----- nvinfo : EIATTR_CBANK_PARAM_SIZE
	.align		4
.L_2799:
        /*0168*/ 	.byte	0x03, 0x19
        /*016a*/ 	.short	0x00a0


	//----- nvinfo : EIATTR_PARAM_CBANK
	.align		4
        /*016c*/ 	.byte	0x04, 0x0a
        /*016e*/ 	.short	(.L_2801 - .L_2800)
	.align		4
.L_2800:
        /*0170*/ 	.word	index@(.nv.constant0._Z30group_norm_nhwc_fwd_sum_kernelI11Bf16IOFp32WLi256EEv26Group_norm_nhwc_fwd_params)
        /*0174*/ 	.short	0x0380
        /*0176*/ 	.short	0x00a0


	//----- nvinfo : EIATTR_SW_WAR
	.align		4
.L_2801:
        /*0178*/ 	.byte	0x04, 0x36
        /*017a*/ 	.short	(.L_2803 - .L_2802)
.L_2802:
        /*017c*/ 	.word	0x00000008
.L_2803:


//--------------------- .nv.info._Z30group_norm_nhwc_fwd_sum_kernelI11Bf16IOFp32WLi120EEv26Group_norm_nhwc_fwd_params --------------------------
	.section	.nv.info._Z30group_norm_nhwc_fwd_sum_kernelI11Bf16IOFp32WLi120EEv26Group_norm_nhwc_fwd_params,"",@"SHT_CUDA_INFO"
	.sectionflags	@""
	.align	4


	//----- nvinfo : EIATTR_CUDA_API_VERSION
	.align		4
        /*0000*/ 	.byte	0x04, 0x37
        /*0002*/ 	.short	(.L_2805 - .L_2804)
.L_2804:
        /*0004*/ 	.word	0x00000082


	//----- nvinfo : EIATTR_KPARAM_INFO
	.align		4
.L_2805:
        /*0008*/ 	.byte	0x04, 0x17
        /*000a*/ 	.short	(.L_2807 - .L_2806)
.L_2806:
        /*000c*/ 	.word	0x00000000
        /*0010*/ 	.short	0x0000
        /*0012*/ 	.short	0x0000
        /*0014*/ 	.byte	0x00, 0xf0, 0x81, 0x02


	//----- nvinfo : EIATTR_SPARSE_MMA_MASK
	.align		4
.L_2807:
        /*0018*/ 	.byte	0x03, 0x50
        /*001a*/ 	.short	0x0000


	//----- nvinfo : EIATTR_MAXREG_COUNT
	.align		4
        /*001c*/ 	.byte	0x03, 0x1b
        /*001e*/ 	.short	0x00ff


	//----- nvinfo : EIATTR_NUM_BARRIERS
	.align		4
        /*0020*/ 	.byte	0x02, 0x4c
        /*0022*/ 	.byte	0x01
	.zero		1


	//----- nvinfo : EIATTR_MERCURY_ISA_VERSION
	.align		4
        /*0024*/ 	.byte	0x03, 0x5f
        /*0026*/ 	.short	0x0101


	//----- nvinfo : EIATTR_COOP_GROUP_MASK_REGIDS
	.align		4
        /*0028*/ 	.byte	0x04, 0x29
        /*002a*/ 	.short	(.L_2809 - .L_2808)


	//   ....[0]....
.L_2808:
        /*002c*/ 	.word	0x0500000d


	//   ....[1]....
        /*0030*/ 	.word	0x0500000d


	//   ....[2]....
        /*0034*/ 	.word	0x0500000d


	//   ....[3]....
        /*0038*/ 	.word	0x0500000d


	//   ....[4]....
        /*003c*/ 	.word	0x0500000d


	//   ....[5]....
        /*0040*/ 	.word	0x0500000d


	//   ....[6]....
        /*0044*/ 	.word	0x0500000d


	//   ....[7]....
        /*0048*/ 	.word	0x0500000d


	//   ....[8]....
        /*004c*/ 	.word	0x0500000d


	//   ....[9]....
        /*0050*/ 	.word	0x0500000d


	//   ....[10]....
        /*0054*/ 	.word	0x0500000d


	//   ....[11]....
        /*0058*/ 	.word	0x0500000d


	//   ....[12]....
        /*005c*/ 	.word	0x0500000d


	//   ....[13]....
        /*0060*/ 	.word	0x0500000d


	//   ....[14]....
        /*0064*/ 	.word	0x0500000d


	//   ....[15]....
        /*0068*/ 	.word	0x0500000d


	//   ....[16]....
        /*006c*/ 	.word	0x0500000d


	//   ....[17]....
        /*0070*/ 	.word	0x0500000d


	//   ....[18]....
        /*0074*/ 	.word	0x0500000d


	//   ....[19]....
        /*0078*/ 	.word	0x0500000d


	//   ....[20]....
        /*007c*/ 	.word	0x0500000d


	//   ....[21]....
        /*0080*/ 	.word	0x0500000d


	//----- nvinfo : EIATTR_COOP_GROUP_INSTR_OFFSETS
	.align		4
.L_2809:
        /*0084*/ 	.byte	0x04, 0x28
        /*0086*/ 	.short	(.L_2811 - .L_2810)


	//   ....[0]....
.L_2810:
        /*0088*/ 	.word	0x00001dd0


	//   ....[1]....
        /*008c*/ 	.word	0x00001e90


	//   ....[2]....
        /*0090*/ 	.word	0x00001f00


	//   ....[3]....
        /*0094*/ 	.word	0x00001f90


	//   ....[4]....
        /*0098*/ 	.word	0x00002000


	//   ....[5]....
        /*009c*/ 	.word	0x00002090


	//   ....[6]....
        /*00a0*/ 	.word	0x00002100


	//   ....[7]....
        /*00a4*/ 	.word	0x00002180


	//   ....[8]....
        /*00a8*/ 	.word	0x00002200


	//   ....[9]....
        /*00ac*/ 	.word	0x00002270


	//   ....[10]....
        /*00b0*/ 	.word	0x000022c0


	//   ....[11]....
        /*00b4*/ 	.word	0x000027b0


	//   ....[12]....
        /*00b8*/ 	.word	0x00002890


	//   ....[13]....
        /*00bc*/ 	.word	0x00002920


	//   ....[14]....
        /*00c0*/ 	.word	0x000029d0


	//   ....[15]....
        /*00c4*/ 	.word	0x00002a60


	//   ....[16]....
        /*00c8*/ 	.word	0x00002b10


	//   ....[17]....
        /*00cc*/ 	.word	0x00002ba0


	//   ....[18]....
        /*00d0*/ 	.word	0x00002c50


	//   ....[19]....
        /*00d4*/ 	.word	0x00002cf0


	//   ....[20]....
        /*00d8*/ 	.word	0x00002d80


	//   ....[21]....
        /*00dc*/ 	.word	0x00002df0


	//----- nvinfo : EIATTR_VRC_CTA_INIT_COUNT
	.align		4
.L_2811:
        /*00e0*/ 	.byte	0x02, 0x4a
	.zero		1
	.zero		1


	//----- nvinfo : EIATTR_EXIT_INSTR_OFFSETS
	.align		4
        /*00e4*/ 	.byte	0x04, 0x1c
        /*00e6*/ 	.short	(.L_2813 - .L_2812)


	//   ....[0]....
.L_2812:
        /*00e8*/ 	.word	0x000026b0


	//   ....[1]....
        /*00ec*/ 	.word	0x00002790


	//----- nvinfo : EIATTR_CRS_STACK_SIZE
	.align		4
.L_2813:
        /*00f0*/ 	.byte	0x04, 0x1e
        /*00f2*/ 	.short	(.L_2815 - .L_2814)
.L_2814:
        /*00f4*/ 	.word	0x00000000


	//----- nvinfo : EIATTR_CBANK_PARAM_SIZE
	.align		4
.L_2815:
        /*00f8*/ 	.byte	0x03, 0x19
        /*00fa*/ 	.short	0x00a0


	//----- nvinfo : EIATTR_PARAM_CBANK
	.align		4
        /*00fc*/ 	.byte	0x04, 0x0a
        /*00fe*/ 	.short	(.L_2817 - .L_2816)
	.align		4
.L_2816:
        /*0100*/ 	.word	index@(.nv.constant0._Z30group_norm_nhwc_fwd_sum_kernelI11Bf16IOFp32WLi120EEv26Group_norm_nhwc_fwd_params)
        /*0104*/ 	.short	0x0380
        /*0106*/ 	.short	0x00a0


	//----- nvinfo : EIATTR_SW_WAR
	.align		4
.L_2817:
        /*0108*/ 	.byte	0x04, 0x36
        /*010a*/ 	.short	(.L_2819 - .L_2818)
.L_2818:
        /*010c*/ 	.word	0x00000008
.L_2819:


//--------------------- .nv.info._Z30group_norm_nhwc_fwd_sum_kernelI11Bf16IOFp32WLi140EEv26Group_norm_nhwc_fwd_params --------------------------
	.section	.nv.info._Z30group_norm_nhwc_fwd_sum_kernelI11Bf16IOFp32WLi140EEv26Group_norm_nhwc_fwd_params,"",@"SHT_CUDA_INFO"
	.sectionflags	@""
	.align	4


	//----- nvinfo : EIATTR_CUDA_API_VERSION
	.align		4
        /*0000*/ 	.byte	0x04, 0x37
        /*0002*/ 	.short	(.L_2821 - .L_2820)
.L_2820:
        /*0004*/ 	.word	0x00000082


	//----- nvinfo : EIATTR_KPARAM_INFO
	.align		4
.L_2821:
        /*0008*/ 	.byte	0x04, 0x17
        /*000a*/ 	.short	(.L_2823 - .L_2822)
.L_2822:
        /*000c*/ 	.word	0x00000000
        /*0010*/ 	.short	0x0000
        /*0012*/ 	.short	0x0000
        /*0014*/ 	.byte	0x00, 0xf0, 0x81, 0x02


	//----- nvinfo : EIATTR_SPARSE_MMA_MASK
	.align		4
.L_2823:
        /*0018*/ 	.byte	0x03, 0x50
        /*001a*/ 	.short	0x0000


	//----- nvinfo : EIATTR_MAXREG_COUNT
	.align		4
        /*001c*/ 	.byte	0x03, 0x1b
        /*001e*/ 	.short	0x00ff


	//----- nvinfo : EIATTR_NUM_BARRIERS
	.align		4
        /*0020*/ 	.byte	0x02, 0x4c
        /*0022*/ 	.byte	0x01
	.zero		1


	//----- nvinfo : EIATTR_MERCURY_ISA_VERSION
	.align		4
        /*0024*/ 	.byte	0x03, 0x5f
        /*0026*/ 	.short	0x0101


	//----- nvinfo : EIATTR_COOP_GROUP_MASK_REGIDS
	.align		4
        /*0028*/ 	.byte	0x04, 0x29
        /*002a*/ 	.short	(.L_2825 - .L_2824)


	//   ....[0]....
.L_2824:
        /*002c*/ 	.word	0x0500000b


	//   ....[1]....
        /*0030*/ 	.word	0x0500000b


	//   ....[2]....
        /*0034*/ 	.word	0x0500000b


	//   ....[3]....
        /*0038*/ 	.word	0x0500000b


	//   ....[4]....
        /*003c*/ 	.word	0x0500000b


	//   ....[5]....
        /*0040*/ 	.word	0x0500000b


	//   ....[6]....
        /*0044*/ 	.word	0x0500000b


	//   ....[7]....
        /*0048*/ 	.word	0x0500000b


	//   ....[8]....
        /*004c*/ 	.word	0x0500000b


	//   ....[9]....
        /*0050*/ 	.word	0x0500000b


	//   ....[10]....
        /*0054*/ 	.word	0x0500000b


	//   ....[11]....
        /*0058*/ 	.word	0x0500000b


	//   ....[12]....
        /*005c*/ 	.word	0x0500000b


	//   ....[13]....
        /*0060*/ 	.word	0x0500000b


	//   ....[14]....
        /*0064*/ 	.word	0x0500000b


	//   ....[15]....
        /*0068*/ 	.word	0x0500000b


	//   ....[16]....
        /*006c*/ 	.word	0x0500000b


	//   ....[17]....
        /*0070*/ 	.word	0x0500000b


	//   ....[18]....
        /*0074*/ 	.word	0x0500000b


	//   ....[19]....
        /*0078*/ 	.word	0x0500000b


	//   ....[20]....
        /*007c*/ 	.word	0x0500000b


	//   ....[21]....
        /*0080*/ 	.word	0x0500000b


	//----- nvinfo : EIATTR_COOP_GROUP_INSTR_OFFSETS
	.align		4
.L_2825:
        /*0084*/ 	.byte	0x04, 0x28
        /*0086*/ 	.short	(.L_2827 - .L_2826)


	//   ....[0]....
.L_2826:
        /*0088*/ 	.word	0x00001e40


	//   ....[1]....
        /*008c*/ 	.word	0x00001f00


	//   ....[2]....
        /*0090*/ 	.word	0x00001f70


	//   ....[3]....
        /*0094*/ 	.word	0x00002000


	//   ....[4]....
        /*0098*/ 	.word	0x00002070


	//   ....[5]....
        /*009c*/ 	.word	0x00002100


	//   ....[6]....
        /*00a0*/ 	.word	0x00002170


	//   ....[7]....
        /*00a4*/ 	.word	0x000021f0


	//   ....[8]....
        /*00a8*/ 	.word	0x00002270


	//   ....[9]....
        /*00ac*/ 	.word	0x000022e0


	//   ....[10]....
        /*00b0*/ 	.word	0x00002330


	//   ....[11]....
        /*00b4*/ 	.word	0x00002920


	//   ....[12]....
        /*00b8*/ 	.word	0x00002a00


	//   ....[13]....
        /*00bc*/ 	.word	0x00002a90


	//   ....[14]....
        /*00c0*/ 	.word	0x00002b40


	//   ....[15]....
        /*00c4*/ 	.word	0x00002bd0


	//   ....[16]....
        /*00c8*/ 	.word	0x00002c80


	//   ....[17]....
        /*00cc*/ 	.word	0x00002d10


	//   ....[18]....
        /*00d0*/ 	.word	0x00002dc0


	//   ....[19]....
        /*00d4*/ 	.word	0x00002e60


	//   ....[20]....
        /*00d8*/ 	.word	0x00002ef0


	//   ....[21]....
        /*00dc*/ 	.word	0x00002f60


	//----- nvinfo : EIATTR_VRC_CTA_INIT_COUNT
	.align		4
.L_2827:
        /*00e0*/ 	.byte	0x02, 0x4a
	.zero		1
	.zero		1


	//----- nvinfo : EIATTR_EXIT_INSTR_OFFSETS
	.align		4
        /*00e4*/ 	.byte	0x04, 0x1c
        /*00e6*/ 	.short	(.L_2829 - .L_2828)


	//   ....[0]....
.L_2828:
        /*00e8*/ 	.word	0x00002820


	//   ....[1]....
        /*00ec*/ 	.word	0x00002900


	//----- nvinfo : EIATTR_CRS_STACK_SIZE
	.align		4
.L_2829:
        /*00f0*/ 	.byte	0x04, 0x1e
        /*00f2*/ 	.short	(.L_2831 - .L_2830)
.L_2830:
        /*00f4*/ 	.word	0x00000000


	//----- nvinfo : EIATTR_CBANK_PARAM_SIZE
	.align		4
.L_2831:
        /*00f8*/ 	.byte	0x03, 0x19
        /*00fa*/ 	.short	0x00a0


	//----- nvinfo : EIATTR_PARAM_CBANK
	.align		4
        /*00fc*/ 	.byte	0x04, 0x0a
        /*00fe*/ 	.short	(.L_2833 - .L_2832)
	.align		4
.L_2832:
        /*0100*/ 	.word	index@(.nv.constant0._Z30group_norm_nhwc_fwd_sum_kernelI11Bf16IOFp32WLi140EEv26Group_norm_nhwc_fwd_params)
        /*0104*/ 	.short	0x0380
        /*0106*/ 	.short	0x00a0


	//----- nvinfo : EIATTR_SW_WAR
	.align		4
.L_2833:
        /*0108*/ 	.byte	0x04, 0x36
        /*010a*/ 	.short	(.L_2835 - .L_2834)
.L_2834:
        /*010c*/ 	.word	0x00000008
.L_2835:


//--------------------- .nv.info._Z30group_norm_nhwc_fwd_sum_kernelI11Bf16IOFp32WLi160EEv26Group_norm_nhwc_fwd_params --------------------------
	.section	.nv.info._Z30group_norm_nhwc_fwd_sum_kernelI11Bf16IOFp32WLi160EEv26Group_norm_nhwc_fwd_params,"",@"SHT_CUDA_INFO"
	.sectionflags	@""
	.align	4


	//----- nvinfo : EIATTR_CUDA_API_VERSION
	.align		4
        /*0000*/ 	.byte	0x04, 0x37
        /*0002*/ 	.short	(.L_2837 - .L_2836)
.L_2836:
        /*0004*/ 	.word	0x00000082


	//----- nvinfo : EIATTR_KPARAM_INFO
	.align		4
.L_2837:
        /*0008*/ 	.byte	0x04, 0x17
        /*000a*/ 	.short	(.L_2839 - .L_2838)
.L_2838:
        /*000c*/ 	.word	0x00000000
        /*0010*/ 	.short	0x0000
        /*0012*/ 	.short	0x0000
        /*0014*/ 	.byte	0x00, 0xf0, 0x81, 0x02


	//----- nvinfo : EIATTR_SPARSE_MMA_MASK
	.align		4
.L_2839:
        /*0018*/ 	.byte	0x03, 0x50
        /*001a*/ 	.short	0x0000


	//----- nvinfo : EIATTR_MAXREG_COUNT
	.align		4
        /*001c*/ 	.byte	0x03, 0x1b
        /*001e*/ 	.short	0x00ff


	//----- nvinfo : EIATTR_NUM_BARRIERS
	.align		4
        /*0020*/ 	.byte	0x02, 0x4c
        /*0022*/ 	.byte	0x01
	.zero		1


	//----- nvinfo : EIATTR_MERCURY_ISA_VERSION
	.align		4
        /*0024*/ 	.byte	0x03, 0x5f
        /*0026*/ 	.short	0x0101


	//----- nvinfo : EIATTR_COOP_GROUP_MASK_REGIDS
	.align		4
        /*0028*/ 	.byte	0x04, 0x29
        /*002a*/ 	.short	(.L_2841 - .L_2840)


	//   ....[0]....
.L_2840:
        /*002c*/ 	.word	0xffffffff


	//   ....[1]....
        /*0030*/ 	.word	0xffffffff


	//   ....[2]....
        /*0034*/ 	.word	0xffffffff


	//   ....[3]....
        /*0038*/ 	.word	0xffffffff


	//   ....[4]....
        /*003c*/ 	.word	0xffffffff


	//   ....[5]....
        /*0040*/ 	.word	0xffffffff


	//   ....[6]....
        /*0044*/ 	.word	0xffffffff


	//   ....[7]....
        /*0048*/ 	.word	0xffffffff


	//   ....[8]....
        /*004c*/ 	.word	0xffffffff


	//   ....[9]....
        /*0050*/ 	.word	0xffffffff


	//   ....[10]....
        /*0054*/ 	.word	0xffffffff


	//   ....[11]....
        /*0058*/ 	.word	0xffffffff


	//   ....[12]....
        /*005c*/ 	.word	0xffffffff


	//   ....[13]....
        /*0060*/ 	.word	0xffffffff


	//   ....[14]....
        /*0064*/ 	.word	0xffffffff


	//   ....[15]....
        /*0068*/ 	.word	0xffffffff


	//   ....[16]....
        /*006c*/ 	.word	0xffffffff


	//   ....[17]....
        /*0070*/ 	.word	0xffffffff


	//   ....[18]....
        /*0074*/ 	.word	0x05000016


	//   ....[19]....
        /*0078*/ 	.word	0x05000016


	//   ....[20]....
        /*007c*/ 	.word	0x05000016


	//   ....[21]....
        /*0080*/ 	.word	0x05000016


	//   ....[22]....
        /*0084*/ 	.word	0x05000016


	//   ....[23]....
        /*0088*/ 	.word	0x05000016


	//   ....[24]....
        /*008c*/ 	.word	0x05000016


	//   ....[25]....
        /*0090*/ 	.word	0x05000016


	//   ....[26]....
        /*0094*/ 	.word	0x05000016


	//   ....[27]....
        /*0098*/ 	.word	0x05000016


	//   ....[28]....
        /*009c*/ 	.word	0x05000016


	//   ....[29]....
        /*00a0*/ 	.word	0x05000016


	//   ....[30]....
        /*00a4*/ 	.word	0x05000016


	//   ....[31]....
        /*00a8*/ 	.word	0x05000016


	//   ....[32]....
        /*00ac*/ 	.word	0x05000016


	//   ....[33]....
        /*00b0*/ 	.word	0x05000016


	//   ....[34]....
        /*00b4*/ 	.word	0x05000016


	//   ....[35]....
        /*00b8*/ 	.word	0x05000016


	//----- nvinfo : EIATTR_COOP_GROUP_INSTR_OFFSETS
	.align		4
.L_2841:
        /*00bc*/ 	.byte	0x04, 0x28
        /*00be*/ 	.short	(.L_2843 - .L_2842)


	//   ....[0]....
.L_2842:
        /*00c0*/ 	.word	0x00001e20


	//   ....[1]....
        /*00c4*/ 	.word	0x00001e50


	//   ....[2]....
        /*00c8*/ 	.word	0x00001e60


	//   ....[3]....
        /*00cc*/ 	.word	0x00001ed0


	//   ....[4]....
        /*00d0*/ 	.word	0x00001f00


	//   ....[5]....
        /*00d4*/ 	.word	0x00001f10


	//   ....[6]....
        /*00d8*/ 	.word	0x00001f70


	//   ....[7]....
        /*00dc*/ 	.word	0x00001f90


	//   ....[8]....
        /*00e0*/ 	.word	0x00001fc0


	//   ....[9]....
        /*00e4*/ 	.word	0x00002020


	//   ....[10]....
        /*00e8*/ 	.word	0x00002040


	//   ....[11]....
        /*00ec*/ 	.word	0x00002070


	//   ....[12]....
        /*00f0*/ 	.word	0x000020d0


	//   ....[13]....
        /*00f4*/ 	.word	0x000020f0


	//   ....[14]....
        /*00f8*/ 	.word	0x00002120


	//   ....[15]....
        /*00fc*/ 	.word	0x00002180


	//   ....[16]....
        /*0100*/ 	.word	0x000021a0


	//   ....[17]....
        /*0104*/ 	.word	0x000021b0


	//   ....[18]....
        /*0108*/ 	.word	0x00002700


	//   ....[19]....
        /*010c*/ 	.word	0x00002760


	//   ....[20]....
        /*0110*/ 	.word	0x000027b0


	//   ....[21]....
        /*0114*/ 	.word	0x00002830


	//   ....[22]....
        /*0118*/ 	.word	0x000028d0


	//   ....[23]....
        /*011c*/ 	.word	0x00002940


	//   ....[24]....
        /*0120*/ 	.word	0x000029d0


	//   ....[25]....
        /*0124*/ 	.word	0x00002a40


	//   ....[26]....
        /*0128*/ 	.word	0x00002ac0


	//   ....[27]....
        /*012c*/ 	.word	0x00002b50


	//   ....[28]....
        /*0130*/ 	.word	0x00002be0


	//   ....[29]....
        /*0134*/ 	.word	0x00002c60


	//   ....[30]....
        /*0138*/ 	.word	0x00002d00


	//   ....[31]....
        /*013c*/ 	.word	0x00002d60


	//   ....[32]....
        /*0140*/ 	.word	0x00002de0


	//   ....[33]....
        /*0144*/ 	.word	0x00002e40


	//   ....[34]....
        /*0148*/ 	.word	0x00002eb0


	//   ....[35]....
        /*014c*/ 	.word	0x00002f00


	//----- nvinfo : EIATTR_VRC_CTA_INIT_COUNT
	.align		4
.L_2843:
        /*0150*/ 	.byte	0x02, 0x4a
	.zero		1
	.zero		1


	//----- nvinfo : EIATTR_EXIT_INSTR_OFFSETS
	.align		4
        /*0154*/ 	.byte	0x04, 0x1c
        /*0156*/ 	.short	(.L_2845 - .L_2844)


	//   ....[0]....
.L_2844:
        /*0158*/ 	.word	0x000025b0


	//   ....[1]....
        /*015c*/ 	.word	0x00002690


	//----- nvinfo : EIATTR_CRS_STACK_SIZE
	.align		4
.L_2845:
        /*0160*/ 	.byte	0x04, 0x1e
        /*0162*/ 	.short	(.L_2847 - .L_2846)
.L_2846:
        /*0164*/ 	.word	0x00000000


	//----- nvinfo : EIATTR_CBANK_PARAM_SIZE
	.align		4
.L_2847:
        /*0168*/ 	.byte	0x03, 0x19
        /*016a*/ 	.short	0x00a0


	//----- nvinfo : EIATTR_PARAM_CBANK
	.align		4
        /*016c*/ 	.byte	0x04, 0x0a
        /*016e*/ 	.short	(.L_2849 - .L_2848)
	.align		4
.L_2848:
        /*0170*/ 	.word	index@(.nv.constant0._Z30group_norm_nhwc_fwd_sum_kernelI11Bf16IOFp32WLi160EEv26Group_norm_nhwc_fwd_params)
        /*0174*/ 	.short	0x0380
        /*0176*/ 	.short	0x00a0


	//----- nvinfo : EIATTR_SW_WAR
	.align		4
.L_2849:
        /*0178*/ 	.byte	0x04, 0x36
        /*017a*/ 	.short	(.L_2851 - .L_2850)
.L_2850:
        /*017c*/ 	.word	0x00000008
.L_2851:


//--------------------- .nv.info._Z30group_norm_nhwc_fwd_sum_kernelI11Bf16IOBf16WLi196EEv26Group_norm_nhwc_fwd_params --------------------------
	.section	.nv.info._Z30group_norm_nhwc_fwd_sum_kernelI11Bf16IOBf16WLi196EEv26Group_norm_nhwc_fwd_params,"",@"SHT_CUDA_INFO"
	.sectionflags	@""
	.align	4


	//----- nvinfo : EIATTR_CUDA_API_VERSION
	.align		4
        /*0000*/ 	.byte	0x04, 0x37
        /*0002*/ 	.short	(.L_2853 - .L_2852)
.L_2852:
        /*0004*/ 	.word	0x00000082


	//----- nvinfo : EIATTR_KPARAM_INFO
	.align		4
.L_2853:
        /*0008*/ 	.byte	0x04, 0x17
        /*000a*/ 	.short	(.L_2855 - .L_2854)
.L_2854:
        /*000c*/ 	.word	0x00000000
        /*0010*/ 	.short	0x0000
        /*0012*/ 	.short	0x0000
        /*0014*/ 	.byte	0x00, 0xf0, 0x81, 0x02


	//----- nvinfo : EIATTR_SPARSE_MMA_MASK
	.align		4
.L_2855:
        /*0018*/ 	.byte	0x03, 0x50
        /*001a*/ 	.short	0x0000


	//----- nvinfo : EIATTR_MAXREG_COUNT
	.align		4
        /*001c*/ 	.byte	0x03, 0x1b
        /*001e*/ 	.short	0x00ff


	//----- nvinfo : EIATTR_NUM_BARRIERS
	.align		4
        /*0020*/ 	.byte	0x02, 0x4c
        /*0022*/ 	.byte	0x01
	.zero		1


	//----- nvinfo : EIATTR_MERCURY_ISA_VERSION
	.align		4
        /*0024*/ 	.byte	0x03, 0x5f
        /*0026*/ 	.short	0x0101


	//----- nvinfo : EIATTR_COOP_GROUP_MASK_REGIDS
	.align		4
        /*0028*/ 	.byte	0x04, 0x29
        /*002a*/ 	.short	(.L_2857 - .L_2856)


	//   ....[0]....
.L_2856:
        /*002c*/ 	.word	0x05000009


	//   ....[1]....
        /*0030*/ 	.word	0x05000009


	//   ....[2]....
        /*0034*/ 	.word	0x05000009


	//   ....[3]....
        /*0038*/ 	.word	0x05000009


	//   ....[4]....
        /*003c*/ 	.word	0x05000009


	//   ....[5]....
        /*0040*/ 	.word	0x05000009


	//   ....[6]....
        /*0044*/ 	.word	0x05000009


	//   ....[7]....
        /*0048*/ 	.word	0x05000009


	//   ....[8]....
        /*004c*/ 	.word	0x05000009


	//   ....[9]....
        /*0050*/ 	.word	0x05000009


	//   ....[10]....
        /*0054*/ 	.word	0x05000009


	//   ....[11]....
        /*0058*/ 	.word	0x05000009


	//   ....[12]....
        /*005c*/ 	.word	0x05000009


	//   ....[13]....
        /*0060*/ 	.word	0x05000009


	//   ....[14]....
        /*0064*/ 	.word	0x05000009


	//   ....[15]....
        /*0068*/ 	.word	0x05000009


	//   ....[16]....
        /*006c*/ 	.word	0x05000009


	//   ....[17]....
        /*0070*/ 	.word	0x05000009


	//   ....[18]....
        /*0074*/ 	.word	0x05000009


	//   ....[19]....
        /*0078*/ 	.word	0x05000009


	//   ....[20]....
        /*007c*/ 	.word	0x05000009


	//   ....[21]....
        /*0080*/ 	.word	0x05000009


	//----- nvinfo : EIATTR_COOP_GROUP_INSTR_OFFSETS
	.align		4
.L_2857:
        /*0084*/ 	.byte	0x04, 0x28
        /*0086*/ 	.short	(.L_2859 - .L_2858)


	//   ....[0]....
.L_2858:
        /*0088*/ 	.word	0x00001f20


	//   ....[1]....
        /*008c*/ 	.word	0x00001fc0


	//   ....[2]....
        /*0090*/ 	.word	0x00002030


	//   ....[3]....
        /*0094*/ 	.word	0x000020c0


	//   ....[4]....
        /*0098*/ 	.word	0x00002130


	//   ....[5]....
        /*009c*/ 	.word	0x000021c0


	//   ....[6]....
        /*00a0*/ 	.word	0x00002230


	//   ....[7]....
        /*00a4*/ 	.word	0x000022d0


	//   ....[8]....
        /*00a8*/ 	.word	0x00002350


	//   ....[9]....
        /*00ac*/ 	.word	0x000023c0


	//   ....[10]....
        /*00b0*/ 	.word	0x00002410


	//   ....[11]....
        /*00b4*/ 	.word	0x00002b10


	//   ....[12]....
        /*00b8*/ 	.word	0x00002be0


	//   ....[13]....
        /*00bc*/ 	.word	0x00002c70


	//   ....[14]....
        /*00c0*/ 	.word	0x00002d20


	//   ....[15]....
        /*00c4*/ 	.word	0x00002db0


	//   ....[16]....
        /*00c8*/ 	.word	0x00002e60


	//   ....[17]....
        /*00cc*/ 	.word	0x00002ef0


	//   ....[18]....
        /*00d0*/ 	.word	0x00002fb0


	//   ....[19]....
        /*00d4*/ 	.word	0x00003050


	//   ....[20]....
        /*00d8*/ 	.word	0x000030e0


	//   ....[21]....
        /*00dc*/ 	.word	0x00003150


	//----- nvinfo : EIATTR_VRC_CTA_INIT_COUNT
	.align		4
.L_2859:
        /*00e0*/ 	.byte	0x02, 0x4a
	.zero		1
	.zero		1


	//----- nvinfo : EIATTR_EXIT_INSTR_OFFSETS
	.align		4
        /*00e4*/ 	.byte	0x04, 0x1c
        /*00e6*/ 	.short	(.L_2861 - .L_2860)


	//   ....[0]....
.L_2860:
        /*00e8*/ 	.word	0x00002a10


	//   ....[1]....
        /*00ec*/ 	.word	0x00002af0


	//----- nvinfo : EIATTR_CRS_STACK_SIZE
	.align		4
.L_2861:
        /*00f0*/ 	.byte	0x04, 0x1e
        /*00f2*/ 	.short	(.L_2863 - .L_2862)
.L_2862:
        /*00f4*/ 	.word	0x00000000


	//----- nvinfo : EIATTR_CBANK_PARAM_SIZE
	.align		4
.L_2863:
        /*00f8*/ 	.byte	0x03, 0x19
        /*00fa*/ 	.short	0x00a0


	//----- nvinfo : EIATTR_PARAM_CBANK
	.align		4
        /*00fc*/ 	.byte	0x04, 0x0a
        /*00fe*/ 	.short	(.L_2865 - .L_2864)
	.align		4
.L_2864:
        /*0100*/ 	.word	index@(.nv.constant0._Z30group_norm_nhwc_fwd_sum_kernelI11Bf16IOBf16WLi196EEv26Group_norm_nhwc_fwd_params)
        /*0104*/ 	.short	0x0380
        /*0106*/ 	.short	0x00a0


	//----- nvinfo : EIATTR_SW_WAR
	.align		4
.L_2865:
        /*0108*/ 	.byte	0x04, 0x36
        /*010a*/ 	.short	(.L_2867 - .L_2866)
.L_2866:
        /*010c*/ 	.word	0x00000008
.L_2867:


//--------------------- .nv.info._Z30group_norm_nhwc_fwd_sum_kernelI11Bf16IOBf16WLi168EEv26Group_norm_nhwc_fwd_params --------------------------
	.section	.nv.info._Z30group_norm_nhwc_fwd_sum_kernelI11Bf16IOBf16WLi168EEv26Group_norm_nhwc_fwd_params,"",@"SHT_CUDA_INFO"
	.sectionflags	@""
	.align	4


	//----- nvinfo : EIATTR_CUDA_API_VERSION
	.align		4
        /*0000*/ 	.byte	0x04, 0x37
        /*0002*/ 	.short	(.L_2869 - .L_2868)
.L_2868:
        /*0004*/ 	.word	0x00000082


	//----- nvinfo : EIATTR_KPARAM_INFO
	.align		4
.L_2869:
        /*0008*/ 	.byte	0x04, 0x17
        /*000a*/ 	.short	(.L_2871 - .L_2870)
.L_2870:
        /*000c*/ 	.word	0x00000000
        /*0010*/ 	.short	0x0000
        /*0012*/ 	.short	0x0000
        /*0014*/ 	.byte	0x00, 0xf0, 0x81, 0x02


	//----- nvinfo : EIATTR_SPARSE_MMA_MASK
	.align		4
.L_2871:
        /*0018*/ 	.byte	0x03, 0x50
        /*001a*/ 	.short	0x0000


	//----- nvinfo : EIATTR_MAXREG_COUNT
	.align		4
        /*001c*/ 	.byte	0x03, 0x1b
        /*001e*/ 	.short	0x00ff


	//----- nvinfo : EIATTR_NUM_BARRIERS
	.align		4
        /*0020*/ 	.byte	0x02, 0x4c
        /*0022*/ 	.byte	0x01
	.zero		1


	//----- nvinfo : EIATTR_MERCURY_ISA_VERSION
	.align		4
        /*0024*/ 	.byte	0x03, 0x5f
        /*0026*/ 	.short	0x0101


	//----- nvinfo : EIATTR_COOP_GROUP_MASK_REGIDS
	.align		4
        /*0028*/ 	.byte	0x04, 0x29
        /*002a*/ 	.short	(.L_2873 - .L_2872)


	//   ....[0]....
.L_2872:
        /*002c*/ 	.word	0x05000007


	//   ....[1]....
        /*0030*/ 	.word	0x05000007


	//   ....[2]....
        /*0034*/ 	.word	0x05000007


	//   ....[3]....
        /*0038*/ 	.word	0x05000007


	//   ....[4]....
        /*003c*/ 	.word	0x05000007


	//   ....[5]....
        /*0040*/ 	.word	0x05000007


	//   ....[6]....
        /*0044*/ 	.word	0x05000007


	//   ....[7]....
        /*0048*/ 	.word	0x05000007


	//   ....[8]....
        /*004c*/ 	.word	0x05000007


	//   ....[9]....
        /*0050*/ 	.word	0x05000007


	//   ....[10]....
        /*0054*/ 	.word	0x05000007


	//   ....[11]....
        /*0058*/ 	.word	0x05000007


	//   ....[12]....
        /*005c*/ 	.word	0x05000007


	//   ....[13]....
        /*0060*/ 	.word	0x05000007


	//   ....[14]....
        /*0064*/ 	.word	0x05000007


	//   ....[15]....
        /*0068*/ 	.word	0x05000007


	//   ....[16]....
        /*006c*/ 	.word	0x05000007


	//   ....[17]....
        /*0070*/ 	.word	0x05000007


	//   ....[18]....
        /*0074*/ 	.word	0x05000007


	//   ....[19]....
        /*0078*/ 	.word	0x05000007


	//   ....[20]....
        /*007c*/ 	.word	0x05000007


	//   ....[21]....
        /*0080*/ 	.word	0x05000007


	//----- nvinfo : EIATTR_COOP_GROUP_INSTR_OFFSETS
	.align		4
.L_2873:
        /*0084*/ 	.byte	0x04, 0x28
        /*0086*/ 	.short	(.L_2875 - .L_2874)


	//   ....[0]....
.L_2874:
        /*0088*/ 	.word	0x00001f90


	//   ....[1]....
        /*008c*/ 	.word	0x00002040


	//   ....[2]....
        /*0090*/ 	.word	0x000020b0


	//   ....[3]....
        /*0094*/ 	.word	0x00002140


	//   ....[4]....
        /*0098*/ 	.word	0x000021b0


	//   ....[5]....
        /*009c*/ 	.word	0x00002240


	//   ....[6]....
        /*00a0*/ 	.word	0x000022b0


	//   ....[7]....
        /*00a4*/ 	.word	0x00002340


	//   ....[8]....
        /*00a8*/ 	.word	0x000023c0


	//   ....[9]....
        /*00ac*/ 	.word	0x00002430


	//   ....[10]....
        /*00b0*/ 	.word	0x00002480


	//   ....[11]....
        /*00b4*/ 	.word	0x00002b70


	//   ....[12]....
        /*00b8*/ 	.word	0x00002c50


	//   ....[13]....
        /*00bc*/ 	.word	0x00002ce0


	//   ....[14]....
        /*00c0*/ 	.word	0x00002d90


	//   ....[15]....
        /*00c4*/ 	.word	0x00002e20


	//   ....[16]....
        /*00c8*/ 	.word	0x00002ed0


	//   ....[17]....
        /*00cc*/ 	.word	0x00002f60


	//   ....[18]....
        /*00d0*/ 	.word	0x00003010


	//   ....[19]....
        /*00d4*/ 	.word	0x000030b0


	//   ....[20]....
        /*00d8*/ 	.word	0x00003140


	//   ....[21]....
        /*00dc*/ 	.word	0x000031b0


	//----- nvinfo : EIATTR_VRC_CTA_INIT_COUNT
	.align		4
.L_2875:
        /*00e0*/ 	.byte	0x02, 0x4a
	.zero		1
	.zero		1


	//----- nvinfo : EIATTR_EXIT_INSTR_OFFSETS
	.align		4
        /*00e4*/ 	.byte	0x04, 0x1c
        /*00e6*/ 	.short	(.L_2877 - .L_2876)


	//   ....[0]....
.L_2876:
        /*00e8*/ 	.word	0x00002a70


	//   ....[1]....
        /*00ec*/ 	.word	0x00002b50


	//----- nvinfo : EIATTR_CRS_STACK_SIZE
	.align		4
.L_2877:
        /*00f0*/ 	.byte	0x04, 0x1e
        /*00f2*/ 	.short	(.L_2879 - .L_2878)
.L_2878:
        /*00f4*/ 	.word	0x00000000


	//----- nvinfo : EIATTR_CBANK_PARAM_SIZE
	.align		4
.L_2879:
        /*00f8*/ 	.byte	0x03, 0x19
        /*00fa*/ 	.short	0x00a0


	//----- nvinfo : EIATTR_PARAM_CBANK
	.align		4
        /*00fc*/ 	.byte	0x04, 0x0a
        /*00fe*/ 	.short	(.L_2881 - .L_2880)
	.align		4
.L_2880:
        /*0100*/ 	.word	index@(.nv.constant0._Z30group_norm_nhwc_fwd_sum_kernelI11Bf16IOBf16WLi168EEv26Group_norm_nhwc_fwd_params)
        /*0104*/ 	.short	0x0380
        /*0106*/ 	.short	0x00a0


	//----- nvinfo : EIATTR_SW_WAR
	.align		4
.L_2881:
        /*0108*/ 	.byte	0x04, 0x36
        /*010a*/ 	.short	(.L_2883 - .L_2882)
.L_2882:
        /*010c*/ 	.word	0x00000008
.L_2883:


//--------------------- .nv.info._Z30group_norm_nhwc_fwd_sum_kernelI11Bf16IOBf16WLi64EEv26Group_norm_nhwc_fwd_params --------------------------
	.section	.nv.info._Z30group_norm_nhwc_fwd_sum_kernelI11Bf16IOBf16WLi64EEv26Group_norm_nhwc_fwd_params,"",@"SHT_CUDA_INFO"
	.sectionflags	@""
	.align	4


	//----- nvinfo : EIATTR_CUDA_API_VERSION
	.align		4
        /*0000*/ 	.byte	0x04, 0x37
        /*0002*/ 	.short	(.L_2885 - .L_2884)
.L_2884:
        /*0004*/ 	.word	0x00000082


	//----- nvinfo : EIATTR_KPARAM_INFO
	.align		4
.L_2885:
        /*0008*/ 	.byte	0x04, 0x17
        /*000a*/ 	.short	(.L_2887 - .L_2886)
.L_2886:
        /*000c*/ 	.word	0x00000000
        /*0010*/ 	.short	0x0000
        /*0012*/ 	.short	0x0000
        /*0014*/ 	.byte	0x00, 0xf0, 0x81, 0x02


	//----- nvinfo : EIATTR_SPARSE_MMA_MASK
	.align		4
.L_2887:
        /*0018*/ 	.byte	0x03, 0x50
        /*001a*/ 	.short	0x0000


	//----- nvinfo : EIATTR_MAXREG_COUNT
	.align		4
        /*001c*/ 	.byte	0x03, 0x1b
        /*001e*/ 	.short	0x00ff


	//----- nvinfo : EIATTR_NUM_BARRIERS
	.align		4
        /*0020*/ 	.byte	0x02, 0x4c
        /*0022*/ 	.byte	0x01
	.zero		1


	//----- nvinfo : EIATTR_MERCURY_ISA_VERSION
	.align		4
        /*0024*/ 	.byte	0x03, 0x5f
        /*0026*/ 	.short	0x0101


	//----- nvinfo : EIATTR_COOP_GROUP_MASK_REGIDS
	.align		4
        /*0028*/ 	.byte	0x04, 0x29
        /*002a*/ 	.short	(.L_2889 - .L_2888)


	//   ....[0]....
.L_2888:
        /*002c*/ 	.word	0xffffffff


	//   ....[1]....
        /*0030*/ 	.word	0xffffffff


	//   ....[2]....
        /*0034*/ 	.word	0xffffffff


	//   ....[3]....
        /*0038*/ 	.word	0xffffffff


	//   ....[4]....
        /*003c*/ 	.word	0xffffffff


	//   ....[5]....
        /*0040*/ 	.word	0xffffffff


	//   ....[6]....
        /*0044*/ 	.word	0xffffffff


	//   ....[7]....
        /*0048*/ 	.word	0xffffffff


	//   ....[8]....
        /*004c*/ 	.word	0xffffffff


	//   ....[9]....
        /*0050*/ 	.word	0xffffffff


	//   ....[10]....
        /*0054*/ 	.word	0xffffffff


	//   ....[11]....
        /*0058*/ 	.word	0xffffffff


	//   ....[12]....
        /*005c*/ 	.word	0xffffffff


	//   ....[13]....
        /*0060*/ 	.word	0xffffffff


	//   ....[14]....
        /*0064*/ 	.word	0xffffffff


	//   ....[15]....
        /*0068*/ 	.word	0xffffffff


	//   ....[16]....
        /*006c*/ 	.word	0xffffffff


	//   ....[17]....
        /*0070*/ 	.word	0xffffffff


	//   ....[18]....
        /*0074*/ 	.word	0x05000013


	//   ....[19]....
        /*0078*/ 	.word	0x05000013


	//   ....[20]....
        /*007c*/ 	.word	0x05000013


	//   ....[21]....
        /*0080*/ 	.word	0x05000013


	//   ....[22]....
        /*0084*/ 	.word	0x05000013


	//   ....[23]....
        /*0088*/ 	.word	0x05000013


	//   ....[24]....
        /*008c*/ 	.word	0x05000013


	//   ....[25]....
        /*0090*/ 	.word	0x05000013


	//   ....[26]....
        /*0094*/ 	.word	0x05000013


	//   ....[27]....
        /*0098*/ 	.word	0x05000013


	//   ....[28]....
        /*009c*/ 	.word	0x05000013


	//   ....[29]....
        /*00a0*/ 	.word	0x05000013


	//   ....[30]....
        /*00a4*/ 	.word	0x05000013


	//   ....[31]....
        /*00a8*/ 	.word	0x05000013


	//   ....[32]....
        /*00ac*/ 	.word	0x05000013


	//   ....[33]....
        /*00b0*/ 	.word	0x05000013


	//   ....[34]....
        /*00b4*/ 	.word	0x05000013


	//   ....[35]....
        /*00b8*/ 	.word	0x05000013


	//----- nvinfo : EIATTR_COOP_GROUP_INSTR_OFFSETS
	.align		4
.L_2889:
        /*00bc*/ 	.byte	0x04, 0x28
        /*00be*/ 	.short	(.L_2891 - .L_2890)


	//   ....[0]....
.L_2890:
        /*00c0*/ 	.word	0x00001c70


	//   ....[1]....
        /*00c4*/ 	.word	0x00001ca0


	//   ....[2]....
        /*00c8*/ 	.word	0x00001cb0


	//   ....[3]....
        /*00cc*/ 	.word	0x00001d10


	//   ....[4]....
        /*00d0*/ 	.word	0x00001d40


	//   ....[5]....
        /*00d4*/ 	.word	0x00001d60


	//   ....[6]....
        /*00d8*/ 	.word	0x00001dc0


	//   ....[7]....
        /*00dc*/ 	.word	0x00001df0


	//   ....[8]....
        /*00e0*/ 	.word	0x00001e10


	//   ....[9]....
        /*00e4*/ 	.word	0x00001e70


	//   ....[10]....
        /*00e8*/ 	.word	0x00001ea0


	//   ....[11]....
        /*00ec*/ 	.word	0x00001ec0


	//   ....[12]....
        /*00f0*/ 	.word	0x00001f20


	//   ....[13]....
        /*00f4*/ 	.word	0x00001f50


	//   ....[14]....
        /*00f8*/ 	.word	0x00001f70


	//   ....[15]....
        /*00fc*/ 	.word	0x00001fd0


	//   ....[16]....
        /*0100*/ 	.word	0x00001ff0


	//   ....[17]....
        /*0104*/ 	.word	0x00002000


	//   ....[18]....
        /*0108*/ 	.word	0x00002340


	//   ....[19]....
        /*010c*/ 	.word	0x000023a0


	//   ....[20]....
        /*0110*/ 	.word	0x00002410


	//   ....[21]....
        /*0114*/ 	.word	0x00002480


	//   ....[22]....
        /*0118*/ 	.word	0x00002510


	//   ....[23]....
        /*011c*/ 	.word	0x00002570


	//   ....[24]....
        /*0120*/ 	.word	0x000025f0


	//   ....[25]....
        /*0124*/ 	.word	0x00002680


	//   ....[26]....
        /*0128*/ 	.word	0x000026f0


	//   ....[27]....
        /*012c*/ 	.word	0x00002760


	//   ....[28]....
        /*0130*/ 	.word	0x000027e0


	//   ....[29]....
        /*0134*/ 	.word	0x00002840


	//   ....[30]....
        /*0138*/ 	.word	0x000028c0


	//   ....[31]....
        /*013c*/ 	.word	0x00002940


	//   ....[32]....
        /*0140*/ 	.word	0x000029b0


	//   ....[33]....
        /*0144*/ 	.word	0x00002a50


	//   ....[34]....
        /*0148*/ 	.word	0x00002aa0


	//   ....[35]....
        /*014c*/ 	.word	0x00002af0


	//----- nvinfo : EIATTR_VRC_CTA_INIT_COUNT
	.align		4
.L_2891:
        /*0150*/ 	.byte	0x02, 0x4a
	.zero		1
	.zero		1


	//----- nvinfo : EIATTR_EXIT_INSTR_OFFSETS
	.align		4
        /*0154*/ 	.byte	0x04, 0x1c
        /*0156*/ 	.short	(.L_2893 - .L_2892)


	//   ....[0]....
.L_2892:
        /*0158*/ 	.word	0x000021e0


	//   ....[1]....
        /*015c*/ 	.word	0x000022c0


	//----- nvinfo : EIATTR_CRS_STACK_SIZE
	.align		4
.L_2893:
        /*0160*/ 	.byte	0x04, 0x1e
        /*0162*/ 	.short	(.L_2895 - .L_2894)
.L_2894:
        /*0164*/ 	.word	0x00000000


	//----- nvinfo : EIATTR_CBANK_PARAM_SIZE
	.align		4
.L_2895:
        /*0168*/ 	.byte	0x03, 0x19
        /*016a*/ 	.short	0x00a0


	//----- nvinfo : EIATTR_PARAM_CBANK
	.align		4
        /*016c*/ 	.byte	0x04, 0x0a
        /*016e*/ 	.short	(.L_2897 - .L_2896)
	.align		4
.L_2896:
        /*0170*/ 	.word	index@(.nv.constant0._Z30group_norm_nhwc_fwd_sum_kernelI11Bf16IOBf16WLi64EEv26Group_norm_nhwc_fwd_params)
        /*0174*/ 	.short	0x0380
        /*0176*/ 	.short	0x00a0


	//----- nvinfo : EIATTR_SW_WAR
	.align		4
.L_2897:
        /*0178*/ 	.byte	0x04, 0x36
        /*017a*/ 	.short	(.L_2899 - .L_2898)
.L_2898:
        /*017c*/ 	.word	0x00000008
.L_2899:


//--------------------- .nv.info._Z30group_norm_nhwc_fwd_sum_kernelI11Bf16IOBf16WLi128EEv26Group_norm_nhwc_fwd_params --------------------------
	.section	.nv.info._Z30group_norm_nhwc_fwd_sum_kernelI11Bf16IOBf16WLi128EEv26Group_norm_nhwc_fwd_params,"",@"SHT_CUDA_INFO"
	.sectionflags	@""
	.align	4


	//----- nvinfo : EIATTR_CUDA_API_VERSION
	.align		4
        /*0000*/ 	.byte	0x04, 0x37
        /*0002*/ 	.short	(.L_2901 - .L_2900)
.L_2900:
        /*0004*/ 	.word	0x00000082


	//----- nvinfo : EIATTR_KPARAM_INFO
	.align		4
.L_2901:
        /*0008*/ 	.byte	0x04, 0x17
        /*000a*/ 	.short	(.L_2903 - .L_2902)
.L_2902:
        /*000c*/ 	.word	0x00000000
        /*0010*/ 	.short	0x0000
        /*0012*/ 	.short	0x0000
        /*0014*/ 	.byte	0x00, 0xf0, 0x81, 0x02


	//----- nvinfo : EIATTR_SPARSE_MMA_MASK
	.align		4
.L_2903:
        /*0018*/ 	.byte	0x03, 0x50
        /*001a*/ 	.short	0x0000


	//----- nvinfo : EIATTR_MAXREG_COUNT
	.align		4
        /*001c*/ 	.byte	0x03, 0x1b
        /*001e*/ 	.short	0x00ff


	//----- nvinfo : EIATTR_NUM_BARRIERS
	.align		4
        /*0020*/ 	.byte	0x02, 0x4c
        /*0022*/ 	.byte	0x01
	.zero		1


	//----- nvinfo : EIATTR_MERCURY_ISA_VERSION
	.align		4
        /*0024*/ 	.byte	0x03, 0x5f
        /*0026*/ 	.short	0x0101


	//----- nvinfo : EIATTR_COOP_GROUP_MASK_REGIDS
	.align		4
        /*0028*/ 	.byte	0x04, 0x29
        /*002a*/ 	.short	(.L_2905 - .L_2904)


	//   ....[0]....
.L_2904:
        /*002c*/ 	.word	0xffffffff


	//   ....[1]....
        /*0030*/ 	.word	0xffffffff


	//   ....[2]....
        /*0034*/ 	.word	0xffffffff


	//   ....[3]....
        /*0038*/ 	.word	0xffffffff


	//   ....[4]....
        /*003c*/ 	.word	0xffffffff


	//   ....[5]....
        /*0040*/ 	.word	0xffffffff


	//   ....[6]....
        /*0044*/ 	.word	0xffffffff


	//   ....[7]....
        /*0048*/ 	.word	0xffffffff


	//   ....[8]....
        /*004c*/ 	.word	0xffffffff


	//   ....[9]....
        /*0050*/ 	.word	0xffffffff


	//   ....[10]....
        /*0054*/ 	.word	0xffffffff


	//   ....[11]....
        /*0058*/ 	.word	0xffffffff


	//   ....[12]....
        /*005c*/ 	.word	0xffffffff


	//   ....[13]....
        /*0060*/ 	.word	0xffffffff


	//   ....[14]....
        /*0064*/ 	.word	0xffffffff


	//   ....[15]....
        /*0068*/ 	.word	0xffffffff


	//   ....[16]....
        /*006c*/ 	.word	0xffffffff


	//   ....[17]....
        /*0070*/ 	.word	0xffffffff


	//   ....[18]....
        /*0074*/ 	.word	0x05000011


	//   ....[19]....
        /*0078*/ 	.word	0x05000011


	//   ....[20]....
        /*007c*/ 	.word	0x05000011


	//   ....[21]....
        /*0080*/ 	.word	0x05000011


	//   ....[22]....
        /*0084*/ 	.word	0x05000011


	//   ....[23]....
        /*0088*/ 	.word	0x05000011


	//   ....[24]....
        /*008c*/ 	.word	0x05000011


	//   ....[25]....
        /*0090*/ 	.word	0x05000011


	//   ....[26]....
        /*0094*/ 	.word	0x05000011


	//   ....[27]....
        /*0098*/ 	.word	0x05000011


	//   ....[28]....
        /*009c*/ 	.word	0x05000011


	//   ....[29]....
        /*00a0*/ 	.word	0x05000011


	//   ....[30]....
        /*00a4*/ 	.word	0x05000011


	//   ....[31]....
        /*00a8*/ 	.word	0x05000011


	//   ....[32]....
        /*00ac*/ 	.word	0x05000011


	//   ....[33]....
        /*00b0*/ 	.word	0x05000011


	//   ....[34]....
        /*00b4*/ 	.word	0x05000011


	//   ....[35]....
        /*00b8*/ 	.word	0x05000011


	//----- nvinfo : EIATTR_COOP_GROUP_INSTR_OFFSETS
	.align		4
.L_2905:
        /*00bc*/ 	.byte	0x04, 0x28
        /*00be*/ 	.short	(.L_2907 - .L_2906)


	//   ....[0]....
.L_2906:
        /*00c0*/ 	.word	0x00001da0


	//   ....[1]....
        /*00c4*/ 	.word	0x00001dd0


	//   ....[2]....
        /*00c8*/ 	.word	0x00001de0


	//   ....[3]....
        /*00cc*/ 	.word	0x00001e40


	//   ....[4]....
        /*00d0*/ 	.word	0x00001e70


	//   ....[5]....
        /*00d4*/ 	.word	0x00001e90


	//   ....[6]....
        /*00d8*/ 	.word	0x00001ef0


	//   ....[7]....
        /*00dc*/ 	.word	0x00001f20


	//   ....[8]....
        /*00e0*/ 	.word	0x00001f40


	//   ....[9]....
        /*00e4*/ 	.word	0x00001fa0


	//   ....[10]....
        /*00e8*/ 	.word	0x00001fd0


	//   ....[11]....
        /*00ec*/ 	.word	0x00001ff0


	//   ....[12]....
        /*00f0*/ 	.word	0x00002050


	//   ....[13]....
        /*00f4*/ 	.word	0x00002080


	//   ....[14]....
        /*00f8*/ 	.word	0x000020a0


	//   ....[15]....
        /*00fc*/ 	.word	0x00002110


	//   ....[16]....
        /*0100*/ 	.word	0x00002130


	//   ....[17]....
        /*0104*/ 	.word	0x00002140


	//   ....[18]....
        /*0108*/ 	.word	0x00002610


	//   ....[19]....
        /*010c*/ 	.word	0x00002670


	//   ....[20]....
        /*0110*/ 	.word	0x000026d0


	//   ....[21]....
        /*0114*/ 	.word	0x00002750


	//   ....[22]....
        /*0118*/ 	.word	0x000027e0


	//   ....[23]....
        /*011c*/ 	.word	0x00002840


	//   ....[24]....
        /*0120*/ 	.word	0x000028c0


	//   ....[25]....
        /*0124*/ 	.word	0x00002950


	//   ....[26]....
        /*0128*/ 	.word	0x000029b0


	//   ....[27]....
        /*012c*/ 	.word	0x00002a30


	//   ....[28]....
        /*0130*/ 	.word	0x00002ac0


	//   ....[29]....
        /*0134*/ 	.word	0x00002b30


	//   ....[30]....
        /*0138*/ 	.word	0x00002bb0


	//   ....[31]....
        /*013c*/ 	.word	0x00002c30


	//   ....[32]....
        /*0140*/ 	.word	0x00002c90


	//   ....[33]....
        /*0144*/ 	.word	0x00002d10


	//   ....[34]....
        /*0148*/ 	.word	0x00002d80


	//   ....[35]....
        /*014c*/ 	.word	0x00002dd0


	//----- nvinfo : EIATTR_VRC_CTA_INIT_COUNT
	.align		4
.L_2907:
        /*0150*/ 	.byte	0x02, 0x4a
	.zero		1
	.zero		1


	//----- nvinfo : EIATTR_EXIT_INSTR_OFFSETS
	.align		4
        /*0154*/ 	.byte	0x04, 0x1c
        /*0156*/ 	.short	(.L_2909 - .L_2908)


	//   ....[0]....
.L_2908:
        /*0158*/ 	.word	0x000024b0


	//   ....[1]....
        /*015c*/ 	.word	0x00002590


	//----- nvinfo : EIATTR_CRS_STACK_SIZE
	.align		4
.L_2909:
        /*0160*/ 	.byte	0x04, 0x1e
        /*0162*/ 	.short	(.L_2911 - .L_2910)
.L_2910:
        /*0164*/ 	.word	0x00000000


	//----- nvinfo : EIATTR_CBANK_PARAM_SIZE
	.align		4
.L_2911:
        /*0168*/ 	.byte	0x03, 0x19
        /*016a*/ 	.short	0x00a0


	//----- nvinfo : EIATTR_PARAM_CBANK
	.align		4
        /*016c*/ 	.byte	0x04, 0x0a
        /*016e*/ 	.short	(.L_2913 - .L_2912)
	.align		4
.L_2912:
        /*0170*/ 	.word	index@(.nv.constant0._Z30group_norm_nhwc_fwd_sum_kernelI11Bf16IOBf16WLi128EEv26Group_norm_nhwc_fwd_params)
        /*0174*/ 	.short	0x0380
        /*0176*/ 	.short	0x00a0


	//----- nvinfo : EIATTR_SW_WAR
	.align		4
.L_2913:
        /*0178*/ 	.byte	0x04, 0x36
        /*017a*/ 	.short	(.L_2915 - .L_2914)
.L_2914:
        /*017c*/ 	.word	0x00000008
.L_2915:


//--------------------- .nv.info._Z30group_norm_nhwc_fwd_sum_kernelI11Bf16IOBf16WLi192EEv26Group_norm_nhwc_fwd_params --------------------------
	.section	.nv.info._Z30group_norm_nhwc_fwd_sum_kernelI11Bf16IOBf16WLi192EEv26Group_norm_nhwc_fwd_params,"",@"SHT_CUDA_INFO"
	.sectionflags	@""
	.align	4


	//----- nvinfo : EIATTR_CUDA_API_VERSION
	.align		4
        /*0000*/ 	.byte	0x04, 0x37
        /*0002*/ 	.short	(.L_2917 - .L_2916)
.L_2916:
        /*0004*/ 	.word	0x00000082


	//----- nvinfo : EIATTR_KPARAM_INFO
	.align		4
.L_2917:
        /*0008*/ 	.byte	0x04, 0x17
        /*000a*/ 	.short	(.L_2919 - .L_2918)
.L_2918:
        /*000c*/ 	.word	0x00000000
        /*0010*/ 	.short	0x0000
        /*0012*/ 	.short	0x0000
        /*0014*/ 	.byte	0x00, 0xf0, 0x81, 0x02


	//----- nvinfo : EIATTR_SPARSE_MMA_MASK
	.align		4
.L_2919:
        /*0018*/ 	.byte	0x03, 0x50
        /*001a*/ 	.short	0x0000


	//----- nvinfo : EIATTR_MAXREG_COUNT
	.align		4
        /*001c*/ 	.byte	0x03, 0x1b
        /*001e*/ 	.short	0x00ff


	//----- nvinfo : EIATTR_NUM_BARRIERS
	.align		4
        /*0020*/ 	.byte	0x02, 0x4c
        /*0022*/ 	.byte	0x01
	.zero		1


	//----- nvinfo : EIATTR_MERCURY_ISA_VERSION
	.align		4
        /*0024*/ 	.byte	0x03, 0x5f
        /*0026*/ 	.short	0x0101


	//----- nvinfo : EIATTR_COOP_GROUP_MASK_REGIDS
	.align		4
        /*0028*/ 	.byte	0x04, 0x29
        /*002a*/ 	.short	(.L_2921 - .L_2920)


	//   ....[0]....
.L_2920:
        /*002c*/ 	.word	0xffffffff


	//   ....[1]....
        /*0030*/ 	.word	0xffffffff


	//   ....[2]....
        /*0034*/ 	.word	0xffffffff


	//   ....[3]....
        /*0038*/ 	.word	0xffffffff


	//   ....[4]....
        /*003c*/ 	.word	0xffffffff


	//   ....[5]....
        /*0040*/ 	.word	0xffffffff


	//   ....[6]....
        /*0044*/ 	.word	0xffffffff


	//   ....[7]....
        /*0048*/ 	.word	0xffffffff


	//   ....[8]....
        /*004c*/ 	.word	0xffffffff


	//   ....[9]....
        /*0050*/ 	.word	0xffffffff


	//   ....[10]....
        /*0054*/ 	.word	0xffffffff


	//   ....[11]....
        /*0058*/ 	.word	0xffffffff


	//   ....[12]....
        /*005c*/ 	.word	0xffffffff


	//   ....[13]....
        /*0060*/ 	.word	0xffffffff


	//   ....[14]....
        /*0064*/ 	.word	0xffffffff


	//   ....[15]....
        /*0068*/ 	.word	0xffffffff


	//   ....[16]....
        /*006c*/ 	.word	0xffffffff


	//   ....[17]....
        /*0070*/ 	.word	0xffffffff


	//   ....[18]....
        /*0074*/ 	.word	0x0500001c


	//   ....[19]....
        /*0078*/ 	.word	0x0500001c


	//   ....[20]....
        /*007c*/ 	.word	0x0500001c


	//   ....[21]....
        /*0080*/ 	.word	0x0500001c


	//   ....[22]....
        /*0084*/ 	.word	0x0500001c


	//   ....[23]....
        /*0088*/ 	.word	0x0500001c


	//   ....[24]....
        /*008c*/ 	.word	0x0500001c


	//   ....[25]....
        /*0090*/ 	.word	0x0500001c


	//   ....[26]....
        /*0094*/ 	.word	0x0500001c


	//   ....[27]....
        /*0098*/ 	.word	0x0500001c


	//   ....[28]....
        /*009c*/ 	.word	0x0500001c


	//   ....[29]....
        /*00a0*/ 	.word	0x0500001c


	//   ....[30]....
        /*00a4*/ 	.word	0x0500001c


	//   ....[31]....
        /*00a8*/ 	.word	0x0500001c


	//   ....[32]....
        /*00ac*/ 	.word	0x0500001c


	//   ....[33]....
        /*00b0*/ 	.word	0x0500001c


	//   ....[34]....
        /*00b4*/ 	.word	0x0500001c


	//   ....[35]....
        /*00b8*/ 	.word	0x0500001c


	//----- nvinfo : EIATTR_COOP_GROUP_INSTR_OFFSETS
	.align		4
.L_2921:
        /*00bc*/ 	.byte	0x04, 0x28
        /*00be*/ 	.short	(.L_2923 - .L_2922)


	//   ....[0]....
.L_2922:
        /*00c0*/ 	.word	0x00001f00


	//   ....[1]....
        /*00c4*/ 	.word	0x00001f30


	//   ....[2]....
        /*00c8*/ 	.word	0x00001f80


	//   ....[3]....
        /*00cc*/ 	.word	0x00001fa0


	//   ....[4]....
        /*00d0*/ 	.word	0x00001ff0


	//   ....[5]....
        /*00d4*/ 	.word	0x00002030


	//   ....[6]....
        /*00d8*/ 	.word	0x00002050


	//   ....[7]....
        /*00dc*/ 	.word	0x000020a0


	//   ....[8]....
        /*00e0*/ 	.word	0x000020e0


	//   ....[9]....
        /*00e4*/ 	.word	0x00002100


	//   ....[10]....
        /*00e8*/ 	.word	0x00002150


	//   ....[11]....
        /*00ec*/ 	.word	0x00002190


	//   ....[12]....
        /*00f0*/ 	.word	0x000021b0


	//   ....[13]....
        /*00f4*/ 	.word	0x000021f0


	//   ....[14]....
        /*00f8*/ 	.word	0x00002210


	//   ....[15]....
        /*00fc*/ 	.word	0x00002240


	//   ....[16]....
        /*0100*/ 	.word	0x00002260


	//   ....[17]....
        /*0104*/ 	.word	0x00002290


	//   ....[18]....
        /*0108*/ 	.word	0x00002860


	//   ....[19]....
        /*010c*/ 	.word	0x000028f0


	//   ....[20]....
        /*0110*/ 	.word	0x00002970


	//   ....[21]....
        /*0114*/ 	.word	0x00002a00


	//   ....[22]....
        /*0118*/ 	.word	0x00002a80


	//   ....[23]....
        /*011c*/ 	.word	0x00002b00


	//   ....[24]....
        /*0120*/ 	.word	0x00002b90


	//   ....[25]....
        /*0124*/ 	.word	0x00002c10


	//   ....[26]....
        /*0128*/ 	.word	0x00002c90


	//   ....[27]....
        /*012c*/ 	.word	0x00002d20


	//   ....[28]....
        /*0130*/ 	.word	0x00002da0


	//   ....[29]....
        /*0134*/ 	.word	0x00002e20


	//   ....[30]....
        /*0138*/ 	.word	0x00002eb0


	//   ....[31]....
        /*013c*/ 	.word	0x00002f30


	//   ....[32]....
        /*0140*/ 	.word	0x00002fb0


	//   ....[33]....
        /*0144*/ 	.word	0x00003040


	//   ....[34]....
        /*0148*/ 	.word	0x000030a0


	//   ....[35]....
        /*014c*/ 	.word	0x00003100


	//----- nvinfo : EIATTR_VRC_CTA_INIT_COUNT
	.align		4
.L_2923:
        /*0150*/ 	.byte	0x02, 0x4a
	.zero		1
	.zero		1


	//----- nvinfo : EIATTR_EXIT_INSTR_OFFSETS
	.align		4
        /*0154*/ 	.byte	0x04, 0x1c
        /*0156*/ 	.short	(.L_2925 - .L_2924)


	//   ....[0]....
.L_2924:
        /*0158*/ 	.word	0x00002720


	//   ....[1]....
        /*015c*/ 	.word	0x00002800


	//----- nvinfo : EIATTR_CRS_STACK_SIZE
	.align		4
.L_2925:
        /*0160*/ 	.byte	0x04, 0x1e
        /*0162*/ 	.short	(.L_2927 - .L_2926)
.L_2926:
        /*0164*/ 	.word	0x00000000


	//----- nvinfo : EIATTR_CBANK_PARAM_SIZE
	.align		4
.L_2927:
        /*0168*/ 	.byte	0x03, 0x19
        /*016a*/ 	.short	0x00a0


	//----- nvinfo : EIATTR_PARAM_CBANK
	.align		4
        /*016c*/ 	.byte	0x04, 0x0a
        /*016e*/ 	.short	(.L_2929 - .L_2928)
	.align		4
.L_2928:
        /*0170*/ 	.word	index@(.nv.constant0._Z30group_norm_nhwc_fwd_sum_kernelI11Bf16IOBf16WLi192EEv26Group_norm_nhwc_fwd_params)
        /*0174*/ 	.short	0x0380
        /*0176*/ 	.short	0x00a0


	//----- nvinfo : EIATTR_SW_WAR
	.align		4
.L_2929:
        /*0178*/ 	.byte	0x04, 0x36
        /*017a*/ 	.short	(.L_2931 - .L_2930)
.L_2930:
        /*017c*/ 	.word	0x00000008
.L_2931:


//--------------------- .nv.info._Z30group_norm_nhwc_fwd_sum_kernelI11Bf16IOBf16WLi448EEv26Group_norm_nhwc_fwd_params --------------------------
	.section	.nv.info._Z30group_norm_nhwc_fwd_sum_kernelI11Bf16IOBf16WLi448EEv26Group_norm_nhwc_fwd_params,"",@"SHT_CUDA_INFO"
	.sectionflags	@""
	.align	4


	//----- nvinfo : EIATTR_CUDA_API_VERSION
	.align		4
        /*0000*/ 	.byte	0x04, 0x37
        /*0002*/ 	.short	(.L_2933 - .L_2932)
.L_2932:
        /*0004*/ 	.word	0x00000082


	//----- nvinfo : EIATTR_KPARAM_INFO
	.align		4
.L_2933:
        /*0008*/ 	.byte	0x04, 0x17
        /*000a*/ 	.short	(.L_2935 - .L_2934)
.L_2934:
        /*000c*/ 	.word	0x00000000
        /*0010*/ 	.short	0x0000
        /*0012*/ 	.short	0x0000
        /*0014*/ 	.byte	0x00, 0xf0, 0x81, 0x02


	//----- nvinfo : EIATTR_SPARSE_MMA_MASK
	.align		4
.L_2935:
        /*0018*/ 	.byte	0x03, 0x50
        /*001a*/ 	.short	0x0000


	//----- nvinfo : EIATTR_MAXREG_COUNT
	.align		4
        /*001c*/ 	.byte	0x03, 0x1b
        /*001e*/ 	.short	0x00ff


	//----- nvinfo : EIATTR_NUM_BARRIERS
	.align		4
        /*0020*/ 	.byte	0x02, 0x4c
        /*0022*/ 	.byte	0x01
	.zero		1


	//----- nvinfo : EIATTR_MERCURY_ISA_VERSION
	.align		4
        /*0024*/ 	.byte	0x03, 0x5f
        /*0026*/ 	.short	0x0101


	//----- nvinfo : EIATTR_COOP_GROUP_MASK_REGIDS
	.align		4
        /*0028*/ 	.byte	0x04, 0x29
        /*002a*/ 	.short	(.L_2937 - .L_2936)


	//   ....[0]....
.L_2936:
        /*002c*/ 	.word	0xffffffff


	//   ....[1]....
        /*0030*/ 	.word	0xffffffff


	//   ....[2]....
        /*0034*/ 	.word	0xffffffff


	//   ....[3]....
        /*0038*/ 	.word	0xffffffff


	//   ....[4]....
        /*003c*/ 	.word	0xffffffff


	//   ....[5]....
        /*0040*/ 	.word	0xffffffff


	//   ....[6]....
        /*0044*/ 	.word	0xffffffff


	//   ....[7]....
        /*0048*/ 	.word	0xffffffff


	//   ....[8]....
        /*004c*/ 	.word	0xffffffff


	//   ....[9]....
        /*0050*/ 	.word	0xffffffff


	//   ....[10]....
        /*0054*/ 	.word	0xffffffff


	//   ....[11]....
        /*0058*/ 	.word	0xffffffff


	//   ....[12]....
        /*005c*/ 	.word	0xffffffff


	//   ....[13]....
        /*0060*/ 	.word	0xffffffff


	//   ....[14]....
        /*0064*/ 	.word	0xffffffff


	//   ....[15]....
        /*0068*/ 	.word	0xffffffff


	//   ....[16]....
        /*006c*/ 	.word	0xffffffff


	//   ....[17]....
        /*0070*/ 	.word	0xffffffff


	//   ....[18]....
        /*0074*/ 	.word	0x05000031


	//   ....[19]....
        /*0078*/ 	.word	0x05000031


	//   ....[20]....
        /*007c*/ 	.word	0x05000031


	//   ....[21]....
        /*0080*/ 	.word	0x05000031


	//   ....[22]....
        /*0084*/ 	.word	0x05000031


	//   ....[23]....
        /*0088*/ 	.word	0x05000031


	//   ....[24]....
        /*008c*/ 	.word	0x05000031


	//   ....[25]....
        /*0090*/ 	.word	0x05000031


	//   ....[26]....
        /*0094*/ 	.word	0x05000031


	//   ....[27]....
        /*0098*/ 	.word	0x05000031


	//   ....[28]....
        /*009c*/ 	.word	0x05000031


	//   ....[29]....
        /*00a0*/ 	.word	0x05000031


	//   ....[30]....
        /*00a4*/ 	.word	0x05000031


	//   ....[31]....
        /*00a8*/ 	.word	0x05000031


	//   ....[32]....
        /*00ac*/ 	.word	0x05000031


	//   ....[33]....
        /*00b0*/ 	.word	0x05000031


	//   ....[34]....
        /*00b4*/ 	.word	0x05000031


	//   ....[35]....
        /*00b8*/ 	.word	0x05000031


	//----- nvinfo : EIATTR_COOP_GROUP_INSTR_OFFSETS
	.align		4
.L_2937:
        /*00bc*/ 	.byte	0x04, 0x28
        /*00be*/ 	.short	(.L_2939 - .L_2938)


	//   ....[0]....
.L_2938:
        /*00c0*/ 	.word	0x00002410


	//   ....[1]....
        /*00c4*/ 	.word	0x00002440


	//   ....[2]....
        /*00c8*/ 	.word	0x00002460


	//   ....[3]....
        /*00cc*/ 	.word	0x000024c0


	//   ....[4]....
        /*00d0*/ 	.word	0x00002500


	//   ....[5]....
        /*00d4*/ 	.word	0x00002520


	//   ....[6]....
        /*00d8*/ 	.word	0x00002570


	//   ....[7]....
        /*00dc*/ 	.word	0x000025a0


	//   ....[8]....
        /*00e0*/ 	.word	0x000025d0


	//   ....[9]....
        /*00e4*/ 	.word	0x00002620


	//   ....[10]....
        /*00e8*/ 	.word	0x00002650


	//   ....[11]....
        /*00ec*/ 	.word	0x00002680


	//   ....[12]....
        /*00f0*/ 	.word	0x000026d0


	//   ....[13]....
        /*00f4*/ 	.word	0x00002700


	//   ....[14]....
        /*00f8*/ 	.word	0x00002720


	//   ....[15]....
        /*00fc*/ 	.word	0x00002780


	//   ....[16]....
        /*0100*/ 	.word	0x000027b0


	//   ....[17]....
        /*0104*/ 	.word	0x000027d0


	//   ....[18]....
        /*0108*/ 	.word	0x00003220


	//   ....[19]....
        /*010c*/ 	.word	0x000032c0


	//   ....[20]....
        /*0110*/ 	.word	0x00003350


	//   ....[21]....
        /*0114*/ 	.word	0x000033e0


	//   ....[22]....
        /*0118*/ 	.word	0x00003450


	//   ....[23]....
        /*011c*/ 	.word	0x000034e0


	//   ....[24]....
        /*0120*/ 	.word	0x00003570


	//   ....[25]....
        /*0124*/ 	.word	0x000035e0


	//   ....[26]....
        /*0128*/ 	.word	0x00003660


	//   ....[27]....
        /*012c*/ 	.word	0x000036f0


	//   ....[28]....
        /*0130*/ 	.word	0x00003770


	//   ....[29]....
        /*0134*/ 	.word	0x00003800


	//   ....[30]....
        /*0138*/ 	.word	0x00003890


	//   ....[31]....
        /*013c*/ 	.word	0x00003910


	//   ....[32]....
        /*0140*/ 	.word	0x000039a0


	//   ....[33]....
        /*0144*/ 	.word	0x00003a30


	//   ....[34]....
        /*0148*/ 	.word	0x00003aa0


	//   ....[35]....
        /*014c*/ 	.word	0x00003b00


	//----- nvinfo : EIATTR_VRC_CTA_INIT_COUNT
	.align		4
.L_2939:
        /*0150*/ 	.byte	0x02, 0x4a
	.zero		1
	.zero		1


	//----- nvinfo : EIATTR_EXIT_INSTR_OFFSETS
	.align		4
        /*0154*/ 	.byte	0x04, 0x1c
        /*0156*/ 	.short	(.L_2941 - .L_2940)


	//   ....[0]....
.L_2940:
        /*0158*/ 	.word	0x000030c0


	//   ....[1]....
        /*015c*/ 	.word	0x000031b0


	//----- nvinfo : EIATTR_CRS_STACK_SIZE
	.align		4
.L_2941:
        /*0160*/ 	.byte	0x04, 0x1e
        /*0162*/ 	.short	(.L_2943 - .L_2942)
.L_2942:
        /*0164*/ 	.word	0x00000000


	//----- nvinfo : EIATTR_CBANK_PARAM_SIZE
	.align		4
.L_2943:
        /*0168*/ 	.byte	0x03, 0x19
        /*016a*/ 	.short	0x00a0


	//----- nvinfo : EIATTR_PARAM_CBANK
	.align		4
        /*016c*/ 	.byte	0x04, 0x0a
        /*016e*/ 	.short	(.L_2945 - .L_2944)
	.align		4
.L_2944:
        /*0170*/ 	.word	index@(.nv.constant0._Z30group_norm_nhwc_fwd_sum_kernelI11Bf16IOBf16WLi448EEv26Group_norm_nhwc_fwd_params)
        /*0174*/ 	.short	0x0380
        /*0176*/ 	.short	0x00a0


	//----- nvinfo : EIATTR_SW_WAR
	.align		4
.L_2945:
        /*0178*/ 	.byte	0x04, 0x36
        /*017a*/ 	.short	(.L_2947 - .L_2946)
.L_2946:
        /*017c*/ 	.word	0x00000008
.L_2947:


//--------------------- .nv.info._Z30group_norm_nhwc_fwd_sum_kernelI11Bf16IOBf16WLi256EEv26Group_norm_nhwc_fwd_params --------------------------
	.section	.nv.info._Z30group_norm_nhwc_fwd_sum_kernelI11Bf16IOBf16WLi256EEv26Group_norm_nhwc_fwd_params,"",@"SHT_CUDA_INFO"
	.sectionflags	@""
	.align	4


	//----- nvinfo : EIATTR_CUDA_API_VERSION
	.align		4
        /*0000*/ 	.byte	0x04, 0x37
        /*0002*/ 	.short	(.L_2949 - .L_2948)
.L_2948:
        /*0004*/ 	.word	0x00000082


	//----- nvinfo : EIATTR_KPARAM_INFO
	.align		4
.L_2949:
        /*0008*/ 	.byte	0x04, 0x17
        /*000a*/ 	.short	(.L_2951 - .L_2950)
.L_2950:
        /*000c*/ 	.word	0x00000000
        /*0010*/ 	.short	0x0000
        /*0012*/ 	.short	0x0000
        /*0014*/ 	.byte	0x00, 0xf0, 0x81, 0x02


	//----- nvinfo : EIATTR_SPARSE_MMA_MASK
	.align		4
.L_2951:
        /*0018*/ 	.byte	0x03, 0x50
        /*001a*/ 	.short	0x0000


	//----- nvinfo : EIATTR_MAXREG_COUNT
	.align		4
        /*001c*/ 	.byte	0x03, 0x1b
        /*001e*/ 	.short	0x00ff


	//----- nvinfo : EIATTR_NUM_BARRIERS
	.align		4
        /*0020*/ 	.byte	0x02, 0x4c
        /*0022*/ 	.byte	0x01
	.zero		1


	//----- nvinfo : EIATTR_MERCURY_ISA_VERSION
	.align		4
        /*0024*/ 	.byte	0x03, 0x5f
        /*0026*/ 	.short	0x0101


	//----- nvinfo : EIATTR_COOP_GROUP_MASK_REGIDS
	.align		4
        /*0028*/ 	.byte	0x04, 0x29
        /*002a*/ 	.short	(.L_2953 - .L_2952)


	//   ....[0]....
.L_2952:
        /*002c*/ 	.word	0xffffffff


	//   ....[1]....
        /*0030*/ 	.word	0xffffffff


	//   ....[2]....
        /*0034*/ 	.word	0xffffffff


	//   ....[3]....
        /*0038*/ 	.word	0xffffffff


	//   ....[4]....
        /*003c*/ 	.word	0xffffffff


	//   ....[5]....
        /*0040*/ 	.word	0xffffffff


	//   ....[6]....
        /*0044*/ 	.word	0xffffffff


	//   ....[7]....
        /*0048*/ 	.word	0xffffffff


	//   ....[8]....
        /*004c*/ 	.word	0xffffffff


	//   ....[9]....
        /*0050*/ 	.word	0xffffffff


	//   ....[10]....
        /*0054*/ 	.word	0xffffffff


	//   ....[11]....
        /*0058*/ 	.word	0xffffffff


	//   ....[12]....
        /*005c*/ 	.word	0xffffffff


	//   ....[13]....
        /*0060*/ 	.word	0xffffffff


	//   ....[14]....
        /*0064*/ 	.word	0xffffffff


	//   ....[15]....
        /*0068*/ 	.word	0xffffffff


	//   ....[16]....
        /*006c*/ 	.word	0xffffffff


	//   ....[17]....
        /*0070*/ 	.word	0xffffffff


	//   ....[18]....
        /*0074*/ 	.word	0x05000026


	//   ....[19]....
        /*0078*/ 	.word	0x05000026


	//   ....[20]....
        /*007c*/ 	.word	0x05000026


	//   ....[21]....
        /*0080*/ 	.word	0x05000026


	//   ....[22]....
        /*0084*/ 	.word	0x05000026


	//   ....[23]....
        /*0088*/ 	.word	0x05000026


	//   ....[24]....
        /*008c*/ 	.word	0x05000026


	//   ....[25]....
        /*0090*/ 	.word	0x05000026


	//   ....[26]....
        /*0094*/ 	.word	0x05000026


	//   ....[27]....
        /*0098*/ 	.word	0x05000026


	//   ....[28]....
        /*009c*/ 	.word	0x05000026


	//   ....[29]....
        /*00a0*/ 	.word	0x05000026


	//   ....[30]....
        /*00a4*/ 	.word	0x05000026


	//   ....[31]....
        /*00a8*/ 	.word	0x05000026


	//   ....[32]....
        /*00ac*/ 	.word	0x05000026


	//   ....[33]....
        /*00b0*/ 	.word	0x05000026


	//   ....[34]....
        /*00b4*/ 	.word	0x05000026


	//   ....[35]....
        /*00b8*/ 	.word	0x05000026


	//----- nvinfo : EIATTR_COOP_GROUP_INSTR_OFFSETS
	.align		4
.L_2953:
        /*00bc*/ 	.byte	0x04, 0x28
        /*00be*/ 	.short	(.L_2955 - .L_2954)


	//   ....[0]....
.L_2954:
        /*00c0*/ 	.word	0x000020b0


	//   ....[1]....
        /*00c4*/ 	.word	0x000020e0


	//   ....[2]....
        /*00c8*/ 	.word	0x00002100


	//   ....[3]....
        /*00cc*/ 	.word	0x00002160


	//   ....[4]....
        /*00d0*/ 	.word	0x00002190


	//   ....[5]....
        /*00d4*/ 	.word	0x000021b0


	//   ....[6]....
        /*00d8*/ 	.word	0x00002210


	//   ....[7]....
        /*00dc*/ 	.word	0x00002240


	//   ....[8]....
        /*00e0*/ 	.word	0x00002260


	//   ....[9]....
        /*00e4*/ 	.word	0x000022c0


	//   ....[10]....
        /*00e8*/ 	.word	0x000022f0


	//   ....[11]....
        /*00ec*/ 	.word	0x00002310


	//   ....[12]....
        /*00f0*/ 	.word	0x00002370


	//   ....[13]....
        /*00f4*/ 	.word	0x000023a0


	//   ....[14]....
        /*00f8*/ 	.word	0x000023c0


	//   ....[15]....
        /*00fc*/ 	.word	0x00002420


	//   ....[16]....
        /*0100*/ 	.word	0x00002450


	//   ....[17]....
        /*0104*/ 	.word	0x00002470


	//   ....[18]....
        /*0108*/ 	.word	0x00002b40


	//   ....[19]....
        /*010c*/ 	.word	0x00002ba0


	//   ....[20]....
        /*0110*/ 	.word	0x00002c20


	//   ....[21]....
        /*0114*/ 	.word	0x00002c80


	//   ....[22]....
        /*0118*/ 	.word	0x00002d10


	//   ....[23]....
        /*011c*/ 	.word	0x00002d90


	//   ....[24]....
        /*0120*/ 	.word	0x00002df0


	//   ....[25]....
        /*0124*/ 	.word	0x00002e80


	//   ....[26]....
        /*0128*/ 	.word	0x00002f00


	//   ....[27]....
        /*012c*/ 	.word	0x00002f60


	//   ....[28]....
        /*0130*/ 	.word	0x00002ff0


	//   ....[29]....
        /*0134*/ 	.word	0x00003090


	//   ....[30]....
        /*0138*/ 	.word	0x00003120


	//   ....[31]....
        /*013c*/ 	.word	0x00003180


	//   ....[32]....
        /*0140*/ 	.word	0x00003220


	//   ....[33]....
        /*0144*/ 	.word	0x000032b0


	//   ....[34]....
        /*0148*/ 	.word	0x00003310


	//   ....[35]....
        /*014c*/ 	.word	0x00003360


	//----- nvinfo : EIATTR_VRC_CTA_INIT_COUNT
	.align		4
.L_2955:
        /*0150*/ 	.byte	0x02, 0x4a
	.zero		1
	.zero		1


	//----- nvinfo : EIATTR_EXIT_INSTR_OFFSETS
	.align		4
        /*0154*/ 	.byte	0x04, 0x1c
        /*0156*/ 	.short	(.L_2957 - .L_2956)


	//   ....[0]....
.L_2956:
        /*0158*/ 	.word	0x000029d0


	//   ....[1]....
        /*015c*/ 	.word	0x00002ab0


	//----- nvinfo : EIATTR_CRS_STACK_SIZE
	.align		4
.L_2957:
        /*0160*/ 	.byte	0x04, 0x1e
        /*0162*/ 	.short	(.L_2959 - .L_2958)
.L_2958:
        /*0164*/ 	.word	0x00000000


	//----- nvinfo : EIATTR_CBANK_PARAM_SIZE
	.align		4
.L_2959:
        /*0168*/ 	.byte	0x03, 0x19
        /*016a*/ 	.short	0x00a0


	//----- nvinfo : EIATTR_PARAM_CBANK
	.align		4
        /*016c*/ 	.byte	0x04, 0x0a
        /*016e*/ 	.short	(.L_2961 - .L_2960)
	.align		4
.L_2960:
        /*0170*/ 	.word	index@(.nv.constant0._Z30group_norm_nhwc_fwd_sum_kernelI11Bf16IOBf16WLi256EEv26Group_norm_nhwc_fwd_params)
        /*0174*/ 	.short	0x0380
        /*0176*/ 	.short	0x00a0


	//----- nvinfo : EIATTR_SW_WAR
	.align		4
.L_2961:
        /*0178*/ 	.byte	0x04, 0x36
        /*017a*/ 	.short	(.L_2963 - .L_2962)
.L_2962:
        /*017c*/ 	.word	0x00000008
.L_2963:


//--------------------- .nv.info._Z30group_norm_nhwc_fwd_sum_kernelI11Bf16IOBf16WLi120EEv26Group_norm_nhwc_fwd_params --------------------------
	.section	.nv.info._Z30group_norm_nhwc_fwd_sum_kernelI11Bf16IOBf16WLi120EEv26Group_norm_nhwc_fwd_params,"",@"SHT_CUDA_INFO"
	.sectionflags	@""
	.align	4


	//----- nvinfo : EIATTR_CUDA_API_VERSION
	.align		4
        /*0000*/ 	.byte	0x04, 0x37
        /*0002*/ 	.short	(.L_2965 - .L_2964)
.L_2964:
        /*0004*/ 	.word	0x00000082


	//----- nvinfo : EIATTR_KPARAM_INFO
	.align		4
.L_2965:
        /*0008*/ 	.byte	0x04, 0x17
        /*000a*/ 	.short	(.L_2967 - .L_2966)
.L_2966:
        /*000c*/ 	.word	0x00000000
        /*0010*/ 	.short	0x0000
        /*0012*/ 	.short	0x0000
        /*0014*/ 	.byte	0x00, 0xf0, 0x81, 0x02


	//----- nvinfo : EIATTR_SPARSE_MMA_MASK
	.align		4
.L_2967:
        /*0018*/ 	.byte	0x03, 0x50
        /*001a*/ 	.short	0x0000


	//----- nvinfo : EIATTR_MAXREG_COUNT
	.align		4
        /*001c*/ 	.byte	0x03, 0x1b
        /*001e*/ 	.short	0x00ff


	//----- nvinfo : EIATTR_NUM_BARRIERS
	.align		4
        /*0020*/ 	.byte	0x02, 0x4c
        /*0022*/ 	.byte	0x01
	.zero		1


	//----- nvinfo : EIATTR_MERCURY_ISA_VERSION
	.align		4
        /*0024*/ 	.byte	0x03, 0x5f
        /*0026*/ 	.short	0x0101


	//----- nvinfo : EIATTR_COOP_GROUP_MASK_REGIDS
	.align		4
        /*0028*/ 	.byte	0x04, 0x29
        /*002a*/ 	.short	(.L_2969 - .L_2968)


	//   ....[0]....
.L_2968:
        /*002c*/ 	.word	0x0500000d


	//   ....[1]....
        /*0030*/ 	.word	0x0500000d


	//   ....[2]....
        /*0034*/ 	.word	0x0500000d


	//   ....[3]....
        /*0038*/ 	.word	0x0500000d


	//   ....[4]....
        /*003c*/ 	.word	0x0500000d


	//   ....[5]....
        /*0040*/ 	.word	0x0500000d


	//   ....[6]....
        /*0044*/ 	.word	0x0500000d


	//   ....[7]....
        /*0048*/ 	.word	0x0500000d


	//   ....[8]....
        /*004c*/ 	.word	0x0500000d


	//   ....[9]....
        /*0050*/ 	.word	0x0500000d


	//   ....[10]....
        /*0054*/ 	.word	0x0500000d


	//   ....[11]....
        /*0058*/ 	.word	0x0500000d


	//   ....[12]....
        /*005c*/ 	.word	0x0500000d


	//   ....[13]....
        /*0060*/ 	.word	0x0500000d


	//   ....[14]....
        /*0064*/ 	.word	0x0500000d


	//   ....[15]....
        /*0068*/ 	.word	0x0500000d


	//   ....[16]....
        /*006c*/ 	.word	0x0500000d


	//   ....[17]....
        /*0070*/ 	.word	0x0500000d


	//   ....[18]....
        /*0074*/ 	.word	0x0500000d


	//   ....[19]....
        /*0078*/ 	.word	0x0500000d


	//   ....[20]....
        /*007c*/ 	.word	0x0500000d


	//   ....[21]....
        /*0080*/ 	.word	0x0500000d


	//----- nvinfo : EIATTR_COOP_GROUP_INSTR_OFFSETS
	.align		4
.L_2969:
        /*0084*/ 	.byte	0x04, 0x28
        /*0086*/ 	.short	(.L_2971 - .L_2970)


	//   ....[0]....
.L_2970:
        /*0088*/ 	.word	0x00001dd0


	//   ....[1]....
        /*008c*/ 	.word	0x00001e90


	//   ....[2]....
        /*0090*/ 	.word	0x00001f00


	//   ....[3]....
        /*0094*/ 	.word	0x00001f90


	//   ....[4]....
        /*0098*/ 	.word	0x00002000


	//   ....[5]....
        /*009c*/ 	.word	0x00002090


	//   ....[6]....
        /*00a0*/ 	.word	0x00002100


	//   ....[7]....
        /*00a4*/ 	.word	0x00002180


	//   ....[8]....
        /*00a8*/ 	.word	0x00002200


	//   ....[9]....
        /*00ac*/ 	.word	0x00002270


	//   ....[10]....
        /*00b0*/ 	.word	0x000022c0


	//   ....[11]....
        /*00b4*/ 	.word	0x000027b0


	//   ....[12]....
        /*00b8*/ 	.word	0x00002890


	//   ....[13]....
        /*00bc*/ 	.word	0x00002920


	//   ....[14]....
        /*00c0*/ 	.word	0x000029d0


	//   ....[15]....
        /*00c4*/ 	.word	0x00002a60


	//   ....[16]....
        /*00c8*/ 	.word	0x00002b10


	//   ....[17]....
        /*00cc*/ 	.word	0x00002ba0


	//   ....[18]....
        /*00d0*/ 	.word	0x00002c50


	//   ....[19]....
        /*00d4*/ 	.word	0x00002cf0


	//   ....[20]....
        /*00d8*/ 	.word	0x00002d80


	//   ....[21]....
        /*00dc*/ 	.word	0x00002df0


	//----- nvinfo : EIATTR_VRC_CTA_INIT_COUNT
	.align		4
.L_2971:
        /*00e0*/ 	.byte	0x02, 0x4a
	.zero		1
	.zero		1


	//----- nvinfo : EIATTR_EXIT_INSTR_OFFSETS
	.align		4
        /*00e4*/ 	.byte	0x04, 0x1c
        /*00e6*/ 	.short	(.L_2973 - .L_2972)


	//   ....[0]....
.L_2972:
        /*00e8*/ 	.word	0x000026b0


	//   ....[1]....
        /*00ec*/ 	.word	0x00002790


	//----- nvinfo : EIATTR_CRS_STACK_SIZE
	.align		4
.L_2973:
        /*00f0*/ 	.byte	0x04, 0x1e
        /*00f2*/ 	.short	(.L_2975 - .L_2974)
.L_2974:
        /*00f4*/ 	.word	0x00000000


	//----- nvinfo : EIATTR_CBANK_PARAM_SIZE
	.align		4
.L_2975:
        /*00f8*/ 	.byte	0x03, 0x19
        /*00fa*/ 	.short	0x00a0


	//----- nvinfo : EIATTR_PARAM_CBANK
	.align		4
        /*00fc*/ 	.byte	0x04, 0x0a
        /*00fe*/ 	.short	(.L_2977 - .L_2976)
	.align		4
.L_2976:
        /*0100*/ 	.word	index@(.nv.constant0._Z30group_norm_nhwc_fwd_sum_kernelI11Bf16IOBf16WLi120EEv26Group_norm_nhwc_fwd_params)
        /*0104*/ 	.short	0x0380
        /*0106*/ 	.short	0x00a0


	//----- nvinfo : EIATTR_SW_WAR
	.align		4
.L_2977:
        /*0108*/ 	.byte	0x04, 0x36
        /*010a*/ 	.short	(.L_2979 - .L_2978)
.L_2978:
        /*010c*/ 	.word	0x00000008
.L_2979:


//--------------------- .nv.info._Z30group_norm_nhwc_fwd_sum_kernelI11Bf16IOBf16WLi140EEv26Group_norm_nhwc_fwd_params --------------------------
	.section	.nv.info._Z30group_norm_nhwc_fwd_sum_kernelI11Bf16IOBf16WLi140EEv26Group_norm_nhwc_fwd_params,"",@"SHT_CUDA_INFO"
	.sectionflags	@""
	.align	4


	//----- nvinfo : EIATTR_CUDA_API_VERSION
	.align		4
        /*0000*/ 	.byte	0x04, 0x37
        /*0002*/ 	.short	(.L_2981 - .L_2980)
.L_2980:
        /*0004*/ 	.word	0x00000082


	//----- nvinfo : EIATTR_KPARAM_INFO
	.align		4
.L_2981:
        /*0008*/ 	.byte	0x04, 0x17
        /*000a*/ 	.short	(.L_2983 - .L_2982)
.L_2982:
        /*000c*/ 	.word	0x00000000
        /*0010*/ 	.short	0x0000
        /*0012*/ 	.short	0x0000
        /*0014*/ 	.byte	0x00, 0xf0, 0x81, 0x02


	//----- nvinfo : EIATTR_SPARSE_MMA_MASK
	.align		4
.L_2983:
        /*0018*/ 	.byte	0x03, 0x50
        /*001a*/ 	.short	0x0000


	//----- nvinfo : EIATTR_MAXREG_COUNT
	.align		4
        /*001c*/ 	.byte	0x03, 0x1b
        /*001e*/ 	.short	0x00ff


	//----- nvinfo : EIATTR_NUM_BARRIERS
	.align		4
        /*0020*/ 	.byte	0x02, 0x4c
        /*0022*/ 	.byte	0x01
	.zero		1


	//----- nvinfo : EIATTR_MERCURY_ISA_VERSION
	.align		4
        /*0024*/ 	.byte	0x03, 0x5f
        /*0026*/ 	.short	0x0101


	//----- nvinfo : EIATTR_COOP_GROUP_MASK_REGIDS
	.align		4
        /*0028*/ 	.byte	0x04, 0x29
        /*002a*/ 	.short	(.L_2985 - .L_2984)


	//   ....[0]....
.L_2984:
        /*002c*/ 	.word	0x0500000b


	//   ....[1]....
        /*0030*/ 	.word	0x0500000b


	//   ....[2]....
        /*0034*/ 	.word	0x0500000b


	//   ....[3]....
        /*0038*/ 	.word	0x0500000b


	//   ....[4]....
        /*003c*/ 	.word	0x0500000b


	//   ....[5]....
        /*0040*/ 	.word	0x0500000b


	//   ....[6]....
        /*0044*/ 	.word	0x0500000b


	//   ....[7]....
        /*0048*/ 	.word	0x0500000b


	//   ....[8]....
        /*004c*/ 	.word	0x0500000b


	//   ....[9]....
        /*0050*/ 	.word	0x0500000b


	//   ....[10]....
        /*0054*/ 	.word	0x0500000b


	//   ....[11]....
        /*0058*/ 	.word	0x0500000b


	//   ....[12]....
        /*005c*/ 	.word	0x0500000b


	//   ....[13]....
        /*0060*/ 	.word	0x0500000b


	//   ....[14]....
        /*0064*/ 	.word	0x0500000b


	//   ....[15]....
        /*0068*/ 	.word	0x0500000b


	//   ....[16]....
        /*006c*/ 	.word	0x0500000b


	//   ....[17]....
        /*0070*/ 	.word	0x0500000b


	//   ....[18]....
        /*0074*/ 	.word	0x0500000b


	//   ....[19]....
        /*0078*/ 	.word	0x0500000b


	//   ....[20]....
        /*007c*/ 	.word	0x0500000b


	//   ....[21]....
        /*0080*/ 	.word	0x0500000b


	//----- nvinfo : EIATTR_COOP_GROUP_INSTR_OFFSETS
	.align		4
.L_2985:
        /*0084*/ 	.byte	0x04, 0x28
        /*0086*/ 	.short	(.L_2987 - .L_2986)


	//   ....[0]....
.L_2986:
        /*0088*/ 	.word	0x00001e40


	//   ....[1]....
        /*008c*/ 	.word	0x00001f00


	//   ....[2]....
        /*0090*/ 	.word	0x00001f70


	//   ....[3]....
        /*0094*/ 	.word	0x00002000


	//   ....[4]....
        /*0098*/ 	.word	0x00002070


	//   ....[5]....
        /*009c*/ 	.word	0x00002100


	//   ....[6]....
        /*00a0*/ 	.word	0x00002170


	//   ....[7]....
        /*00a4*/ 	.word	0x000021f0


	//   ....[8]....
        /*00a8*/ 	.word	0x00002270


	//   ....[9]....
        /*00ac*/ 	.word	0x000022e0


	//   ....[10]....
        /*00b0*/ 	.word	0x00002330


	//   ....[11]....
        /*00b4*/ 	.word	0x00002920


	//   ....[12]....
        /*00b8*/ 	.word	0x00002a00


	//   ....[13]....
        /*00bc*/ 	.word	0x00002a90


	//   ....[14]....
        /*00c0*/ 	.word	0x00002b40


	//   ....[15]....
        /*00c4*/ 	.word	0x00002bd0


	//   ....[16]....
        /*00c8*/ 	.word	0x00002c80


	//   ....[17]....
        /*00cc*/ 	.word	0x00002d10


	//   ....[18]....
        /*00d0*/ 	.word	0x00002dc0


	//   ....[19]....
        /*00d4*/ 	.word	0x00002e60


	//   ....[20]....
        /*00d8*/ 	.word	0x00002ef0


	//   ....[21]....
        /*00dc*/ 	.word	0x00002f60


	//----- nvinfo : EIATTR_VRC_CTA_INIT_COUNT
	.align		4
.L_2987:
        /*00e0*/ 	.byte	0x02, 0x4a
	.zero		1
	.zero		1


	//----- nvinfo : EIATTR_EXIT_INSTR_OFFSETS
	.align		4
        /*00e4*/ 	.byte	0x04, 0x1c
        /*00e6*/ 	.short	(.L_2989 - .L_2988)


	//   ....[0]....
.L_2988:
        /*00e8*/ 	.word	0x00002820


	//   ....[1]....
        /*00ec*/ 	.word	0x00002900


	//----- nvinfo : EIATTR_CRS_STACK_SIZE
	.align		4
.L_2989:
        /*00f0*/ 	.byte	0x04, 0x1e
        /*00f2*/ 	.short	(.L_2991 - .L_2990)
.L_2990:
        /*00f4*/ 	.word	0x00000000


	//----- nvinfo : EIATTR_CBANK_PARAM_SIZE
	.align		4
.L_2991:
        /*00f8*/ 	.byte	0x03, 0x19
        /*00fa*/ 	.short	0x00a0


	//----- nvinfo : EIATTR_PARAM_CBANK
	.align		4
        /*00fc*/ 	.byte	0x04, 0x0a
        /*00fe*/ 	.short	(.L_2993 - .L_2992)
	.align		4
.L_2992:
        /*0100*/ 	.word	index@(.nv.constant0._Z30group_norm_nhwc_fwd_sum_kernelI11Bf16IOBf16WLi140EEv26Group_norm_nhwc_fwd_params)
        /*0104*/ 	.short	0x0380
        /*0106*/ 	.short	0x00a0


	//----- nvinfo : EIATTR_SW_WAR
	.align		4
.L_2993:
        /*0108*/ 	.byte	0x04, 0x36
        /*010a*/ 	.short	(.L_2995 - .L_2994)
.L_2994:
        /*010c*/ 	.word	0x00000008
.L_2995:


//--------------------- .nv.info._Z30group_norm_nhwc_fwd_sum_kernelI11Bf16IOBf16WLi160EEv26Group_norm_nhwc_fwd_params --------------------------
	.section	.nv.info._Z30group_norm_nhwc_fwd_sum_kernelI11Bf16IOBf16WLi160EEv26Group_norm_nhwc_fwd_params,"",@"SHT_CUDA_INFO"
	.sectionflags	@""
	.align	4


	//----- nvinfo : EIATTR_CUDA_API_VERSION
	.align		4
        /*0000*/ 	.byte	0x04, 0x37
        /*0002*/ 	.short	(.L_2997 - .L_2996)
.L_2996:
        /*0004*/ 	.word	0x00000082


	//----- nvinfo : EIATTR_KPARAM_INFO
	.align		4
.L_2997:
        /*0008*/ 	.byte	0x04, 0x17
        /*000a*/ 	.short	(.L_2999 - .L_2998)
.L_2998:
        /*000c*/ 	.word	0x00000000
        /*0010*/ 	.short	0x0000
        /*0012*/ 	.short	0x0000
        /*0014*/ 	.byte	0x00, 0xf0, 0x81, 0x02


	//----- nvinfo : EIATTR_SPARSE_MMA_MASK
	.align		4
.L_2999:
        /*0018*/ 	.byte	0x03, 0x50
        /*001a*/ 	.short	0x0000


	//----- nvinfo : EIATTR_MAXREG_COUNT
	.align		4
        /*001c*/ 	.byte	0x03, 0x1b
        /*001e*/ 	.short	0x00ff


	//----- nvinfo : EIATTR_NUM_BARRIERS
	.align		4
        /*0020*/ 	.byte	0x02, 0x4c
        /*0022*/ 	.byte	0x01
	.zero		1


	//----- nvinfo : EIATTR_MERCURY_ISA_VERSION
	.align		4
        /*0024*/ 	.byte	0x03, 0x5f
        /*0026*/ 	.short	0x0101


	//----- nvinfo : EIATTR_COOP_GROUP_MASK_REGIDS
	.align		4
        /*0028*/ 	.byte	0x04, 0x29
        /*002a*/ 	.short	(.L_3001 - .L_3000)


	//   ....[0]....
.L_3000:
        /*002c*/ 	.word	0xffffffff


	//   ....[1]....
        /*0030*/ 	.word	0xffffffff


	//   ....[2]....
        /*0034*/ 	.word	0xffffffff


	//   ....[3]....
        /*0038*/ 	.word	0xffffffff


	//   ....[4]....
        /*003c*/ 	.word	0xffffffff


	//   ....[5]....
        /*0040*/ 	.word	0xffffffff


	//   ....[6]....
        /*0044*/ 	.word	0xffffffff


	//   ....[7]....
        /*0048*/ 	.word	0xffffffff


	//   ....[8]....
        /*004c*/ 	.word	0xffffffff


	//   ....[9]....
        /*0050*/ 	.word	0xffffffff


	//   ....[10]....
        /*0054*/ 	.word	0xffffffff


	//   ....[11]....
        /*0058*/ 	.word	0xffffffff


	//   ....[12]....
        /*005c*/ 	.word	0xffffffff


	//   ....[13]....
        /*0060*/ 	.word	0xffffffff


	//   ....[14]....
        /*0064*/ 	.word	0xffffffff


	//   ....[15]....
        /*0068*/ 	.word	0xffffffff


	//   ....[16]....
        /*006c*/ 	.word	0xffffffff


	//   ....[17]....
        /*0070*/ 	.word	0xffffffff


	//   ....[18]....
        /*0074*/ 	.word	0x05000016


	//   ....[19]....
        /*0078*/ 	.word	0x05000016


	//   ....[20]....
        /*007c*/ 	.word	0x05000016


	//   ....[21]....
        /*0080*/ 	.word	0x05000016


	//   ....[22]....
        /*0084*/ 	.word	0x05000016


	//   ....[23]....
        /*0088*/ 	.word	0x05000016


	//   ....[24]....
        /*008c*/ 	.word	0x05000016


	//   ....[25]....
        /*0090*/ 	.word	0x05000016


	//   ....[26]....
        /*0094*/ 	.word	0x05000016


	//   ....[27]....
        /*0098*/ 	.word	0x05000016


	//   ....[28]....
        /*009c*/ 	.word	0x05000016


	//   ....[29]....
        /*00a0*/ 	.word	0x05000016


	//   ....[30]....
        /*00a4*/ 	.word	0x05000016


	//   ....[31]....
        /*00a8*/ 	.word	0x05000016


	//   ....[32]....
        /*00ac*/ 	.word	0x05000016


	//   ....[33]....
        /*00b0*/ 	.word	0x05000016


	//   ....[34]....
        /*00b4*/ 	.word	0x05000016


	//   ....[35]....
        /*00b8*/ 	.word	0x05000016


	//----- nvinfo : EIATTR_COOP_GROUP_INSTR_OFFSETS
	.align		4
.L_3001:
        /*00bc*/ 	.byte	0x04, 0x28
        /*00be*/ 	.short	(.L_3003 - .L_3002)


	//   ....[0]....
.L_3002:
        /*00c0*/ 	.word	0x00001e20


	//   ....[1]....
        /*00c4*/ 	.word	0x00001e50


	//   ....[2]....
        /*00c8*/ 	.word	0x00001e60


	//   ....[3]....
        /*00cc*/ 	.word	0x00001ed0


	//   ....[4]....
        /*00d0*/ 	.word	0x00001f00


	//   ....[5]....
        /*00d4*/ 	.word	0x00001f10


	//   ....[6]....
        /*00d8*/ 	.word	0x00001f70


	//   ....[7]....
        /*00dc*/ 	.word	0x00001f90


	//   ....[8]....
        /*00e0*/ 	.word	0x00001fc0


	//   ....[9]....
        /*00e4*/ 	.word	0x00002020


	//   ....[10]....
        /*00e8*/ 	.word	0x00002040


	//   ....[11]....
        /*00ec*/ 	.word	0x00002070


	//   ....[12]....
        /*00f0*/ 	.word	0x000020d0


	//   ....[13]....
        /*00f4*/ 	.word	0x000020f0


	//   ....[14]....
        /*00f8*/ 	.word	0x00002120


	//   ....[15]....
        /*00fc*/ 	.word	0x00002180


	//   ....[16]....
        /*0100*/ 	.word	0x000021a0


	//   ....[17]....
        /*0104*/ 	.word	0x000021b0


	//   ....[18]....
        /*0108*/ 	.word	0x00002700


	//   ....[19]....
        /*010c*/ 	.word	0x00002760


	//   ....[20]....
        /*0110*/ 	.word	0x000027b0


	//   ....[21]....
        /*0114*/ 	.word	0x00002830


	//   ....[22]....
        /*0118*/ 	.word	0x000028d0


	//   ....[23]....
        /*011c*/ 	.word	0x00002940


	//   ....[24]....
        /*0120*/ 	.word	0x000029d0


	//   ....[25]....
        /*0124*/ 	.word	0x00002a40


	//   ....[26]....
        /*0128*/ 	.word	0x00002ac0


	//   ....[27]....
        /*012c*/ 	.word	0x00002b50


	//   ....[28]....
        /*0130*/ 	.word	0x00002be0


	//   ....[29]....
        /*0134*/ 	.word	0x00002c60


	//   ....[30]....
        /*0138*/ 	.word	0x00002d00


	//   ....[31]....
        /*013c*/ 	.word	0x00002d60


	//   ....[32]....
        /*0140*/ 	.word	0x00002de0


	//   ....[33]....
        /*0144*/ 	.word	0x00002e40


	//   ....[34]....
        /*0148*/ 	.word	0x00002eb0


	//   ....[35]....
        /*014c*/ 	.word	0x00002f00


	//----- nvinfo : EIATTR_VRC_CTA_INIT_COUNT
	.align		4
.L_3003:
        /*0150*/ 	.byte	0x02, 0x4a
	.zero		1
	.zero		1


	//----- nvinfo : EIATTR_EXIT_INSTR_OFFSETS
	.align		4
        /*0154*/ 	.byte	0x04, 0x1c
        /*0156*/ 	.short	(.L_3005 - .L_3004)


	//   ....[0]....
.L_3004:
        /*0158*/ 	.word	0x000025b0


	//   ....[1]....
        /*015c*/ 	.word	0x00002690


	//----- nvinfo : EIATTR_CRS_STACK_SIZE
	.align		4
.L_3005:
        /*0160*/ 	.byte	0x04, 0x1e
        /*0162*/ 	.short	(.L_3007 - .L_3006)
.L_3006:
        /*0164*/ 	.word	0x00000000


	//----- nvinfo : EIATTR_CBANK_PARAM_SIZE
	.align		4
.L_3007:
        /*0168*/ 	.byte	0x03, 0x19
        /*016a*/ 	.short	0x00a0


	//----- nvinfo : EIATTR_PARAM_CBANK
	.align		4
        /*016c*/ 	.byte	0x04, 0x0a
        /*016e*/ 	.short	(.L_3009 - .L_3008)
	.align		4
.L_3008:
        /*0170*/ 	.word	index@(.nv.constant0._Z30group_norm_nhwc_fwd_sum_kernelI11Bf16IOBf16WLi160EEv26Group_norm_nhwc_fwd_params)
        /*0174*/ 	.short	0x0380
        /*0176*/ 	.short	0x00a0


	//----- nvinfo : EIATTR_SW_WAR
	.align		4
.L_3009:
        /*0178*/ 	.byte	0x04, 0x36
        /*017a*/ 	.short	(.L_3011 - .L_3010)
.L_3010:
        /*017c*/ 	.word	0x00000008
.L_3011:


//--------------------- .nv.info._Z30group_norm_nhwc_fwd_sum_kernelI11Bf16IOFp16WLi196EEv26Group_norm_nhwc_fwd_params --------------------------
	.section	.nv.info._Z30group_norm_nhwc_fwd_sum_kernelI11Bf16IOFp16WLi196EEv26Group_norm_nhwc_fwd_params,"",@"SHT_CUDA_INFO"
	.sectionflags	@""
	.align	4


	//----- nvinfo : EIATTR_CUDA_API_VERSION
	.align		4
        /*0000*/ 	.byte	0x04, 0x37
        /*0002*/ 	.short	(.L_3013 - .L_3012)
.L_3012:
        /*0004*/ 	.word	0x00000082


	//----- nvinfo : EIATTR_KPARAM_INFO
	.align		4
.L_3013:
        /*0008*/ 	.byte	0x04, 0x17
        /*000a*/ 	.short	(.L_3015 - .L_3014)
.L_3014:
        /*000c*/ 	.word	0x00000000
        /*0010*/ 	.short	0x0000
        /*0012*/ 	.short	0x0000
        /*0014*/ 	.byte	0x00, 0xf0, 0x81, 0x02


	//----- nvinfo : EIATTR_SPARSE_MMA_MASK
	.align		4
.L_3015:
        /*0018*/ 	.byte	0x03, 0x50
        /*001a*/ 	.short	0x0000


	//----- nvinfo : EIATTR_MAXREG_COUNT
	.align		4
        /*001c*/ 	.byte	0x03, 0x1b
        /*001e*/ 	.short	0x00ff


	//----- nvinfo : EIATTR_NUM_BARRIERS
	.align		4
        /*0020*/ 	.byte	0x02, 0x4c
        /*0022*/ 	.byte	0x01
	.zero		1


	//----- nvinfo : EIATTR_MERCURY_ISA_VERSION
	.align		4
        /*0024*/ 	.byte	0x03, 0x5f
        /*0026*/ 	.short	0x0101


	//----- nvinfo : EIATTR_COOP_GROUP_MASK_REGIDS
	.align		4
        /*0028*/ 	.byte	0x04, 0x29
        /*002a*/ 	.short	(.L_3017 - .L_3016)


	//   ....[0]....
.L_3016:
        /*002c*/ 	.word	0x05000009


	//   ....[1]....
        /*0030*/ 	.word	0x05000009


	//   ....[2]....
        /*0034*/ 	.word	0x05000009


	//   ....[3]....
        /*0038*/ 	.word	0x05000009


	//   ....[4]....
        /*003c*/ 	.word	0x05000009


	//   ....[5]....
        /*0040*/ 	.word	0x05000009


	//   ....[6]....
        /*0044*/ 	.word	0x05000009


	//   ....[7]....
        /*0048*/ 	.word	0x05000009


	//   ....[8]....
        /*004c*/ 	.word	0x05000009


	//   ....[9]....
        /*0050*/ 	.word	0x05000009


	//   ....[10]....
        /*0054*/ 	.word	0x05000009


	//   ....[11]....
        /*0058*/ 	.word	0x05000009


	//   ....[12]....
        /*005c*/ 	.word	0x05000009


	//   ....[13]....
        /*0060*/ 	.word	0x05000009


	//   ....[14]....
        /*0064*/ 	.word	0x05000009


	//   ....[15]....
        /*0068*/ 	.word	0x05000009


	//   ....[16]....
        /*006c*/ 	.word	0x05000009


	//   ....[17]....
        /*0070*/ 	.word	0x05000009


	//   ....[18]....
        /*0074*/ 	.word	0x05000009


	//   ....[19]....
        /*0078*/ 	.word	0x05000009


	//   ....[20]....
        /*007c*/ 	.word	0x05000009


	//   ....[21]....
        /*0080*/ 	.word	0x05000009


	//----- nvinfo : EIATTR_COOP_GROUP_INSTR_OFFSETS
	.align		4
.L_3017:
        /*0084*/ 	.byte	0x04, 0x28
        /*0086*/ 	.short	(.L_3019 - .L_3018)


	//   ....[0]....
.L_3018:
        /*0088*/ 	.word	0x00001f20


	//   ....[1]....
        /*008c*/ 	.word	0x00001fc0


	//   ....[2]....
        /*0090*/ 	.word	0x00002030


	//   ....[3]....
        /*0094*/ 	.word	0x000020c0


	//   ....[4]....
        /*0098*/ 	.word	0x00002130


	//   ....[5]....
        /*009c*/ 	.word	0x000021c0


	//   ....[6]....
        /*00a0*/ 	.word	0x00002230


	//   ....[7]....
        /*00a4*/ 	.word	0x000022d0


	//   ....[8]....
        /*00a8*/ 	.word	0x00002350


	//   ....[9]....
        /*00ac*/ 	.word	0x000023c0


	//   ....[10]....
        /*00b0*/ 	.word	0x00002410


	//   ....[11]....
        /*00b4*/ 	.word	0x00002b10


	//   ....[12]....
        /*00b8*/ 	.word	0x00002be0


	//   ....[13]....
        /*00bc*/ 	.word	0x00002c70


	//   ....[14]....
        /*00c0*/ 	.word	0x00002d20


	//   ....[15]....
        /*00c4*/ 	.word	0x00002db0


	//   ....[16]....
        /*00c8*/ 	.word	0x00002e60


	//   ....[17]....
        /*00cc*/ 	.word	0x00002ef0


	//   ....[18]....
        /*00d0*/ 	.word	0x00002fb0


	//   ....[19]....
        /*00d4*/ 	.word	0x00003050


	//   ....[20]....
        /*00d8*/ 	.word	0x000030e0


	//   ....[21]....
        /*00dc*/ 	.word	0x00003150


	//----- nvinfo : EIATTR_VRC_CTA_INIT_COUNT
	.align		4
.L_3019:
        /*00e0*/ 	.byte	0x02, 0x4a
	.zero		1
	.zero		1


	//----- nvinfo : EIATTR_EXIT_INSTR_OFFSETS
	.align		4
        /*00e4*/ 	.byte	0x04, 0x1c
        /*00e6*/ 	.short	(.L_3021 - .L_3020)


	//   ....[0]....
.L_3020:
        /*00e8*/ 	.word	0x00002a10


	//   ....[1]....
        /*00ec*/ 	.word	0x00002af0


	//----- nvinfo : EIATTR_CRS_STACK_SIZE
	.align		4
.L_3021:
        /*00f0*/ 	.byte	0x04, 0x1e
        /*00f2*/ 	.short	(.L_3023 - .L_3022)
.L_3022:
        /*00f4*/ 	.word	0x00000000


	//----- nvinfo : EIATTR_CBANK_PARAM_SIZE
	.align		4
.L_3023:
        /*00f8*/ 	.byte	0x03, 0x19
        /*00fa*/ 	.short	0x00a0


	//----- nvinfo : EIATTR_PARAM_CBANK
	.align		4
        /*00fc*/ 	.byte	0x04, 0x0a
        /*00fe*/ 	.short	(.L_3025 - .L_3024)
	.align		4
.L_3024:
        /*0100*/ 	.word	index@(.nv.constant0._Z30group_norm_nhwc_fwd_sum_kernelI11Bf16IOFp16WLi196EEv26Group_norm_nhwc_fwd_params)
        /*0104*/ 	.short	0x0380
        /*0106*/ 	.short	0x00a0


	//----- nvinfo : EIATTR_SW_WAR
	.align		4
.L_3025:
        /*0108*/ 	.byte	0x04, 0x36
        /*010a*/ 	.short	(.L_3027 - .L_3026)
.L_3026:
        /*010c*/ 	.word	0x00000008
.L_3027:


//--------------------- .nv.info._Z30group_norm_nhwc_fwd_sum_kernelI11Bf16IOFp16WLi168EEv26Group_norm_nhwc_fwd_params --------------------------
	.section	.nv.info._Z30group_norm_nhwc_fwd_sum_kernelI11Bf16IOFp16WLi168EEv26Group_norm_nhwc_fwd_params,"",@"SHT_CUDA_INFO"
	.sectionflags	@""
	.align	4


	//----- nvinfo : EIATTR_CUDA_API_VERSION
	.align		4
        /*0000*/ 	.byte	0x04, 0x37
        /*0002*/ 	.short	(.L_3029 - .L_3028)
.L_3028:
        /*0004*/ 	.word	0x00000082


	//----- nvinfo : EIATTR_KPARAM_INFO
	.align		4
.L_3029:
        /*0008*/ 	.byte	0x04, 0x17
        /*000a*/ 	.short	(.L_3031 - .L_3030)
.L_3030:
        /*000c*/ 	.word	0x00000000
        /*0010*/ 	.short	0x0000
        /*0012*/ 	.short	0x0000
        /*0014*/ 	.byte	0x00, 0xf0, 0x81, 0x02


	//----- nvinfo : EIATTR_SPARSE_MMA_MASK
	.align		4
.L_3031:
        /*0018*/ 	.byte	0x03, 0x50
        /*001a*/ 	.short	0x0000


	//----- nvinfo : EIATTR_MAXREG_COUNT
	.align		4
        /*001c*/ 	.byte	0x03, 0x1b
        /*001e*/ 	.short	0x00ff


	//----- nvinfo : EIATTR_NUM_BARRIERS
	.align		4
        /*0020*/ 	.byte	0x02, 0x4c
        /*0022*/ 	.byte	0x01
	.zero		1


	//----- nvinfo : EIATTR_MERCURY_ISA_VERSION
	.align		4
        /*0024*/ 	.byte	0x03, 0x5f
        /*0026*/ 	.short	0x0101


	//----- nvinfo : EIATTR_COOP_GROUP_MASK_REGIDS
	.align		4
        /*0028*/ 	.byte	0x04, 0x29
        /*002a*/ 	.short	(.L_3033 - .L_3032)


	//   ....[0]....
.L_3032:
        /*002c*/ 	.word	0x05000007


	//   ....[1]....
        /*0030*/ 	.word	0x05000007


	//   ....[2]....
        /*0034*/ 	.word	0x05000007


	//   ....[3]....
        /*0038*/ 	.word	0x05000007


	//   ....[4]....
        /*003c*/ 	.word	0x05000007


	//   ....[5]....
        /*0040*/ 	.word	0x05000007


	//   ....[6]....
        /*0044*/ 	.word	0x05000007


	//   ....[7]....
        /*0048*/ 	.word	0x05000007


	//   ....[8]....
        /*004c*/ 	.word	0x05000007


	//   ....[9]....
        /*0050*/ 	.word	0x05000007


	//   ....[10]....
        /*0054*/ 	.word	0x05000007


	//   ....[11]....
        /*0058*/ 	.word	0x05000007


	//   ....[12]....
        /*005c*/ 	.word	0x05000007


	//   ....[13]....
        /*0060*/ 	.word	0x05000007


	//   ....[14]....
        /*0064*/ 	.word	0x05000007


	//   ....[15]....
        /*0068*/ 	.word	0x05000007


	//   ....[16]....
        /*006c*/ 	.word	0x05000007


	//   ....[17]....
        /*0070*/ 	.word	0x05000007


	//   ....[18]....
        /*0074*/ 	.word	0x05000007


	//   ....[19]....
        /*0078*/ 	.word	0x05000007


	//   ....[20]....
        /*007c*/ 	.word	0x05000007


	//   ....[21]....
        /*0080*/ 	.word	0x05000007


	//----- nvinfo : EIATTR_COOP_GROUP_INSTR_OFFSETS
	.align		4
.L_3033:
        /*0084*/ 	.byte	0x04, 0x28
        /*0086*/ 	.short	(.L_3035 - .L_3034)


	//   ....[0]....
.L_3034:
        /*0088*/ 	.word	0x00001f90


	//   ....[1]....
        /*008c*/ 	.word	0x00002040


	//   ....[2]....
        /*0090*/ 	.word	0x000020b0


	//   ....[3]....
        /*0094*/ 	.word	0x00002140


	//   ....[4]....
        /*0098*/ 	.word	0x000021b0


	//   ....[5]....
        /*009c*/ 	.word	0x00002240


	//   ....[6]....
        /*00a0*/ 	.word	0x000022b0


	//   ....[7]....
        /*00a4*/ 	.word	0x00002340


	//   ....[8]....
        /*00a8*/ 	.word	0x000023c0


	//   ....[9]....
        /*00ac*/ 	.word	0x00002430


	//   ....[10]....
        /*00b0*/ 	.word	0x00002480


	//   ....[11]....
        /*00b4*/ 	.word	0x00002b70


	//   ....[12]....
        /*00b8*/ 	.word	0x00002c50


	//   ....[13]....
        /*00bc*/ 	.word	0x00002ce0


	//   ....[14]....
        /*00c0*/ 	.word	0x00002d90


	//   ....[15]....
        /*00c4*/ 	.word	0x00002e20


	//   ....[16]....
        /*00c8*/ 	.word	0x00002ed0


	//   ....[17]....
        /*00cc*/ 	.word	0x00002f60


	//   ....[18]....
        /*00d0*/ 	.word	0x00003010


	//   ....[19]....
        /*00d4*/ 	.word	0x000030b0


	//   ....[20]....
        /*00d8*/ 	.word	0x00003140


	//   ....[21]....
        /*00dc*/ 	.word	0x000031b0


	//----- nvinfo : EIATTR_VRC_CTA_INIT_COUNT
	.align		4
.L_3035:
        /*00e0*/ 	.byte	0x02, 0x4a
	.zero		1
	.zero		1


	//----- nvinfo : EIATTR_EXIT_INSTR_OFFSETS
	.align		4
        /*00e4*/ 	.byte	0x04, 0x1c
        /*00e6*/ 	.short	(.L_3037 - .L_3036)


	//   ....[0]....
.L_3036:
        /*00e8*/ 	.word	0x00002a70


	//   ....[1]....
        /*00ec*/ 	.word	0x00002b50


	//----- nvinfo : EIATTR_CRS_STACK_SIZE
	.align		4
.L_3037:
        /*00f0*/ 	.byte	0x04, 0x1e
        /*00f2*/ 	.short	(.L_3039 - .L_3038)
.L_3038:
        /*00f4*/ 	.word	0x00000000


	//----- nvinfo : EIATTR_CBANK_PARAM_SIZE
	.align		4
.L_3039:
        /*00f8*/ 	.byte	0x03, 0x19
        /*00fa*/ 	.short	0x00a0


	//----- nvinfo : EIATTR_PARAM_CBANK
	.align		4
        /*00fc*/ 	.byte	0x04, 0x0a
        /*00fe*/ 	.short	(.L_3041 - .L_3040)
	.align		4
.L_3040:
        /*0100*/ 	.word	index@(.nv.constant0._Z30group_norm_nhwc_fwd_sum_kernelI11Bf16IOFp16WLi168EEv26Group_norm_nhwc_fwd_params)
        /*0104*/ 	.short	0x0380
        /*0106*/ 	.short	0x00a0


	//----- nvinfo : EIATTR_SW_WAR
	.align		4
.L_3041:
        /*0108*/ 	.byte	0x04, 0x36
        /*010a*/ 	.short	(.L_3043 - .L_3042)
.L_3042:
        /*010c*/ 	.word	0x00000008
.L_3043:


//--------------------- .nv.info._Z30group_norm_nhwc_fwd_sum_kernelI11Bf16IOFp16WLi64EEv26Group_norm_nhwc_fwd_params --------------------------
	.section	.nv.info._Z30group_norm_nhwc_fwd_sum_kernelI11Bf16IOFp16WLi64EEv26Group_norm_nhwc_fwd_params,"",@"SHT_CUDA_INFO"
	.sectionflags	@""
	.align	4


	//----- nvinfo : EIATTR_CUDA_API_VERSION
	.align		4
        /*0000*/ 	.byte	0x04, 0x37
        /*0002*/ 	.short	(.L_3045 - .L_3044)
.L_3044:
        /*0004*/ 	.word	0x00000082


	//----- nvinfo : EIATTR_KPARAM_INFO
	.align		4
.L_3045:
        /*0008*/ 	.byte	0x04, 0x17
        /*000a*/ 	.short	(.L_3047 - .L_3046)
.L_3046:
        /*000c*/ 	.word	0x00000000
        /*0010*/ 	.short	0x0000
        /*0012*/ 	.short	0x0000
        /*0014*/ 	.byte	0x00, 0xf0, 0x81, 0x02


	//----- nvinfo : EIATTR_SPARSE_MMA_MASK
	.align		4
.L_3047:
        /*0018*/ 	.byte	0x03, 0x50
        /*001a*/ 	.short	0x0000


	//----- nvinfo : EIATTR_MAXREG_COUNT
	.align		4
        /*001c*/ 	.byte	0x03, 0x1b
        /*001e*/ 	.short	0x00ff


	//----- nvinfo : EIATTR_NUM_BARRIERS
	.align		4
        /*0020*/ 	.byte	0x02, 0x4c
        /*0022*/ 	.byte	0x01
	.zero		1


	//----- nvinfo : EIATTR_MERCURY_ISA_VERSION
	.align		4
        /*0024*/ 	.byte	0x03, 0x5f
        /*0026*/ 	.short	0x0101


	//----- nvinfo : EIATTR_COOP_GROUP_MASK_REGIDS
	.align		4
        /*0028*/ 	.byte	0x04, 0x29
        /*002a*/ 	.short	(.L_3049 - .L_3048)


	//   ....[0]....
.L_3048:
        /*002c*/ 	.word	0xffffffff


	//   ....[1]....
        /*0030*/ 	.word	0xffffffff


	//   ....[2]....
        /*0034*/ 	.word	0xffffffff


	//   ....[3]....
        /*0038*/ 	.word	0xffffffff


	//   ....[4]....
        /*003c*/ 	.word	0xffffffff


	//   ....[5]....
        /*0040*/ 	.word	0xffffffff


	//   ....[6]....
        /*0044*/ 	.word	0xffffffff


	//   ....[7]....
        /*0048*/ 	.word	0xffffffff


	//   ....[8]....
        /*004c*/ 	.word	0xffffffff


	//   ....[9]....
        /*0050*/ 	.word	0xffffffff


	//   ....[10]....
        /*0054*/ 	.word	0xffffffff


	//   ....[11]....
        /*0058*/ 	.word	0xffffffff


	//   ....[12]....
        /*005c*/ 	.word	0xffffffff


	//   ....[13]....
        /*0060*/ 	.word	0xffffffff


	//   ....[14]....
        /*0064*/ 	.word	0xffffffff


	//   ....[15]....
        /*0068*/ 	.word	0xffffffff


	//   ....[16]....
        /*006c*/ 	.word	0xffffffff


	//   ....[17]....
        /*0070*/ 	.word	0xffffffff


	//   ....[18]....
        /*0074*/ 	.word	0x05000013


	//   ....[19]....
        /*0078*/ 	.word	0x05000013


	//   ....[20]....
        /*007c*/ 	.word	0x05000013


	//   ....[21]....
        /*0080*/ 	.word	0x05000013


	//   ....[22]....
        /*0084*/ 	.word	0x05000013


	//   ....[23]....
        /*0088*/ 	.word	0x05000013


	//   ....[24]....
        /*008c*/ 	.word	0x05000013


	//   ....[25]....
        /*0090*/ 	.word	0x05000013


	//   ....[26]....
        /*0094*/ 	.word	0x05000013


	//   ....[27]....
        /*0098*/ 	.word	0x05000013


	//   ....[28]....
        /*009c*/ 	.word	0x05000013


	//   ....[29]....
        /*00a0*/ 	.word	0x05000013


	//   ....[30]....
        /*00a4*/ 	.word	0x05000013


	//   ....[31]....
        /*00a8*/ 	.word	0x05000013


	//   ....[32]....
        /*00ac*/ 	.word	0x05000013


	//   ....[33]....
        /*00b0*/ 	.word	0x05000013


	//   ....[34]....
        /*00b4*/ 	.word	0x05000013


	//   ....[35]....
        /*00b8*/ 	.word	0x05000013


	//----- nvinfo : EIATTR_COOP_GROUP_INSTR_OFFSETS
	.align		4
.L_3049:
        /*00bc*/ 	.byte	0x04, 0x28
        /*00be*/ 	.short	(.L_3051 - .L_3050)


	//   ....[0]....
.L_3050:
        /*00c0*/ 	.word	0x00001c70


	//   ....[1]....
        /*00c4*/ 	.word	0x00001ca0


	//   ....[2]....
        /*00c8*/ 	.word	0x00001cb0


	//   ....[3]....
        /*00cc*/ 	.word	0x00001d10


	//   ....[4]....
        /*00d0*/ 	.word	0x00001d40


	//   ....[5]....
        /*00d4*/ 	.word	0x00001d60


	//   ....[6]....
        /*00d8*/ 	.word	0x00001dc0


	//   ....[7]....
        /*00dc*/ 	.word	0x00001df0


	//   ....[8]....
        /*00e0*/ 	.word	0x00001e10


	//   ....[9]....
        /*00e4*/ 	.word	0x00001e70


	//   ....[10]....
        /*00e8*/ 	.word	0x00001ea0


	//   ....[11]....
        /*00ec*/ 	.word	0x00001ec0


	//   ....[12]....
        /*00f0*/ 	.word	0x00001f20


	//   ....[13]....
        /*00f4*/ 	.word	0x00001f50


	//   ....[14]....
        /*00f8*/ 	.word	0x00001f70


	//   ....[15]....
        /*00fc*/ 	.word	0x00001fd0


	//   ....[16]....
        /*0100*/ 	.word	0x00001ff0


	//   ....[17]....
        /*0104*/ 	.word	0x00002000


	//   ....[18]....
        /*0108*/ 	.word	0x00002340


	//   ....[19]....
        /*010c*/ 	.word	0x000023a0


	//   ....[20]....
        /*0110*/ 	.word	0x00002410


	//   ....[21]....
        /*0114*/ 	.word	0x00002480


	//   ....[22]....
        /*0118*/ 	.word	0x00002510


	//   ....[23]....
        /*011c*/ 	.word	0x00002570


	//   ....[24]....
        /*0120*/ 	.word	0x000025f0


	//   ....[25]....
        /*0124*/ 	.word	0x00002680


	//   ....[26]....
        /*0128*/ 	.word	0x000026f0


	//   ....[27]....
        /*012c*/ 	.word	0x00002760


	//   ....[28]....
        /*0130*/ 	.word	0x000027e0


	//   ....[29]....
        /*0134*/ 	.word	0x00002840


	//   ....[30]....
        /*0138*/ 	.word	0x000028c0


	//   ....[31]....
        /*013c*/ 	.word	0x00002940


	//   ....[32]....
        /*0140*/ 	.word	0x000029b0


	//   ....[33]....
        /*0144*/ 	.word	0x00002a50


	//   ....[34]....
        /*0148*/ 	.word	0x00002aa0


	//   ....[35]....
        /*014c*/ 	.word	0x00002af0


	//----- nvinfo : EIATTR_VRC_CTA_INIT_COUNT
	.align		4
.L_3051:
        /*0150*/ 	.byte	0x02, 0x4a
	.zero		1
	.zero		1


	//----- nvinfo : EIATTR_EXIT_INSTR_OFFSETS
	.align		4
        /*0154*/ 	.byte	0x04, 0x1c
        /*0156*/ 	.short	(.L_3053 - .L_3052)


	//   ....[0]....
.L_3052:
        /*0158*/ 	.word	0x000021e0


	//   ....[1]....
        /*015c*/ 	.word	0x000022c0


	//----- nvinfo : EIATTR_CRS_STACK_SIZE
	.align		4
.L_3053:
        /*0160*/ 	.byte	0x04, 0x1e
        /*0162*/ 	.short	(.L_3055 - .L_3054)
.L_3054:
        /*0164*/ 	.word	0x00000000


	//----- nvinfo : EIATTR_CBANK_PARAM_SIZE
	.align		4
.L_3055:
        /*0168*/ 	.byte	0x03, 0x19
        /*016a*/ 	.short	0x00a0


	//----- nvinfo : EIATTR_PARAM_CBANK
	.align		4
        /*016c*/ 	.byte	0x04, 0x0a
        /*016e*/ 	.short	(.L_3057 - .L_3056)
	.align		4
.L_3056:
        /*0170*/ 	.word	index@(.nv.constant0._Z30group_norm_nhwc_fwd_sum_kernelI11Bf16IOFp16WLi64EEv26Group_norm_nhwc_fwd_params)
        /*0174*/ 	.short	0x0380
        /*0176*/ 	.short	0x00a0


	//----- nvinfo : EIATTR_SW_WAR
	.align		4
.L_3057:
        /*0178*/ 	.byte	0x04, 0x36
        /*017a*/ 	.short	(.L_3059 - .L_3058)
.L_3058:
        /*017c*/ 	.word	0x00000008
.L_3059:


//--------------------- .nv.info._Z30group_norm_nhwc_fwd_sum_kernelI11Bf16IOFp16WLi128EEv26Group_norm_nhwc_fwd_params --------------------------
	.section	.nv.info._Z30group_norm_nhwc_fwd_sum_kernelI11Bf16IOFp16WLi128EEv26Group_norm_nhwc_fwd_params,"",@"SHT_CUDA_INFO"
	.sectionflags	@""
	.align	4


	//----- nvinfo : EIATTR_CUDA_API_VERSION
	.align		4
        /*0000*/ 	.byte	0x04, 0x37
        /*0002*/ 	.short	(.L_3061 - .L_3060)
.L_3060:
        /*0004*/ 	.word	0x00000082


	//----- nvinfo : EIATTR_KPARAM_INFO
	.align		4
.L_3061:
        /*0008*/ 	.byte	0x04, 0x17
        /*000a*/ 	.short	(.L_3063 - .L_3062)
.L_3062:
        /*000c*/ 	.word	0x00000000
        /*0010*/ 	.short	0x0000
        /*0012*/ 	.short	0x0000
        /*0014*/ 	.byte	0x00, 0xf0, 0x81, 0x02


	//----- nvinfo : EIATTR_SPARSE_MMA_MASK
	.align		4
.L_3063:
        /*0018*/ 	.byte	0x03, 0x50
        /*001a*/ 	.short	0x0000


	//----- nvinfo : EIATTR_MAXREG_COUNT
	.align		4
        /*001c*/ 	.byte	0x03, 0x1b
        /*001e*/ 	.short	0x00ff


	//----- nvinfo : EIATTR_NUM_BARRIERS
	.align		4
        /*0020*/ 	.byte	0x02, 0x4c
        /*0022*/ 	.byte	0x01
	.zero		1


	//----- nvinfo : EIATTR_MERCURY_ISA_VERSION
	.align		4
        /*0024*/ 	.byte	0x03, 0x5f
        /*0026*/ 	.short	0x0101


	//----- nvinfo : EIATTR_COOP_GROUP_MASK_REGIDS
	.align		4
        /*0028*/ 	.byte	0x04, 0x29
        /*002a*/ 	.short	(.L_3065 - .L_3064)


	//   ....[0]....
.L_3064:
        /*002c*/ 	.word	0xffffffff


	//   ....[1]....
        /*0030*/ 	.word	0xffffffff


	//   ....[2]....
        /*0034*/ 	.word	0xffffffff


	//   ....[3]....
        /*0038*/ 	.word	0xffffffff


	//   ....[4]....
        /*003c*/ 	.word	0xffffffff


	//   ....[5]....
        /*0040*/ 	.word	0xffffffff


	//   ....[6]....
        /*0044*/ 	.word	0xffffffff


	//   ....[7]....
        /*0048*/ 	.word	0xffffffff


	//   ....[8]....
        /*004c*/ 	.word	0xffffffff


	//   ....[9]....
        /*0050*/ 	.word	0xffffffff


	//   ....[10]....
        /*0054*/ 	.word	0xffffffff


	//   ....[11]....
        /*0058*/ 	.word	0xffffffff


	//   ....[12]....
        /*005c*/ 	.word	0xffffffff


	//   ....[13]....
        /*0060*/ 	.word	0xffffffff


	//   ....[14]....
        /*0064*/ 	.word	0xffffffff


	//   ....[15]....
        /*0068*/ 	.word	0xffffffff


	//   ....[16]....
        /*006c*/ 	.word	0xffffffff


	//   ....[17]....
        /*0070*/ 	.word	0xffffffff


	//   ....[18]....
        /*0074*/ 	.word	0x05000011


	//   ....[19]....
        /*0078*/ 	.word	0x05000011


	//   ....[20]....
        /*007c*/ 	.word	0x05000011


	//   ....[21]....
        /*0080*/ 	.word	0x05000011


	//   ....[22]....
        /*0084*/ 	.word	0x05000011


	//   ....[23]....
        /*0088*/ 	.word	0x05000011


	//   ....[24]....
        /*008c*/ 	.word	0x05000011


	//   ....[25]....
        /*0090*/ 	.word	0x05000011


	//   ....[26]....
        /*0094*/ 	.word	0x05000011


	//   ....[27]....
        /*0098*/ 	.word	0x05000011


	//   ....[28]....
        /*009c*/ 	.word	0x05000011


	//   ....[29]....
        /*00a0*/ 	.word	0x05000011


	//   ....[30]....
        /*00a4*/ 	.word	0x05000011


	//   ....[31]....
        /*00a8*/ 	.word	0x05000011


	//   ....[32]....
        /*00ac*/ 	.word	0x05000011


	//   ....[33]....
        /*00b0*/ 	.word	0x05000011


	//   ....[34]....
        /*00b4*/ 	.word	0x05000011


	//   ....[35]....
        /*00b8*/ 	.word	0x05000011


	//----- nvinfo : EIATTR_COOP_GROUP_INSTR_OFFSETS
	.align		4
.L_3065:
        /*00bc*/ 	.byte	0x04, 0x28
        /*00be*/ 	.short	(.L_3067 - .L_3066)


	//   ....[0]....
.L_3066:
        /*00c0*/ 	.word	0x00001da0


	//   ....[1]....
        /*00c4*/ 	.word	0x00001dd0


	//   ....[2]....
        /*00c8*/ 	.word	0x00001de0


	//   ....[3]....
        /*00cc*/ 	.word	0x00001e40


	//   ....[4]....
        /*00d0*/ 	.word	0x00001e70


	//   ....[5]....
        /*00d4*/ 	.word	0x00001e90


	//   ....[6]....
        /*00d8*/ 	.word	0x00001ef0


	//   ....[7]....
        /*00dc*/ 	.word	0x00001f20


	//   ....[8]....
        /*00e0*/ 	.word	0x00001f40


	//   ....[9]....
        /*00e4*/ 	.word	0x00001fa0


	//   ....[10]....
        /*00e8*/ 	.word	0x00001fd0


	//   ....[11]....
        /*00ec*/ 	.word	0x00001ff0


	//   ....[12]....
        /*00f0*/ 	.word	0x00002050


	//   ....[13]....
        /*00f4*/ 	.word	0x00002080


	//   ....[14]....
        /*00f8*/ 	.word	0x000020a0


	//   ....[15]....
        /*00fc*/ 	.word	0x00002110


	//   ....[16]....
        /*0100*/ 	.word	0x00002130


	//   ....[17]....
        /*0104*/ 	.word	0x00002140


	//   ....[18]....
        /*0108*/ 	.word	0x00002610


	//   ....[19]....
        /*010c*/ 	.word	0x00002670


	//   ....[20]....
        /*0110*/ 	.word	0x000026d0


	//   ....[21]....
        /*0114*/ 	.word	0x00002750


	//   ....[22]....
        /*0118*/ 	.word	0x000027e0


	//   ....[23]....
        /*011c*/ 	.word	0x00002840


	//   ....[24]....
        /*0120*/ 	.word	0x000028c0


	//   ....[25]....
        /*0124*/ 	.word	0x00002950


	//   ....[26]....
        /*0128*/ 	.word	0x000029b0


	//   ....[27]....
        /*012c*/ 	.word	0x00002a30


	//   ....[28]....
        /*0130*/ 	.word	0x00002ac0


	//   ....[29]....
        /*0134*/ 	.word	0x00002b30


	//   ....[30]....
        /*0138*/ 	.word	0x00002bb0


	//   ....[31]....
        /*013c*/ 	.word	0x00002c30


	//   ....[32]....
        /*0140*/ 	.word	0x00002c90


	//   ....[33]....
        /*0144*/ 	.word	0x00002d10


	//   ....[34]....
        /*0148*/ 	.word	0x00002d80


	//   ....[35]....
        /*014c*/ 	.word	0x00002dd0


	//----- nvinfo : EIATTR_VRC_CTA_INIT_COUNT
	.align		4
.L_3067:
        /*0150*/ 	.byte	0x02, 0x4a
	.zero		1
	.zero		1


	//----- nvinfo : EIATTR_EXIT_INSTR_OFFSETS
	.align		4
        /*0154*/ 	.byte	0x04, 0x1c
        /*0156*/ 	.short	(.L_3069 - .L_3068)


	//   ....[0]....
.L_3068:
        /*0158*/ 	.word	0x000024b0


	//   ....[1]....
        /*015c*/ 	.word	0x00002590


	//----- nvinfo : EIATTR_CRS_STACK_SIZE
	.align		4
.L_3069:
        /*0160*/ 	.byte	0x04, 0x1e
        /*0162*/ 	.short	(.L_3071 - .L_3070)
.L_3070:
        /*0164*/ 	.word	0x00000000


	//----- nvinfo : EIATTR_CBANK_PARAM_SIZE
	.align		4
.L_3071:
        /*0168*/ 	.byte	0x03, 0x19
        /*016a*/ 	.short	0x00a0


	//----- nvinfo : EIATTR_PARAM_CBANK
	.align		4
        /*016c*/ 	.byte	0x04, 0x0a
        /*016e*/ 	.short	(.L_3073 - .L_3072)
	.align		4
.L_3072:
        /*0170*/ 	.word	index@(.nv.constant0._Z30group_norm_nhwc_fwd_sum_kernelI11Bf16IOFp16WLi128EEv26Group_norm_nhwc_fwd_params)
        /*0174*/ 	.short	0x0380
        /*0176*/ 	.short	0x00a0


	//----- nvinfo : EIATTR_SW_WAR
	.align		4
.L_3073:
        /*0178*/ 	.byte	0x04, 0x36
        /*017a*/ 	.short	(.L_3075 - .L_3074)
.L_3074:
        /*017c*/ 	.word	0x00000008
.L_3075:


//--------------------- .nv.info._Z30group_norm_nhwc_fwd_sum_kernelI11Bf16IOFp16WLi192EEv26Group_norm_nhwc_fwd_params --------------------------
	.section	.nv.info._Z30group_norm_nhwc_fwd_sum_kernelI11Bf16IOFp16WLi192EEv26Group_norm_nhwc_fwd_params,"",@"SHT_CUDA_INFO"
	.sectionflags	@""
	.align	4


	//----- nvinfo : EIATTR_CUDA_API_VERSION
	.align		4
        /*0000*/ 	.byte	0x04, 0x37
        /*0002*/ 	.short	(.L_3077 - .L_3076)
.L_3076:
        /*0004*/ 	.word	0x00000082


	//----- nvinfo : EIATTR_KPARAM_INFO
	.align		4
.L_3077:
        /*0008*/ 	.byte	0x04, 0x17
        /*000a*/ 	.short	(.L_3079 - .L_3078)
.L_3078:
        /*000c*/ 	.word	0x00000000
        /*0010*/ 	.short	0x0000
        /*0012*/ 	.short	0x0000
        /*0014*/ 	.byte	0x00, 0xf0, 0x81, 0x02


	//----- nvinfo : EIATTR_SPARSE_MMA_MASK
	.align		4
.L_3079:
        /*0018*/ 	.byte	0x03, 0x50
        /*001a*/ 	.short	0x0000


	//----- nvinfo : EIATTR_MAXREG_COUNT
	.align		4
        /*001c*/ 	.byte	0x03, 0x1b
        /*001e*/ 	.short	0x00ff


	//----- nvinfo : EIATTR_NUM_BARRIERS
	.align		4
        /*0020*/ 	.byte	0x02, 0x4c
        /*0022*/ 	.byte	0x01
	.zero		1


	//----- nvinfo : EIATTR_MERCURY_ISA_VERSION
	.align		4
        /*0024*/ 	.byte	0x03, 0x5f
        /*0026*/ 	.short	0x0101


	//----- nvinfo : EIATTR_COOP_GROUP_MASK_REGIDS
	.align		4
        /*0028*/ 	.byte	0x04, 0x29
        /*002a*/ 	.short	(.L_3081 - .L_3080)


	//   ....[0]....
.L_3080:
        /*002c*/ 	.word	0xffffffff


	//   ....[1]....
        /*0030*/ 	.word	0xffffffff


	//   ....[2]....
        /*0034*/ 	.word	0xffffffff


	//   ....[3]....
        /*0038*/ 	.word	0xffffffff


	//   ....[4]....
        /*003c*/ 	.word	0xffffffff


	//   ....[5]....
        /*0040*/ 	.word	0xffffffff


	//   ....[6]....
        /*0044*/ 	.word	0xffffffff


	//   ....[7]....
        /*0048*/ 	.word	0xffffffff


	//   ....[8]....
        /*004c*/ 	.word	0xffffffff


	//   ....[9]....
        /*0050*/ 	.word	0xffffffff


	//   ....[10]....
        /*0054*/ 	.word	0xffffffff


	//   ....[11]....
        /*0058*/ 	.word	0xffffffff


	//   ....[12]....
        /*005c*/ 	.word	0xffffffff


	//   ....[13]....
        /*0060*/ 	.word	0xffffffff


	//   ....[14]....
        /*0064*/ 	.word	0xffffffff


	//   ....[15]....
        /*0068*/ 	.word	0xffffffff


	//   ....[16]....
        /*006c*/ 	.word	0xffffffff


	//   ....[17]....
        /*0070*/ 	.word	0xffffffff


	//   ....[18]....
        /*0074*/ 	.word	0x0500001c


	//   ....[19]....
        /*0078*/ 	.word	0x0500001c


	//   ....[20]....
        /*007c*/ 	.word	0x0500001c


	//   ....[21]....
        /*0080*/ 	.word	0x0500001c


	//   ....[22]....
        /*0084*/ 	.word	0x0500001c


	//   ....[23]....
        /*0088*/ 	.word	0x0500001c


	//   ....[24]....
        /*008c*/ 	.word	0x0500001c


	//   ....[25]....
        /*0090*/ 	.word	0x0500001c


	//   ....[26]....
        /*0094*/ 	.word	0x0500001c


	//   ....[27]....
        /*0098*/ 	.word	0x0500001c


	//   ....[28]....
        /*009c*/ 	.word	0x0500001c


	//   ....[29]....
        /*00a0*/ 	.word	0x0500001c


	//   ....[30]....
        /*00a4*/ 	.word	0x0500001c


	//   ....[31]....
        /*00a8*/ 	.word	0x0500001c


	//   ....[32]....
        /*00ac*/ 	.word	0x0500001c


	//   ....[33]....
        /*00b0*/ 	.word	0x0500001c


	//   ....[34]....
        /*00b4*/ 	.word	0x0500001c


	//   ....[35]....
        /*00b8*/ 	.word	0x0500001c


	//----- nvinfo : EIATTR_COOP_GROUP_INSTR_OFFSETS
	.align		4
.L_3081:
        /*00bc*/ 	.byte	0x04, 0x28
        /*00be*/ 	.short	(.L_3083 - .L_3082)


	//   ....[0]....
.L_3082:
        /*00c0*/ 	.word	0x00001f00


	//   ....[1]....
        /*00c4*/ 	.word	0x00001f30


	//   ....[2]....
        /*00c8*/ 	.word	0x00001f80


	//   ....[3]....
        /*00cc*/ 	.word	0x00001fa0


	//   ....[4]....
        /*00d0*/ 	.word	0x00001ff0


	//   ....[5]....
        /*00d4*/ 	.word	0x00002030


	//   ....[6]....
        /*00d8*/ 	.word	0x00002050


	//   ....[7]....
        /*00dc*/ 	.word	0x000020a0


	//   ....[8]....
        /*00e0*/ 	.word	0x000020e0


	//   ....[9]....
        /*00e4*/ 	.word	0x00002100


	//   ....[10]....
        /*00e8*/ 	.word	0x00002150


	//   ....[11]....
        /*00ec*/ 	.word	0x00002190


	//   ....[12]....
        /*00f0*/ 	.word	0x000021b0


	//   ....[13]....
        /*00f4*/ 	.word	0x000021f0


	//   ....[14]....
        /*00f8*/ 	.word	0x00002210


	//   ....[15]....
        /*00fc*/ 	.word	0x00002240


	//   ....[16]....
        /*0100*/ 	.word	0x00002260


	//   ....[17]....
        /*0104*/ 	.word	0x00002290


	//   ....[18]....
        /*0108*/ 	.word	0x00002860


	//   ....[19]....
        /*010c*/ 	.word	0x000028f0


	//   ....[20]....
        /*0110*/ 	.word	0x00002970


	//   ....[21]....
        /*0114*/ 	.word	0x00002a00


	//   ....[22]....
        /*0118*/ 	.word	0x00002a80


	//   ....[23]....
        /*011c*/ 	.word	0x00002b00


	//   ....[24]....
        /*0120*/ 	.word	0x00002b90


	//   ....[25]....
        /*0124*/ 	.word	0x00002c10


	//   ....[26]....
        /*0128*/ 	.word	0x00002c90


	//   ....[27]....
        /*012c*/ 	.word	0x00002d20


	//   ....[28]....
        /*0130*/ 	.word	0x00002da0


	//   ....[29]....
        /*0134*/ 	.word	0x00002e20


	//   ....[30]....
        /*0138*/ 	.word	0x00002eb0


	//   ....[31]....
        /*013c*/ 	.word	0x00002f30


	//   ....[32]....
        /*0140*/ 	.word	0x00002fb0


	//   ....[33]....
        /*0144*/ 	.word	0x00003040


	//   ....[34]....
        /*0148*/ 	.word	0x000030a0


	//   ....[35]....
        /*014c*/ 	.word	0x00003100


	//----- nvinfo : EIATTR_VRC_CTA_INIT_COUNT
	.align		4
.L_3083:
        /*0150*/ 	.byte	0x02, 0x4a
	.zero		1
	.zero		1


	//----- nvinfo : EIATTR_EXIT_INSTR_OFFSETS
	.align		4
        /*0154*/ 	.byte	0x04, 0x1c
        /*0156*/ 	.short	(.L_3085 - .L_3084)


	//   ....[0]....
.L_3084:
        /*0158*/ 	.word	0x00002720


	//   ....[1]....
        /*015c*/ 	.word	0x00002800


	//----- nvinfo : EIATTR_CRS_STACK_SIZE
	.align		4
.L_3085:
        /*0160*/ 	.byte	0x04, 0x1e
        /*0162*/ 	.short	(.L_3087 - .L_3086)
.L_3086:
        /*0164*/ 	.word	0x00000000


	//----- nvinfo : EIATTR_CBANK_PARAM_SIZE
	.align		4
.L_3087:
        /*0168*/ 	.byte	0x03, 0x19
        /*016a*/ 	.short	0x00a0


	//----- nvinfo : EIATTR_PARAM_CBANK
	.align		4
        /*016c*/ 	.byte	0x04, 0x0a
        /*016e*/ 	.short	(.L_3089 - .L_3088)
	.align		4
.L_3088:
        /*0170*/ 	.word	index@(.nv.constant0._Z30group_norm_nhwc_fwd_sum_kernelI11Bf16IOFp16WLi192EEv26Group_norm_nhwc_fwd_params)
        /*0174*/ 	.short	0x0380
        /*0176*/ 	.short	0x00a0


	//----- nvinfo : EIATTR_SW_WAR
	.align		4
.L_3089:
        /*0178*/ 	.byte	0x04, 0x36
        /*017a*/ 	.short	(.L_3091 - .L_3090)
.L_3090:
        /*017c*/ 	.word	0x00000008
.L_3091:


//--------------------- .nv.info._Z30group_norm_nhwc_fwd_sum_kernelI11Bf16IOFp16WLi448EEv26Group_norm_nhwc_fwd_params --------------------------
	.section	.nv.info._Z30group_norm_nhwc_fwd_sum_kernelI11Bf16IOFp16WLi448EEv26Group_norm_nhwc_fwd_params,"",@"SHT_CUDA_INFO"
	.sectionflags	@""
	.align	4


	//----- nvinfo : EIATTR_CUDA_API_VERSION
	.align		4
        /*0000*/ 	.byte	0x04, 0x37
        /*0002*/ 	.short	(.L_3093 - .L_3092)
.L_3092:
        /*0004*/ 	.word	0x00000082


	//----- nvinfo : EIATTR_KPARAM_INFO
	.align		4
.L_3093:
        /*0008*/ 	.byte	0x04, 0x17
        /*000a*/ 	.short	(.L_3095 - .L_3094)
.L_3094:
        /*000c*/ 	.word	0x00000000
        /*0010*/ 	.short	0x0000
        /*0012*/ 	.short	0x0000
        /*0014*/ 	.byte	0x00, 0xf0, 0x81, 0x02


	//----- nvinfo : EIATTR_SPARSE_MMA_MASK
	.align		4
.L_3095:
        /*0018*/ 	.byte	0x03, 0x50
        /*001a*/ 	.short	0x0000


	//----- nvinfo : EIATTR_MAXREG_COUNT
	.align		4
        /*001c*/ 	.byte	0x03, 0x1b
        /*001e*/ 	.short	0x00ff


	//----- nvinfo : EIATTR_NUM_BARRIERS
	.align		4
        /*0020*/ 	.byte	0x02, 0x4c
        /*0022*/ 	.byte	0x01
	.zero		1


	//----- nvinfo : EIATTR_MERCURY_ISA_VERSION
	.align		4
        /*0024*/ 	.byte	0x03, 0x5f
        /*0026*/ 	.short	0x0101


	//----- nvinfo : EIATTR_COOP_GROUP_MASK_REGIDS
	.align		4
        /*0028*/ 	.byte	0x04, 0x29
        /*002a*/ 	.short	(.L_3097 - .L_3096)


	//   ....[0]....
.L_3096:
        /*002c*/ 	.word	0xffffffff


	//   ....[1]....
        /*0030*/ 	.word	0xffffffff


	//   ....[2]....
        /*0034*/ 	.word	0xffffffff


	//   ....[3]....
        /*0038*/ 	.word	0xffffffff


	//   ....[4]....
        /*003c*/ 	.word	0xffffffff


	//   ....[5]....
        /*0040*/ 	.word	0xffffffff


	//   ....[6]....
        /*0044*/ 	.word	0xffffffff


	//   ....[7]....
        /*0048*/ 	.word	0xffffffff


	//   ....[8]....
        /*004c*/ 	.word	0xffffffff


	//   ....[9]....
        /*0050*/ 	.word	0xffffffff


	//   ....[10]....
        /*0054*/ 	.word	0xffffffff


	//   ....[11]....
        /*0058*/ 	.word	0xffffffff


	//   ....[12]....
        /*005c*/ 	.word	0xffffffff


	//   ....[13]....
        /*0060*/ 	.word	0xffffffff


	//   ....[14]....
        /*0064*/ 	.word	0xffffffff


	//   ....[15]....
        /*0068*/ 	.word	0xffffffff


	//   ....[16]....
        /*006c*/ 	.word	0xffffffff


	//   ....[17]....
        /*0070*/ 	.word	0xffffffff


	//   ....[18]....
        /*0074*/ 	.word	0x05000031


	//   ....[19]....
        /*0078*/ 	.word	0x05000031


	//   ....[20]....
        /*007c*/ 	.word	0x05000031


	//   ....[21]....
        /*0080*/ 	.word	0x05000031


	//   ....[22]....
        /*0084*/ 	.word	0x05000031


	//   ....[23]....
        /*0088*/ 	.word	0x05000031


	//   ....[24]....
        /*008c*/ 	.word	0x05000031


	//   ....[25]....
        /*0090*/ 	.word	0x05000031


	//   ....[26]....
        /*0094*/ 	.word	0x05000031


	//   ....[27]....
        /*0098*/ 	.word	0x05000031


	//   ....[28]....
        /*009c*/ 	.word	0x05000031


	//   ....[29]....
        /*00a0*/ 	.word	0x05000031


	//   ....[30]....
        /*00a4*/ 	.word	0x05000031


	//   ....[31]....
        /*00a8*/ 	.word	0x05000031


	//   ....[32]....
        /*00ac*/ 	.word	0x05000031


	//   ....[33]....
        /*00b0*/ 	.word	0x05000031


	//   ....[34]....
        /*00b4*/ 	.word	0x05000031


	//   ....[35]....
        /*00b8*/ 	.word	0x05000031


	//----- nvinfo : EIATTR_COOP_GROUP_INSTR_OFFSETS
	.align		4
.L_3097:
        /*00bc*/ 	.byte	0x04, 0x28
        /*00be*/ 	.short	(.L_3099 - .L_3098)


	//   ....[0]....
.L_3098:
        /*00c0*/ 	.word	0x00002410


	//   ....[1]....
        /*00c4*/ 	.word	0x00002440


	//   ....[2]....
        /*00c8*/ 	.word	0x00002460


	//   ....[3]....
        /*00cc*/ 	.word	0x000024c0


	//   ....[4]....
        /*00d0*/ 	.word	0x00002500


	//   ....[5]....
        /*00d4*/ 	.word	0x00002520


	//   ....[6]....
        /*00d8*/ 	.word	0x00002570


	//   ....[7]....
        /*00dc*/ 	.word	0x000025a0


	//   ....[8]....
        /*00e0*/ 	.word	0x000025d0


	//   ....[9]....
        /*00e4*/ 	.word	0x00002620


	//   ....[10]....
        /*00e8*/ 	.word	0x00002650


	//   ....[11]....
        /*00ec*/ 	.word	0x00002680


	//   ....[12]....
        /*00f0*/ 	.word	0x000026d0


	//   ....[13]....
        /*00f4*/ 	.word	0x00002700


	//   ....[14]....
        /*00f8*/ 	.word	0x00002720


	//   ....[15]....
        /*00fc*/ 	.word	0x00002780


	//   ....[16]....
        /*0100*/ 	.word	0x000027b0


	//   ....[17]....
        /*0104*/ 	.word	0x000027d0


	//   ....[18]....
        /*0108*/ 	.word	0x00003220


	//   ....[19]....
        /*010c*/ 	.word	0x000032c0


	//   ....[20]....
        /*0110*/ 	.word	0x00003350


	//   ....[21]....
        /*0114*/ 	.word	0x000033e0


	//   ....[22]....
        /*0118*/ 	.word	0x00003450


	//   ....[23]....
        /*011c*/ 	.word	0x000034e0


	//   ....[24]....
        /*0120*/ 	.word	0x00003570


	//   ....[25]....
        /*0124*/ 	.word	0x000035e0


	//   ....[26]....
        /*0128*/ 	.word	0x00003660


	//   ....[27]....
        /*012c*/ 	.word	0x000036f0


	//   ....[28]....
        /*0130*/ 	.word	0x00003770


	//   ....[29]....
        /*0134*/ 	.word	0x00003800


	//   ....[30]....
        /*0138*/ 	.word	0x00003890


	//   ....[31]....
        /*013c*/ 	.word	0x00003910


	//   ....[32]....
        /*0140*/ 	.word	0x000039a0


	//   ....[33]....
        /*0144*/ 	.word	0x00003a30


	//   ....[34]....
        /*0148*/ 	.word	0x00003aa0


	//   ....[35]....
        /*014c*/ 	.word	0x00003b00


	//----- nvinfo : EIATTR_VRC_CTA_INIT_COUNT
	.align		4
.L_3099:
        /*0150*/ 	.byte	0x02, 0x4a
	.zero		1
	.zero		1


	//----- nvinfo : EIATTR_EXIT_INSTR_OFFSETS
	.align		4
        /*0154*/ 	.byte	0x04, 0x1c
        /*0156*/ 	.short	(.L_3101 - .L_3100)


	//   ....[0]....
.L_3100:
        /*0158*/ 	.word	0x000030c0


	//   ....[1]....
        /*015c*/ 	.word	0x000031b0


	//----- nvinfo : EIATTR_CRS_STACK_SIZE
	.align		4
.L_3101:
        /*0160*/ 	.byte	0x04, 0x1e
        /*0162*/ 	.short	(.L_3103 - .L_3102)
.L_3102:
        /*0164*/ 	.word	0x00000000


	//----- nvinfo : EIATTR_CBANK_PARAM_SIZE
	.align		4
.L_3103:
        /*0168*/ 	.byte	0x03, 0x19
        /*016a*/ 	.short	0x00a0


	//----- nvinfo : EIATTR_PARAM_CBANK
	.align		4
        /*016c*/ 	.byte	0x04, 0x0a
        /*016e*/ 	.short	(.L_3105 - .L_3104)
	.align		4
.L_3104:
        /*0170*/ 	.word	index@(.nv.constant0._Z30group_norm_nhwc_fwd_sum_kernelI11Bf16IOFp16WLi448EEv26Group_norm_nhwc_fwd_params)
        /*0174*/ 	.short	0x0380
        /*0176*/ 	.short	0x00a0


	//----- nvinfo : EIATTR_SW_WAR
	.align		4
.L_3105:
        /*0178*/ 	.byte	0x04, 0x36
        /*017a*/ 	.short	(.L_3107 - .L_3106)
.L_3106:
        /*017c*/ 	.word	0x00000008
.L_3107:


//--------------------- .nv.info._Z30group_norm_nhwc_fwd_sum_kernelI11Bf16IOFp16WLi256EEv26Group_norm_nhwc_fwd_params --------------------------
	.section	.nv.info._Z30group_norm_nhwc_fwd_sum_kernelI11Bf16IOFp16WLi256EEv26Group_norm_nhwc_fwd_params,"",@"SHT_CUDA_INFO"
	.sectionflags	@""
	.align	4


	//----- nvinfo : EIATTR_CUDA_API_VERSION
	.align		4
        /*0000*/ 	.byte	0x04, 0x37
        /*0002*/ 	.short	(.L_3109 - .L_3108)
.L_3108:
        /*0004*/ 	.word	0x00000082


	//----- nvinfo : EIATTR_KPARAM_INFO
	.align		4
.L_3109:
        /*0008*/ 	.byte	0x04, 0x17
        /*000a*/ 	.short	(.L_3111 - .L_3110)
.L_3110:
        /*000c*/ 	.word	0x00000000
        /*0010*/ 	.short	0x0000
        /*0012*/ 	.short	0x0000
        /*0014*/ 	.byte	0x00, 0xf0, 0x81, 0x02


	//----- nvinfo : EIATTR_SPARSE_MMA_MASK
	.align		4
.L_3111:
        /*0018*/ 	.byte	0x03, 0x50
        /*001a*/ 	.short	0x0000


	//----- nvinfo : EIATTR_MAXREG_COUNT
	.align		4
        /*001c*/ 	.byte	0x03, 0x1b
        /*001e*/ 	.short	0x00ff


	//----- nvinfo : EIATTR_NUM_BARRIERS
	.align		4
        /*0020*/ 	.byte	0x02, 0x4c
        /*0022*/ 	.byte	0x01
	.zero		1


	//----- nvinfo : EIATTR_MERCURY_ISA_VERSION
	.align		4
        /*0024*/ 	.byte	0x03, 0x5f
        /*0026*/ 	.short	0x0101


	//----- nvinfo : EIATTR_COOP_GROUP_MASK_REGIDS
	.align		4
        /*0028*/ 	.byte	0x04, 0x29
        /*002a*/ 	.short	(.L_3113 - .L_3112)


	//   ....[0]....
.L_3112:
        /*002c*/ 	.word	0xffffffff


	//   ....[1]....
        /*0030*/ 	.word	0xffffffff


	//   ....[2]....
        /*0034*/ 	.word	0xffffffff


	//   ....[3]....
        /*0038*/ 	.word	0xffffffff


	//   ....[4]....
        /*003c*/ 	.word	0xffffffff


	//   ....[5]....
        /*0040*/ 	.word	0xffffffff


	//   ....[6]....
        /*0044*/ 	.word	0xffffffff


	//   ....[7]....
        /*0048*/ 	.word	0xffffffff


	//   ....[8]....
        /*004c*/ 	.word	0xffffffff


	//   ....[9]....
        /*0050*/ 	.word	0xffffffff


	//   ....[10]....
        /*0054*/ 	.word	0xffffffff


	//   ....[11]....
        /*0058*/ 	.word	0xffffffff


	//   ....[12]....
        /*005c*/ 	.word	0xffffffff


	//   ....[13]....
        /*0060*/ 	.word	0xffffffff


	//   ....[14]....
        /*0064*/ 	.word	0xffffffff


	//   ....[15]....
        /*0068*/ 	.word	0xffffffff


	//   ....[16]....
        /*006c*/ 	.word	0xffffffff


	//   ....[17]....
        /*0070*/ 	.word	0xffffffff


	//   ....[18]....
        /*0074*/ 	.word	0x05000026


	//   ....[19]....
        /*0078*/ 	.word	0x05000026


	//   ....[20]....
        /*007c*/ 	.word	0x05000026


	//   ....[21]....
        /*0080*/ 	.word	0x05000026


	//   ....[22]....
        /*0084*/ 	.word	0x05000026


	//   ....[23]....
        /*0088*/ 	.word	0x05000026


	//   ....[24]....
        /*008c*/ 	.word	0x05000026


	//   ....[25]....
        /*0090*/ 	.word	0x05000026


	//   ....[26]....
        /*0094*/ 	.word	0x05000026


	//   ....[27]....
        /*0098*/ 	.word	0x05000026


	//   ....[28]....
        /*009c*/ 	.word	0x05000026


	//   ....[29]....
        /*00a0*/ 	.word	0x05000026


	//   ....[30]....
        /*00a4*/ 	.word	0x05000026


	//   ....[31]....
        /*00a8*/ 	.word	0x05000026


	//   ....[32]....
        /*00ac*/ 	.word	0x05000026


	//   ....[33]....
        /*00b0*/ 	.word	0x05000026


	//   ....[34]....
        /*00b4*/ 	.word	0x05000026


	//   ....[35]....
        /*00b8*/ 	.word	0x05000026


	//----- nvinfo : EIATTR_COOP_GROUP_INSTR_OFFSETS
	.align		4
.L_3113:
        /*00bc*/ 	.byte	0x04, 0x28
        /*00be*/ 	.short	(.L_3115 - .L_3114)


	//   ....[0]....
.L_3114:
        /*00c0*/ 	.word	0x000020b0


	//   ....[1]....
        /*00c4*/ 	.word	0x000020e0


	//   ....[2]....
        /*00c8*/ 	.word	0x00002100


	//   ....[3]....
        /*00cc*/ 	.word	0x00002160


	//   ....[4]....
        /*00d0*/ 	.word	0x00002190


	//   ....[5]....
        /*00d4*/ 	.word	0x000021b0


	//   ....[6]....
        /*00d8*/ 	.word	0x00002210


	//   ....[7]....
        /*00dc*/ 	.word	0x00002240


	//   ....[8]....
        /*00e0*/ 	.word	0x00002260


	//   ....[9]....
        /*00e4*/ 	.word	0x000022c0


	//   ....[10]....
        /*00e8*/ 	.word	0x000022f0


	//   ....[11]....
        /*00ec*/ 	.word	0x00002310


	//   ....[12]....
        /*00f0*/ 	.word	0x00002370


	//   ....[13]....
        /*00f4*/ 	.word	0x000023a0


	//   ....[14]....
        /*00f8*/ 	.word	0x000023c0


	//   ....[15]....
        /*00fc*/ 	.word	0x00002420


	//   ....[16]....
        /*0100*/ 	.word	0x00002450


	//   ....[17]....
        /*0104*/ 	.word	0x00002470


	//   ....[18]....
        /*0108*/ 	.word	0x00002b40


	//   ....[19]....
        /*010c*/ 	.word	0x00002ba0


	//   ....[20]....
        /*0110*/ 	.word	0x00002c20


	//   ....[21]....
        /*0114*/ 	.word	0x00002c80


	//   ....[22]....
        /*0118*/ 	.word	0x00002d10


	//   ....[23]....
        /*011c*/ 	.word	0x00002d90


	//   ....[24]....
        /*0120*/ 	.word	0x00002df0


	//   ....[25]....
        /*0124*/ 	.word	0x00002e80


	//   ....[26]....
        /*0128*/ 	.word	0x00002f00


	//   ....[27]....
        /*012c*/ 	.word	0x00002f60


	//   ....[28]....
        /*0130*/ 	.word	0x00002ff0


	//   ....[29]....
        /*0134*/ 	.word	0x00003090


	//   ....[30]....
        /*0138*/ 	.word	0x00003120


	//   ....[31]....
        /*013c*/ 	.word	0x00003180


	//   ....[32]....
        /*0140*/ 	.word	0x00003220


	//   ....[33]....
        /*0144*/ 	.word	0x000032b0


	//   ....[34]....
        /*0148*/ 	.word	0x00003310


	//   ....[35]....
        /*014c*/ 	.word	0x00003360


	//----- nvinfo : EIATTR_VRC_CTA_INIT_COUNT
	.align		4
.L_3115:
        /*0150*/ 	.byte	0x02, 0x4a
	.zero		1
	.zero		1


	//----- nvinfo : EIATTR_EXIT_INSTR_OFFSETS
	.align		4
        /*0154*/ 	.byte	0x04, 0x1c
        /*0156*/ 	.short	(.L_3117 - .L_3116)


	//   ....[0]....
.L_3116:
        /*0158*/ 	.word	0x000029d0


	//   ....[1]....
        /*015c*/ 	.word	0x00002ab0


	//----- nvinfo : EIATTR_CRS_STACK_SIZE
	.align		4
.L_3117:
        /*0160*/ 	.byte	0x04, 0x1e
        /*0162*/ 	.short	(.L_3119 - .L_3118)
.L_3118:
        /*0164*/ 	.word	0x00000000


	//----- nvinfo : EIATTR_CBANK_PARAM_SIZE
	.align		4
.L_3119:
        /*0168*/ 	.byte	0x03, 0x19
        /*016a*/ 	.short	0x00a0


	//----- nvinfo : EIATTR_PARAM_CBANK
	.align		4
        /*016c*/ 	.byte	0x04, 0x0a
        /*016e*/ 	.short	(.L_3121 - .L_3120)
	.align		4
.L_3120:
        /*0170*/ 	.word	index@(.nv.constant0._Z30group_norm_nhwc_fwd_sum_kernelI11Bf16IOFp16WLi256EEv26Group_norm_nhwc_fwd_params)
        /*0174*/ 	.short	0x0380
        /*0176*/ 	.short	0x00a0


	//----- nvinfo : EIATTR_SW_WAR
	.align		4
.L_3121:
        /*0178*/ 	.byte	0x04, 0x36
        /*017a*/ 	.short	(.L_3123 - .L_3122)
.L_3122:
        /*017c*/ 	.word	0x00000008
.L_3123:


//--------------------- .nv.info._Z30group_norm_nhwc_fwd_sum_kernelI11Bf16IOFp16WLi120EEv26Group_norm_nhwc_fwd_params --------------------------
	.section	.nv.info._Z30group_norm_nhwc_fwd_sum_kernelI11Bf16IOFp16WLi120EEv26Group_norm_nhwc_fwd_params,"",@"SHT_CUDA_INFO"
	.sectionflags	@""
	.align	4


	//----- nvinfo : EIATTR_CUDA_API_VERSION
	.align		4
        /*0000*/ 	.byte	0x04, 0x37
        /*0002*/ 	.short	(.L_3125 - .L_3124)
.L_3124:
        /*0004*/ 	.word	0x00000082


	//----- nvinfo : EIATTR_KPARAM_INFO
	.align		4
.L_3125:
        /*0008*/ 	.byte	0x04, 0x17
        /*000a*/ 	.short	(.L_3127 - .L_3126)
.L_3126:
        /*000c*/ 	.word	0x00000000
        /*0010*/ 	.short	0x0000
        /*0012*/ 	.short	0x0000
        /*0014*/ 	.byte	0x00, 0xf0, 0x81, 0x02


	//----- nvinfo : EIATTR_SPARSE_MMA_MASK
	.align		4
.L_3127:
        /*0018*/ 	.byte	0x03, 0x50
        /*001a*/ 	.short	0x0000


	//----- nvinfo : EIATTR_MAXREG_COUNT
	.align		4
        /*001c*/ 	.byte	0x03, 0x1b
        /*001e*/ 	.short	0x00ff


	//----- nvinfo : EIATTR_NUM_BARRIERS
	.align		4
        /*0020*/ 	.byte	0x02, 0x4c
        /*0022*/ 	.byte	0x01
	.zero		1


	//----- nvinfo : EIATTR_MERCURY_ISA_VERSION
	.align		4
        /*0024*/ 	.byte	0x03, 0x5f
        /*0026*/ 	.short	0x0101


	//----- nvinfo : EIATTR_COOP_GROUP_MASK_REGIDS
	.align		4
        /*0028*/ 	.byte	0x04, 0x29
        /*002a*/ 	.short	(.L_3129 - .L_3128)


	//   ....[0]....
.L_3128:
        /*002c*/ 	.word	0x0500000d


	//   ....[1]....
        /*0030*/ 	.word	0x0500000d


	//   ....[2]....
        /*0034*/ 	.word	0x0500000d


	//   ....[3]....
        /*0038*/ 	.word	0x0500000d


	//   ....[4]....
        /*003c*/ 	.word	0x0500000d


	//   ....[5]....
        /*0040*/ 	.word	0x0500000d


	//   ....[6]....
        /*0044*/ 	.word	0x0500000d


	//   ....[7]....
        /*0048*/ 	.word	0x0500000d


	//   ....[8]....
        /*004c*/ 	.word	0x0500000d


	//   ....[9]....
        /*0050*/ 	.word	0x0500000d


	//   ....[10]....
        /*0054*/ 	.word	0x0500000d


	//   ....[11]....
        /*0058*/ 	.word	0x0500000d


	//   ....[12]....
        /*005c*/ 	.word	0x0500000d


	//   ....[13]....
        /*0060*/ 	.word	0x0500000d


	//   ....[14]....
        /*0064*/ 	.word	0x0500000d


	//   ....[15]....
        /*0068*/ 	.word	0x0500000d


	//   ....[16]....
        /*006c*/ 	.word	0x0500000d


	//   ....[17]....
        /*0070*/ 	.word	0x0500000d


	//   ....[18]....
        /*0074*/ 	.word	0x0500000d


	//   ....[19]....
        /*0078*/ 	.word	0x0500000d


	//   ....[20]....
        /*007c*/ 	.word	0x0500000d


	//   ....[21]....
        /*0080*/ 	.word	0x0500000d


	//----- nvinfo : EIATTR_COOP_GROUP_INSTR_OFFSETS
	.align		4
.L_3129:
        /*0084*/ 	.byte	0x04, 0x28
        /*0086*/ 	.short	(.L_3131 - .L_3130)


	//   ....[0]....
.L_3130:
        /*0088*/ 	.word	0x00001dd0


	//   ....[1]....
        /*008c*/ 	.word	0x00001e90


	//   ....[2]....
        /*0090*/ 	.word	0x00001f00


	//   ....[3]....
        /*0094*/ 	.word	0x00001f90


	//   ....[4]....
        /*0098*/ 	.word	0x00002000


	//   ....[5]....
        /*009c*/ 	.word	0x00002090


	//   ....[6]....
        /*00a0*/ 	.word	0x00002100


	//   ....[7]....
        /*00a4*/ 	.word	0x00002180


	//   ....[8]....
        /*00a8*/ 	.word	0x00002200


	//   ....[9]....
        /*00ac*/ 	.word	0x00002270


	//   ....[10]....
        /*00b0*/ 	.word	0x000022c0


	//   ....[11]....
        /*00b4*/ 	.word	0x000027b0


	//   ....[12]....
        /*00b8*/ 	.word	0x00002890


	//   ....[13]....
        /*00bc*/ 	.word	0x00002920


	//   ....[14]....
        /*00c0*/ 	.word	0x000029d0


	//   ....[15]....
        /*00c4*/ 	.word	0x00002a60


	//   ....[16]....
        /*00c8*/ 	.word	0x00002b10


	//   ....[17]....
        /*00cc*/ 	.word	0x00002ba0


	//   ....[18]....
        /*00d0*/ 	.word	0x00002c50


	//   ....[19]....
        /*00d4*/ 	.word	0x00002cf0


	//   ....[20]....
        /*00d8*/ 	.word	0x00002d80


	//   ....[21]....
        /*00dc*/ 	.word	0x00002df0


	//----- nvinfo : EIATTR_VRC_CTA_INIT_COUNT
	.align		4
.L_3131:
        /*00e0*/ 	.byte	0x02, 0x4a
	.zero		1
	.zero		1


	//----- nvinfo : EIATTR_EXIT_INSTR_OFFSETS
	.align		4
        /*00e4*/ 	.byte	0x04, 0x1c
        /*00e6*/ 	.short	(.L_3133 - .L_3132)


	//   ....[0]....
.L_3132:
        /*00e8*/ 	.word	0x000026b0


	//   ....[1]....
        /*00ec*/ 	.word	0x00002790


	//----- nvinfo : EIATTR_CRS_STACK_SIZE
	.align		4
.L_3133:
        /*00f0*/ 	.byte	0x04, 0x1e
        /*00f2*/ 	.short	(.L_3135 - .L_3134)
.L_3134:
        /*00f4*/ 	.word	0x00000000


	//----- nvinfo : EIATTR_CBANK_PARAM_SIZE
	.align		4
.L_3135:
        /*00f8*/ 	.byte	0x03, 0x19
        /*00fa*/ 	.short	0x00a0


	//----- nvinfo : EIATTR_PARAM_CBANK
	.align		4
        /*00fc*/ 	.byte	0x04, 0x0a
        /*00fe*/ 	.short	(.L_3137 - .L_3136)
	.align		4
.L_3136:
        /*0100*/ 	.word	index@(.nv.constant0._Z30group_norm_nhwc_fwd_sum_kernelI11Bf16IOFp16WLi120EEv26Group_norm_nhwc_fwd_params)
        /*0104*/ 	.short	0x0380
        /*0106*/ 	.short	0x00a0


	//----- nvinfo : EIATTR_SW_WAR
	.align		4
.L_3137:
        /*0108*/ 	.byte	0x04, 0x36
        /*010a*/ 	.short	(.L_3139 - .L_3138)
.L_3138:
        /*010c*/ 	.word	0x00000008
.L_3139:


//--------------------- .nv.info._Z30group_norm_nhwc_fwd_sum_kernelI11Bf16IOFp16WLi140EEv26Group_norm_nhwc_fwd_params --------------------------
	.section	.nv.info._Z30group_norm_nhwc_fwd_sum_kernelI11Bf16IOFp16WLi140EEv26Group_norm_nhwc_fwd_params,"",@"SHT_CUDA_INFO"
	.sectionflags	@""
	.align	4


	//----- nvinfo : EIATTR_CUDA_API_VERSION
	.align		4
        /*0000*/ 	.byte	0x04, 0x37
        /*0002*/ 	.short	(.L_3141 - .L_3140)
.L_3140:
        /*0004*/ 	.word	0x00000082


	//----- nvinfo : EIATTR_KPARAM_INFO
	.align		4
.L_3141:
        /*0008*/ 	.byte	0x04, 0x17
        /*000a*/ 	.short	(.L_3143 - .L_3142)
.L_3142:
        /*000c*/ 	.word	0x00000000
        /*0010*/ 	.short	0x0000
        /*0012*/ 	.short	0x0000
        /*0014*/ 	.byte	0x00, 0xf0, 0x81, 0x02


	//----- nvinfo : EIATTR_SPARSE_MMA_MASK
	.align		4
.L_3143:
        /*0018*/ 	.byte	0x03, 0x50
        /*001a*/ 	.short	0x0000


	//----- nvinfo : EIATTR_MAXREG_COUNT
	.align		4
        /*001c*/ 	.byte	0x03, 0x1b
        /*001e*/ 	.short	0x00ff


	//----- nvinfo : EIATTR_NUM_BARRIERS
	.align		4
        /*0020*/ 	.byte	0x02, 0x4c
        /*0022*/ 	.byte	0x01
	.zero		1


	//----- nvinfo : EIATTR_MERCURY_ISA_VERSION
	.align		4
        /*0024*/ 	.byte	0x03, 0x5f
        /*0026*/ 	.short	0x0101


	//----- nvinfo : EIATTR_COOP_GROUP_MASK_REGIDS
	.align		4
        /*0028*/ 	.byte	0x04, 0x29
        /*002a*/ 	.short	(.L_3145 - .L_3144)


	//   ....[0]....
.L_3144:
        /*002c*/ 	.word	0x0500000b


	//   ....[1]....
        /*0030*/ 	.word	0x0500000b


	//   ....[2]....
        /*0034*/ 	.word	0x0500000b


	//   ....[3]....
        /*0038*/ 	.word	0x0500000b


	//   ....[4]....
        /*003c*/ 	.word	0x0500000b


	//   ....[5]....
        /*0040*/ 	.word	0x0500000b


	//   ....[6]....
        /*0044*/ 	.word	0x0500000b


	//   ....[7]....
        /*0048*/ 	.word	0x0500000b


	//   ....[8]....
        /*004c*/ 	.word	0x0500000b


	//   ....[9]....
        /*0050*/ 	.word	0x0500000b


	//   ....[10]....
        /*0054*/ 	.word	0x0500000b


	//   ....[11]....
        /*0058*/ 	.word	0x0500000b


	//   ....[12]....
        /*005c*/ 	.word	0x0500000b


	//   ....[13]....
        /*0060*/ 	.word	0x0500000b


	//   ....[14]....
        /*0064*/ 	.word	0x0500000b


	//   ....[15]....
        /*0068*/ 	.word	0x0500000b


	//   ....[16]....
        /*006c*/ 	.word	0x0500000b


	//   ....[17]....
        /*0070*/ 	.word	0x0500000b


	//   ....[18]....
        /*0074*/ 	.word	0x0500000b


	//   ....[19]....
        /*0078*/ 	.word	0x0500000b


	//   ....[20]....
        /*007c*/ 	.word	0x0500000b


	//   ....[21]....
        /*0080*/ 	.word	0x0500000b


	//----- nvinfo : EIATTR_COOP_GROUP_INSTR_OFFSETS
	.align		4
.L_3145:
        /*0084*/ 	.byte	0x04, 0x28
        /*0086*/ 	.short	(.L_3147 - .L_3146)


	//   ....[0]....
.L_3146:
        /*0088*/ 	.word	0x00001e40


	//   ....[1]....
        /*008c*/ 	.word	0x00001f00


	//   ....[2]....
        /*0090*/ 	.word	0x00001f70


	//   ....[3]....
        /*0094*/ 	.word	0x00002000


	//   ....[4]....
        /*0098*/ 	.word	0x00002070


	//   ....[5]....
        /*009c*/ 	.word	0x00002100


	//   ....[6]....
        /*00a0*/ 	.word	0x00002170


	//   ....[7]....
        /*00a4*/ 	.word	0x000021f0


	//   ....[8]....
        /*00a8*/ 	.word	0x00002270


	//   ....[9]....
        /*00ac*/ 	.word	0x000022e0


	//   ....[10]....
        /*00b0*/ 	.word	0x00002330


	//   ....[11]....
        /*00b4*/ 	.word	0x00002920


	//   ....[12]....
        /*00b8*/ 	.word	0x00002a00


	//   ....[13]....
        /*00bc*/ 	.word	0x00002a90


	//   ....[14]....
        /*00c0*/ 	.word	0x00002b40


	//   ....[15]....
        /*00c4*/ 	.word	0x00002bd0


	//   ....[16]....
        /*00c8*/ 	.word	0x00002c80


	//   ....[17]....
        /*00cc*/ 	.word	0x00002d10


	//   ....[18]....
        /*00d0*/ 	.word	0x00002dc0


	//   ....[19]....
        /*00d4*/ 	.word	0x00002e60


	//   ....[20]....
        /*00d8*/ 	.word	0x00002ef0


	//   ....[21]....
        /*00dc*/ 	.word	0x00002f60


	//----- nvinfo : EIATTR_VRC_CTA_INIT_COUNT
	.align		4
.L_3147:
        /*00e0*/ 	.byte	0x02, 0x4a
	.zero		1
	.zero		1


	//----- nvinfo : EIATTR_EXIT_INSTR_OFFSETS
	.align		4
        /*00e4*/ 	.byte	0x04, 0x1c
        /*00e6*/ 	.short	(.L_3149 - .L_3148)


	//   ....[0]....
.L_3148:
        /*00e8*/ 	.word	0x00002820


	//   ....[1]....
        /*00ec*/ 	.word	0x00002900


	//----- nvinfo : EIATTR_CRS_STACK_SIZE
	.align		4
.L_3149:
        /*00f0*/ 	.byte	0x04, 0x1e
        /*00f2*/ 	.short	(.L_3151 - .L_3150)
.L_3150:
        /*00f4*/ 	.word	0x00000000


	//----- nvinfo : EIATTR_CBANK_PARAM_SIZE
	.align		4
.L_3151:
        /*00f8*/ 	.byte	0x03, 0x19
        /*00fa*/ 	.short	0x00a0


	//----- nvinfo : EIATTR_PARAM_CBANK
	.align		4
        /*00fc*/ 	.byte	0x04, 0x0a
        /*00fe*/ 	.short	(.L_3153 - .L_3152)
	.align		4
.L_3152:
        /*0100*/ 	.word	index@(.nv.constant0._Z30group_norm_nhwc_fwd_sum_kernelI11Bf16IOFp16WLi140EEv26Group_norm_nhwc_fwd_params)
        /*0104*/ 	.short	0x0380
        /*0106*/ 	.short	0x00a0


	//----- nvinfo : EIATTR_SW_WAR
	.align		4
.L_3153:
        /*0108*/ 	.byte	0x04, 0x36
        /*010a*/ 	.short	(.L_3155 - .L_3154)
.L_3154:
        /*010c*/ 	.word	0x00000008
.L_3155:


//--------------------- .nv.info._Z30group_norm_nhwc_fwd_sum_kernelI11Bf16IOFp16WLi160EEv26Group_norm_nhwc_fwd_params --------------------------
	.section	.nv.info._Z30group_norm_nhwc_fwd_sum_kernelI11Bf16IOFp16WLi160EEv26Group_norm_nhwc_fwd_params,"",@"SHT_CUDA_INFO"
	.sectionflags	@""
	.align	4


	//----- nvinfo : EIATTR_CUDA_API_VERSION
	.align		4
        /*0000*/ 	.byte	0x04, 0x37
        /*0002*/ 	.short	(.L_3157 - .L_3156)
.L_3156:
        /*0004*/ 	.word	0x00000082


	//----- nvinfo : EIATTR_KPARAM_INFO
	.align		4
.L_3157:
        /*0008*/ 	.byte	0x04, 0x17
        /*000a*/ 	.short	(.L_3159 - .L_3158)
.L_3158:
        /*000c*/ 	.word	0x00000000
        /*0010*/ 	.short	0x0000
        /*0012*/ 	.short	0x0000
        /*0014*/ 	.byte	0x00, 0xf0, 0x81, 0x02


	//----- nvinfo : EIATTR_SPARSE_MMA_MASK
	.align		4
.L_3159:
        /*0018*/ 	.byte	0x03, 0x50
        /*001a*/ 	.short	0x0000


	//----- nvinfo : EIATTR_MAXREG_COUNT
	.align		4
        /*001c*/ 	.byte	0x03, 0x1b
        /*001e*/ 	.short	0x00ff


	//----- nvinfo : EIATTR_NUM_BARRIERS
	.align		4
        /*0020*/ 	.byte	0x02, 0x4c
        /*0022*/ 	.byte	0x01
	.zero		1


	//----- nvinfo : EIATTR_MERCURY_ISA_VERSION
	.align		4
        /*0024*/ 	.byte	0x03, 0x5f
        /*0026*/ 	.short	0x0101


	//----- nvinfo : EIATTR_COOP_GROUP_MASK_REGIDS
	.align		4
        /*0028*/ 	.byte	0x04, 0x29
        /*002a*/ 	.short	(.L_3161 - .L_3160)


	//   ....[0]....
.L_3160:
        /*002c*/ 	.word	0xffffffff


	//   ....[1]....
        /*0030*/ 	.word	0xffffffff


	//   ....[2]....
        /*0034*/ 	.word	0xffffffff


	//   ....[3]....
        /*0038*/ 	.word	0xffffffff


	//   ....[4]....
        /*003c*/ 	.word	0xffffffff


	//   ....[5]....
        /*0040*/ 	.word	0xffffffff


	//   ....[6]....
        /*0044*/ 	.word	0xffffffff


	//   ....[7]....
        /*0048*/ 	.word	0xffffffff


	//   ....[8]....
        /*004c*/ 	.word	0xffffffff


	//   ....[9]....
        /*0050*/ 	.word	0xffffffff


	//   ....[10]....
        /*0054*/ 	.word	0xffffffff


	//   ....[11]....
        /*0058*/ 	.word	0xffffffff


	//   ....[12]....
        /*005c*/ 	.word	0xffffffff


	//   ....[13]....
        /*0060*/ 	.word	0xffffffff


	//   ....[14]....
        /*0064*/ 	.word	0xffffffff


	//   ....[15]....
        /*0068*/ 	.word	0xffffffff


	//   ....[16]....
        /*006c*/ 	.word	0xffffffff


	//   ....[17]....
        /*0070*/ 	.word	0xffffffff


	//   ....[18]....
        /*0074*/ 	.word	0x05000016


	//   ....[19]....
        /*0078*/ 	.word	0x05000016


	//   ....[20]....
        /*007c*/ 	.word	0x05000016


	//   ....[21]....
        /*0080*/ 	.word	0x05000016


	//   ....[22]....
        /*0084*/ 	.word	0x05000016


	//   ....[23]....
        /*0088*/ 	.word	0x05000016


	//   ....[24]....
        /*008c*/ 	.word	0x05000016


	//   ....[25]....
        /*0090*/ 	.word	0x05000016


	//   ....[26]....
        /*0094*/ 	.word	0x05000016


	//   ....[27]....
        /*0098*/ 	.word	0x05000016


	//   ....[28]....
        /*009c*/ 	.word	0x05000016


	//   ....[29]....
        /*00a0*/ 	.word	0x05000016


	//   ....[30]....
        /*00a4*/ 	.word	0x05000016


	//   ....[31]....
        /*00a8*/ 	.word	0x05000016


	//   ....[32]....
        /*00ac*/ 	.word	0x05000016


	//   ....[33]....
        /*00b0*/ 	.word	0x05000016


	//   ....[34]....
        /*00b4*/ 	.word	0x05000016


	//   ....[35]....
        /*00b8*/ 	.word	0x05000016


	//----- nvinfo : EIATTR_COOP_GROUP_INSTR_OFFSETS
	.align		4
.L_3161:
        /*00bc*/ 	.byte	0x04, 0x28
        /*00be*/ 	.short	(.L_3163 - .L_3162)


	//   ....[0]....
.L_3162:
        /*00c0*/ 	.word	0x00001e20


	//   ....[1]....
        /*00c4*/ 	.word	0x00001e50


	//   ....[2]....
        /*00c8*/ 	.word	0x00001e60


	//   ....[3]....
        /*00cc*/ 	.word	0x00001ed0


	//   ....[4]....
        /*00d0*/ 	.word	0x00001f00


	//   ....[5]....
        /*00d4*/ 	.word	0x00001f10


	//   ....[6]....
        /*00d8*/ 	.word	0x00001f70


	//   ....[7]....
        /*00dc*/ 	.word	0x00001f90


	//   ....[8]....
        /*00e0*/ 	.word	0x00001fc0


	//   ....[9]....
        /*00e4*/ 	.word	0x00002020


	//   ....[10]....
        /*00e8*/ 	.word	0x00002040


	//   ....[11]....
        /*00ec*/ 	.word	0x00002070


	//   ....[12]....
        /*00f0*/ 	.word	0x000020d0


	//   ....[13]....
        /*00f4*/ 	.word	0x000020f0


	//   ....[14]....
        /*00f8*/ 	.word	0x00002120


	//   ....[15]....
        /*00fc*/ 	.word	0x00002180


	//   ....[16]....
        /*0100*/ 	.word	0x000021a0


	//   ....[17]....
        /*0104*/ 	.word	0x000021b0


	//   ....[18]....
        /*0108*/ 	.word	0x00002700


	//   ....[19]....
        /*010c*/ 	.word	0x00002760


	//   ....[20]....
        /*0110*/ 	.word	0x000027b0


	//   ....[21]....
        /*0114*/ 	.word	0x00002830


	//   ....[22]....
        /*0118*/ 	.word	0x000028d0


	//   ....[23]....
        /*011c*/ 	.word	0x00002940


	//   ....[24]....
        /*0120*/ 	.word	0x000029d0


	//   ....[25]....
        /*0124*/ 	.word	0x00002a40


	//   ....[26]....
        /*0128*/ 	.word	0x00002ac0


	//   ....[27]....
        /*012c*/ 	.word	0x00002b50


	//   ....[28]....
        /*0130*/ 	.word	0x00002be0


	//   ....[29]....
        /*0134*/ 	.word	0x00002c60


	//   ....[30]....
        /*0138*/ 	.word	0x00002d00


	//   ....[31]....
        /*013c*/ 	.word	0x00002d60


	//   ....[32]....
        /*0140*/ 	.word	0x00002de0


	//   ....[33]....
        /*0144*/ 	.word	0x00002e40


	//   ....[34]....
        /*0148*/ 	.word	0x00002eb0


	//   ....[35]....
        /*014c*/ 	.word	0x00002f00


	//----- nvinfo : EIATTR_VRC_CTA_INIT_COUNT
	.align		4
.L_3163:
        /*0150*/ 	.byte	0x02, 0x4a
	.zero		1
	.zero		1


	//----- nvinfo : EIATTR_EXIT_INSTR_OFFSETS
	.align		4
        /*0154*/ 	.byte	0x04, 0x1c
        /*0156*/ 	.short	(.L_3165 - .L_3164)


	//   ....[0]....
.L_3164:
        /*0158*/ 	.word	0x000025b0


	//   ....[1]....
        /*015c*/ 	.word	0x00002690


	//----- nvinfo : EIATTR_CRS_STACK_SIZE
	.align		4
.L_3165:
        /*0160*/ 	.byte	0x04, 0x1e
        /*0162*/ 	.short	(.L_3167 - .L_3166)
.L_3166:
        /*0164*/ 	.word	0x00000000


	//----- nvinfo : EIATTR_CBANK_PARAM_SIZE
	.align		4
.L_3167:
        /*0168*/ 	.byte	0x03, 0x19
        /*016a*/ 	.short	0x00a0


	//----- nvinfo : EIATTR_PARAM_CBANK
	.align		4
        /*016c*/ 	.byte	0x04, 0x0a
        /*016e*/ 	.short	(.L_3169 - .L_3168)
	.align		4
.L_3168:
        /*0170*/ 	.word	index@(.nv.constant0._Z30group_norm_nhwc_fwd_sum_kernelI11Bf16IOFp16WLi160EEv26Group_norm_nhwc_fwd_params)
        /*0174*/ 	.short	0x0380
        /*0176*/ 	.short	0x00a0


	//----- nvinfo : EIATTR_SW_WAR
	.align		4
.L_3169:
        /*0178*/ 	.byte	0x04, 0x36
        /*017a*/ 	.short	(.L_3171 - .L_3170)
.L_3170:
        /*017c*/ 	.word	0x00000008
.L_3171:


//--------------------- .nv.info._Z30group_norm_nhwc_fwd_sum_kernelI11Fp16IOFp32WLi196EEv26Group_norm_nhwc_fwd_params --------------------------
	.section	.nv.info._Z30group_norm_nhwc_fwd_sum_kernelI11Fp16IOFp32WLi196EEv26Group_norm_nhwc_fwd_params,"",@"SHT_CUDA_INFO"
	.sectionflags	@""
	.align	4


	//----- nvinfo : EIATTR_CUDA_API_VERSION
	.align		4
        /*0000*/ 	.byte	0x04, 0x37
        /*0002*/ 	.short	(.L_3173 - .L_3172)
.L_3172:
        /*0004*/ 	.word	0x00000082


	//----- nvinfo : EIATTR_KPARAM_INFO
	.align		4
.L_3173:
        /*0008*/ 	.byte	0x04, 0x17
        /*000a*/ 	.short	(.L_3175 - .L_3174)
.L_3174:
        /*000c*/ 	.word	0x00000000
        /*0010*/ 	.short	0x0000
        /*0012*/ 	.short	0x0000
        /*0014*/ 	.byte	0x00, 0xf0, 0x81, 0x02


	//----- nvinfo : EIATTR_SPARSE_MMA_MASK
	.align		4
.L_3175:
        /*0018*/ 	.byte	0x03, 0x50
        /*001a*/ 	.short	0x0000


	//----- nvinfo : EIATTR_MAXREG_COUNT
	.align		4
        /*001c*/ 	.byte	0x03, 0x1b
        /*001e*/ 	.short	0x00ff


	//----- nvinfo : EIATTR_NUM_BARRIERS
	.align		4
        /*0020*/ 	.byte	0x02, 0x4c
        /*0022*/ 	.byte	0x01
	.zero		1


	//----- nvinfo : EIATTR_MERCURY_ISA_VERSION
	.align		4
        /*0024*/ 	.byte	0x03, 0x5f
        /*0026*/ 	.short	0x0101


	//----- nvinfo : EIATTR_COOP_GROUP_MASK_REGIDS
	.align		4
        /*0028*/ 	.byte	0x04, 0x29
        /*002a*/ 	.short	(.L_3177 - .L_3176)


	//   ....[0]....
.L_3176:
        /*002c*/ 	.word	0x0500000a


	//   ....[1]....
        /*0030*/ 	.word	0x0500000a


	//   ....[2]....
        /*0034*/ 	.word	0x0500000a


	//   ....[3]....
        /*0038*/ 	.word	0x0500000a


	//   ....[4]....
        /*003c*/ 	.word	0x0500000a


	//   ....[5]....
        /*0040*/ 	.word	0x0500000a


	//   ....[6]....
        /*0044*/ 	.word	0x0500000a


	//   ....[7]....
        /*0048*/ 	.word	0x0500000a


	//   ....[8]....
        /*004c*/ 	.word	0x0500000a


	//   ....[9]....
        /*0050*/ 	.word	0x0500000a


	//   ....[10]....
        /*0054*/ 	.word	0x0500000a


	//   ....[11]....
        /*0058*/ 	.word	0x0500000a


	//   ....[12]....
        /*005c*/ 	.word	0x0500000a


	//   ....[13]....
        /*0060*/ 	.word	0x0500000a


	//   ....[14]....
        /*0064*/ 	.word	0x0500000a


	//   ....[15]....
        /*0068*/ 	.word	0x0500000a


	//   ....[16]....
        /*006c*/ 	.word	0x0500000a


	//   ....[17]....
        /*0070*/ 	.word	0x0500000a


	//   ....[18]....
        /*0074*/ 	.word	0x0500000a


	//   ....[19]....
        /*0078*/ 	.word	0x0500000a


	//   ....[20]....
        /*007c*/ 	.word	0x0500000a


	//   ....[21]....
        /*0080*/ 	.word	0x0500000a


	//----- nvinfo : EIATTR_COOP_GROUP_INSTR_OFFSETS
	.align		4
.L_3177:
        /*0084*/ 	.byte	0x04, 0x28
        /*0086*/ 	.short	(.L_3179 - .L_3178)


	//   ....[0]....
.L_3178:
        /*0088*/ 	.word	0x00001e80


	//   ....[1]....
        /*008c*/ 	.word	0x00001f30


	//   ....[2]....
        /*0090*/ 	.word	0x00001fa0


	//   ....[3]....
        /*0094*/ 	.word	0x00002020


	//   ....[4]....
        /*0098*/ 	.word	0x00002090


	//   ....[5]....
        /*009c*/ 	.word	0x00002130


	//   ....[6]....
        /*00a0*/ 	.word	0x000021a0


	//   ....[7]....
        /*00a4*/ 	.word	0x00002230


	//   ....[8]....
        /*00a8*/ 	.word	0x000022b0


	//   ....[9]....
        /*00ac*/ 	.word	0x00002320


	//   ....[10]....
        /*00b0*/ 	.word	0x00002370


	//   ....[11]....
        /*00b4*/ 	.word	0x00002a70


	//   ....[12]....
        /*00b8*/ 	.word	0x00002b40


	//   ....[13]....
        /*00bc*/ 	.word	0x00002bd0


	//   ....[14]....
        /*00c0*/ 	.word	0x00002c80


	//   ....[15]....
        /*00c4*/ 	.word	0x00002d10


	//   ....[16]....
        /*00c8*/ 	.word	0x00002dc0


	//   ....[17]....
        /*00cc*/ 	.word	0x00002e50


	//   ....[18]....
        /*00d0*/ 	.word	0x00002f10


	//   ....[19]....
        /*00d4*/ 	.word	0x00002fb0


	//   ....[20]....
        /*00d8*/ 	.word	0x00003040


	//   ....[21]....
        /*00dc*/ 	.word	0x000030b0


	//----- nvinfo : EIATTR_VRC_CTA_INIT_COUNT
	.align		4
.L_3179:
        /*00e0*/ 	.byte	0x02, 0x4a
	.zero		1
	.zero		1


	//----- nvinfo : EIATTR_EXIT_INSTR_OFFSETS
	.align		4
        /*00e4*/ 	.byte	0x04, 0x1c
        /*00e6*/ 	.short	(.L_3181 - .L_3180)


	//   ....[0]....
.L_3180:
        /*00e8*/ 	.word	0x00002970


	//   ....[1]....
        /*00ec*/ 	.word	0x00002a50


	//----- nvinfo : EIATTR_CRS_STACK_SIZE
	.align		4
.L_3181:
        /*00f0*/ 	.byte	0x04, 0x1e
        /*00f2*/ 	.short	(.L_3183 - .L_3182)
.L_3182:
        /*00f4*/ 	.word	0x00000000


	//----- nvinfo : EIATTR_CBANK_PARAM_SIZE
	.align		4
.L_3183:
        /*00f8*/ 	.byte	0x03, 0x19
        /*00fa*/ 	.short	0x00a0


	//----- nvinfo : EIATTR_PARAM_CBANK
	.align		4
        /*00fc*/ 	.byte	0x04, 0x0a
        /*00fe*/ 	.short	(.L_3185 - .L_3184)
	.align		4
.L_3184:
        /*0100*/ 	.word	index@(.nv.constant0._Z30group_norm_nhwc_fwd_sum_kernelI11Fp16IOFp32WLi196EEv26Group_norm_nhwc_fwd_params)
        /*0104*/ 	.short	0x0380
        /*0106*/ 	.short	0x00a0


	//----- nvinfo : EIATTR_SW_WAR
	.align		4
.L_3185:
        /*0108*/ 	.byte	0x04, 0x36
        /*010a*/ 	.short	(.L_3187 - .L_3186)
.L_3186:
        /*010c*/ 	.word	0x00000008
.L_3187:


//--------------------- .nv.info._Z30group_norm_nhwc_fwd_sum_kernelI11Fp16IOFp32WLi168EEv26Group_norm_nhwc_fwd_params --------------------------
	.section	.nv.info._Z30group_norm_nhwc_fwd_sum_kernelI11Fp16IOFp32WLi168EEv26Group_norm_nhwc_fwd_params,"",@"SHT_CUDA_INFO"
	.sectionflags	@""
	.align	4


	//----- nvinfo : EIATTR_CUDA_API_VERSION
	.align		4
        /*0000*/ 	.byte	0x04, 0x37
        /*0002*/ 	.short	(.L_3189 - .L_3188)
.L_3188:
        /*0004*/ 	.word	0x00000082


	//----- nvinfo : EIATTR_KPARAM_INFO
	.align		4
.L_3189:
        /*0008*/ 	.byte	0x04, 0x17
        /*000a*/ 	.short	(.L_3191 - .L_3190)
.L_3190:
        /*000c*/ 	.word	0x00000000
        /*0010*/ 	.short	0x0000
        /*0012*/ 	.short	0x0000
        /*0014*/ 	.byte	0x00, 0xf0, 0x81, 0x02


	//----- nvinfo : EIATTR_SPARSE_MMA_MASK
	.align		4
.L_3191:
        /*0018*/ 	.byte	0x03, 0x50
        /*001a*/ 	.short	0x0000


	//----- nvinfo : EIATTR_MAXREG_COUNT
	.align		4
        /*001c*/ 	.byte	0x03, 0x1b
        /*001e*/ 	.short	0x00ff


	//----- nvinfo : EIATTR_NUM_BARRIERS
	.align		4
        /*0020*/ 	.byte	0x02, 0x4c
        /*0022*/ 	.byte	0x01
	.zero		1


	//----- nvinfo : EIATTR_MERCURY_ISA_VERSION
	.align		4
        /*0024*/ 	.byte	0x03, 0x5f
        /*0026*/ 	.short	0x0101


	//----- nvinfo : EIATTR_COOP_GROUP_MASK_REGIDS
	.align		4
        /*0028*/ 	.byte	0x04, 0x29
        /*002a*/ 	.short	(.L_3193 - .L_3192)


	//   ....[0]....
.L_3192:
        /*002c*/ 	.word	0x05000007


	//   ....[1]....
        /*0030*/ 	.word	0x05000007


	//   ....[2]....
        /*0034*/ 	.word	0x05000007


	//   ....[3]....
        /*0038*/ 	.word	0x05000007


	//   ....[4]....
        /*003c*/ 	.word	0x05000007


	//   ....[5]....
        /*0040*/ 	.word	0x05000007


	//   ....[6]....
        /*0044*/ 	.word	0x05000007


	//   ....[7]....
        /*0048*/ 	.word	0x05000007


	//   ....[8]....
        /*004c*/ 	.word	0x05000007


	//   ....[9]....
        /*0050*/ 	.word	0x05000007


	//   ....[10]....
        /*0054*/ 	.word	0x05000007


	//   ....[11]....
        /*0058*/ 	.word	0x05000007


	//   ....[12]....
        /*005c*/ 	.word	0x05000007


	//   ....[13]....
        /*0060*/ 	.word	0x05000007


	//   ....[14]....
        /*0064*/ 	.word	0x05000007


	//   ....[15]....
        /*0068*/ 	.word	0x05000007


	//   ....[16]....
        /*006c*/ 	.word	0x05000007


	//   ....[17]....
        /*0070*/ 	.word	0x05000007


	//   ....[18]....
        /*0074*/ 	.word	0x05000007


	//   ....[19]....
        /*0078*/ 	.word	0x05000007


	//   ....[20]....
        /*007c*/ 	.word	0x05000007


	//   ....[21]....
        /*0080*/ 	.word	0x05000007


	//----- nvinfo : EIATTR_COOP_GROUP_INSTR_OFFSETS
	.align		4
.L_3193:
        /*0084*/ 	.byte	0x04, 0x28
        /*0086*/ 	.short	(.L_3195 - .L_3194)


	//   ....[0]....
.L_3194:
        /*0088*/ 	.word	0x00001e30


	//   ....[1]....
        /*008c*/ 	.word	0x00001ef0


	//   ....[2]....
        /*0090*/ 	.word	0x00001f60


	//   ....[3]....
        /*0094*/ 	.word	0x00001fe0


	//   ....[4]....
        /*0098*/ 	.word	0x00002050


	//   ....[5]....
        /*009c*/ 	.word	0x000020f0


	//   ....[6]....
        /*00a0*/ 	.word	0x00002160


	//   ....[7]....
        /*00a4*/ 	.word	0x000021e0


	//   ....[8]....
        /*00a8*/ 	.word	0x00002260


	//   ....[9]....
        /*00ac*/ 	.word	0x000022d0


	//   ....[10]....
        /*00b0*/ 	.word	0x00002320


	//   ....[11]....
        /*00b4*/ 	.word	0x00002a10


	//   ....[12]....
        /*00b8*/ 	.word	0x00002af0


	//   ....[13]....
        /*00bc*/ 	.word	0x00002b80


	//   ....[14]....
        /*00c0*/ 	.word	0x00002c30


	//   ....[15]....
        /*00c4*/ 	.word	0x00002cc0


	//   ....[16]....
        /*00c8*/ 	.word	0x00002d70


	//   ....[17]....
        /*00cc*/ 	.word	0x00002e00


	//   ....[18]....
        /*00d0*/ 	.word	0x00002eb0


	//   ....[19]....
        /*00d4*/ 	.word	0x00002f50


	//   ....[20]....
        /*00d8*/ 	.word	0x00002fe0


	//   ....[21]....
        /*00dc*/ 	.word	0x00003050


	//----- nvinfo : EIATTR_VRC_CTA_INIT_COUNT
	.align		4
.L_3195:
        /*00e0*/ 	.byte	0x02, 0x4a
	.zero		1
	.zero		1


	//----- nvinfo : EIATTR_EXIT_INSTR_OFFSETS
	.align		4
        /*00e4*/ 	.byte	0x04, 0x1c
        /*00e6*/ 	.short	(.L_3197 - .L_3196)


	//   ....[0]....
.L_3196:
        /*00e8*/ 	.word	0x00002910


	//   ....[1]....
        /*00ec*/ 	.word	0x000029f0


	//----- nvinfo : EIATTR_CRS_STACK_SIZE
	.align		4
.L_3197:
        /*00f0*/ 	.byte	0x04, 0x1e
        /*00f2*/ 	.short	(.L_3199 - .L_3198)
.L_3198:
        /*00f4*/ 	.word	0x00000000


	//----- nvinfo : EIATTR_CBANK_PARAM_SIZE
	.align		4
.L_3199:
        /*00f8*/ 	.byte	0x03, 0x19
        /*00fa*/ 	.short	0x00a0


	//----- nvinfo : EIATTR_PARAM_CBANK
	.align		4
        /*00fc*/ 	.byte	0x04, 0x0a
        /*00fe*/ 	.short	(.L_3201 - .L_3200)
	.align		4
.L_3200:
        /*0100*/ 	.word	index@(.nv.constant0._Z30group_norm_nhwc_fwd_sum_kernelI11Fp16IOFp32WLi168EEv26Group_norm_nhwc_fwd_params)
        /*0104*/ 	.short	0x0380
        /*0106*/ 	.short	0x00a0


	//----- nvinfo : EIATTR_SW_WAR
	.align		4
.L_3201:
        /*0108*/ 	.byte	0x04, 0x36
        /*010a*/ 	.short	(.L_3203 - .L_3202)
.L_3202:
        /*010c*/ 	.word	0x00000008
.L_3203:


//--------------------- .nv.info._Z30group_norm_nhwc_fwd_sum_kernelI11Fp16IOFp32WLi64EEv26Group_norm_nhwc_fwd_params --------------------------
	.section	.nv.info._Z30group_norm_nhwc_fwd_sum_kernelI11Fp16IOFp32WLi64EEv26Group_norm_nhwc_fwd_params,"",@"SHT_CUDA_INFO"
	.sectionflags	@""
	.align	4


	//----- nvinfo : EIATTR_CUDA_API_VERSION
	.align		4
        /*0000*/ 	.byte	0x04, 0x37
        /*0002*/ 	.short	(.L_3205 - .L_3204)
.L_3204:
        /*0004*/ 	.word	0x00000082


	//----- nvinfo : EIATTR_KPARAM_INFO
	.align		4
.L_3205:
        /*0008*/ 	.byte	0x04, 0x17
        /*000a*/ 	.short	(.L_3207 - .L_3206)
.L_3206:
        /*000c*/ 	.word	0x00000000
        /*0010*/ 	.short	0x0000
        /*0012*/ 	.short	0x0000
        /*0014*/ 	.byte	0x00, 0xf0, 0x81, 0x02


	//----- nvinfo : EIATTR_SPARSE_MMA_MASK
	.align		4
.L_3207:
        /*0018*/ 	.byte	0x03, 0x50
        /*001a*/ 	.short	0x0000


	//----- nvinfo : EIATTR_MAXREG_COUNT
	.align		4
        /*001c*/ 	.byte	0x03, 0x1b
        /*001e*/ 	.short	0x00ff


	//----- nvinfo : EIATTR_NUM_BARRIERS
	.align		4
        /*0020*/ 	.byte	0x02, 0x4c
        /*0022*/ 	.byte	0x01
	.zero		1


	//----- nvinfo : EIATTR_MERCURY_ISA_VERSION
	.align		4
        /*0024*/ 	.byte	0x03, 0x5f
        /*0026*/ 	.short	0x0101


	//----- nvinfo : EIATTR_COOP_GROUP_MASK_REGIDS
	.align		4
        /*0028*/ 	.byte	0x04, 0x29
        /*002a*/ 	.short	(.L_3209 - .L_3208)


	//   ....[0]....
.L_3208:
        /*002c*/ 	.word	0xffffffff


	//   ....[1]....
        /*0030*/ 	.word	0xffffffff


	//   ....[2]....
        /*0034*/ 	.word	0xffffffff


	//   ....[3]....
        /*0038*/ 	.word	0xffffffff


	//   ....[4]....
        /*003c*/ 	.word	0xffffffff


	//   ....[5]....
        /*0040*/ 	.word	0xffffffff


	//   ....[6]....
        /*0044*/ 	.word	0xffffffff


	//   ....[7]....
        /*0048*/ 	.word	0xffffffff


	//   ....[8]....
        /*004c*/ 	.word	0xffffffff


	//   ....[9]....
        /*0050*/ 	.word	0xffffffff


	//   ....[10]....
        /*0054*/ 	.word	0xffffffff


	//   ....[11]....
        /*0058*/ 	.word	0xffffffff


	//   ....[12]....
        /*005c*/ 	.word	0xffffffff


	//   ....[13]....
        /*0060*/ 	.word	0xffffffff


	//   ....[14]....
        /*0064*/ 	.word	0xffffffff


	//   ....[15]....
        /*0068*/ 	.word	0xffffffff


	//   ....[16]....
        /*006c*/ 	.word	0xffffffff


	//   ....[17]....
        /*0070*/ 	.word	0xffffffff


	//   ....[18]....
        /*0074*/ 	.word	0x05000013


	//   ....[19]....
        /*0078*/ 	.word	0x05000013


	//   ....[20]....
        /*007c*/ 	.word	0x05000013


	//   ....[21]....
        /*0080*/ 	.word	0x05000013


	//   ....[22]....
        /*0084*/ 	.word	0x05000013


	//   ....[23]....
        /*0088*/ 	.word	0x05000013


	//   ....[24]....
        /*008c*/ 	.word	0x05000013


	//   ....[25]....
        /*0090*/ 	.word	0x05000013


	//   ....[26]....
        /*0094*/ 	.word	0x05000013


	//   ....[27]....
        /*0098*/ 	.word	0x05000013


	//   ....[28]....
        /*009c*/ 	.word	0x05000013


	//   ....[29]....
        /*00a0*/ 	.word	0x05000013


	//   ....[30]....
        /*00a4*/ 	.word	0x05000013


	//   ....[31]....
        /*00a8*/ 	.word	0x05000013


	//   ....[32]....
        /*00ac*/ 	.word	0x05000013


	//   ....[33]....
        /*00b0*/ 	.word	0x05000013


	//   ....[34]....
        /*00b4*/ 	.word	0x05000013


	//   ....[35]....
        /*00b8*/ 	.word	0x05000013


	//----- nvinfo : EIATTR_COOP_GROUP_INSTR_OFFSETS
	.align		4
.L_3209:
        /*00bc*/ 	.byte	0x04, 0x28
        /*00be*/ 	.short	(.L_3211 - .L_3210)


	//   ....[0]....
.L_3210:
        /*00c0*/ 	.word	0x00001bd0


	//   ....[1]....
        /*00c4*/ 	.word	0x00001c00


	//   ....[2]....
        /*00c8*/ 	.word	0x00001c10


	//   ....[3]....
        /*00cc*/ 	.word	0x00001c70


	//   ....[4]....
        /*00d0*/ 	.word	0x00001ca0


	//   ....[5]....
        /*00d4*/ 	.word	0x00001cc0


	//   ....[6]....
        /*00d8*/ 	.word	0x00001d20


	//   ....[7]....
        /*00dc*/ 	.word	0x00001d50


	//   ....[8]....
        /*00e0*/ 	.word	0x00001d70


	//   ....[9]....
        /*00e4*/ 	.word	0x00001dd0


	//   ....[10]....
        /*00e8*/ 	.word	0x00001e00


	//   ....[11]....
        /*00ec*/ 	.word	0x00001e20


	//   ....[12]....
        /*00f0*/ 	.word	0x00001e80


	//   ....[13]....
        /*00f4*/ 	.word	0x00001eb0


	//   ....[14]....
        /*00f8*/ 	.word	0x00001ed0


	//   ....[15]....
        /*00fc*/ 	.word	0x00001f30


	//   ....[16]....
        /*0100*/ 	.word	0x00001f50


	//   ....[17]....
        /*0104*/ 	.word	0x00001f60


	//   ....[18]....
        /*0108*/ 	.word	0x000022a0


	//   ....[19]....
        /*010c*/ 	.word	0x00002300


	//   ....[20]....
        /*0110*/ 	.word	0x00002370


	//   ....[21]....
        /*0114*/ 	.word	0x000023e0


	//   ....[22]....
        /*0118*/ 	.word	0x00002470


	//   ....[23]....
        /*011c*/ 	.word	0x000024d0


	//   ....[24]....
        /*0120*/ 	.word	0x00002550


	//   ....[25]....
        /*0124*/ 	.word	0x000025e0


	//   ....[26]....
        /*0128*/ 	.word	0x00002650


	//   ....[27]....
        /*012c*/ 	.word	0x000026c0


	//   ....[28]....
        /*0130*/ 	.word	0x00002740


	//   ....[29]....
        /*0134*/ 	.word	0x000027a0


	//   ....[30]....
        /*0138*/ 	.word	0x00002820


	//   ....[31]....
        /*013c*/ 	.word	0x000028a0


	//   ....[32]....
        /*0140*/ 	.word	0x00002910


	//   ....[33]....
        /*0144*/ 	.word	0x000029b0


	//   ....[34]....
        /*0148*/ 	.word	0x00002a00


	//   ....[35]....
        /*014c*/ 	.word	0x00002a50


	//----- nvinfo : EIATTR_VRC_CTA_INIT_COUNT
	.align		4
.L_3211:
        /*0150*/ 	.byte	0x02, 0x4a
	.zero		1
	.zero		1


	//----- nvinfo : EIATTR_EXIT_INSTR_OFFSETS
	.align		4
        /*0154*/ 	.byte	0x04, 0x1c
        /*0156*/ 	.short	(.L_3213 - .L_3212)


	//   ....[0]....
.L_3212:
        /*0158*/ 	.word	0x00002140


	//   ....[1]....
        /*015c*/ 	.word	0x00002220


	//----- nvinfo : EIATTR_CRS_STACK_SIZE
	.align		4
.L_3213:
        /*0160*/ 	.byte	0x04, 0x1e
        /*0162*/ 	.short	(.L_3215 - .L_3214)
.L_3214:
        /*0164*/ 	.word	0x00000000


	//----- nvinfo : EIATTR_CBANK_PARAM_SIZE
	.align		4
.L_3215:
        /*0168*/ 	.byte	0x03, 0x19
        /*016a*/ 	.short	0x00a0


	//----- nvinfo : EIATTR_PARAM_CBANK
	.align		4
        /*016c*/ 	.byte	0x04, 0x0a
        /*016e*/ 	.short	(.L_3217 - .L_3216)
	.align		4
.L_3216:
        /*0170*/ 	.word	index@(.nv.constant0._Z30group_norm_nhwc_fwd_sum_kernelI11Fp16IOFp32WLi64EEv26Group_norm_nhwc_fwd_params)
        /*0174*/ 	.short	0x0380
        /*0176*/ 	.short	0x00a0


	//----- nvinfo : EIATTR_SW_WAR
	.align		4
.L_3217:
        /*0178*/ 	.byte	0x04, 0x36
        /*017a*/ 	.short	(.L_3219 - .L_3218)
.L_3218:
        /*017c*/ 	.word	0x00000008
.L_3219:


//--------------------- .nv.info._Z30group_norm_nhwc_fwd_sum_kernelI11Fp16IOFp32WLi128EEv26Group_norm_nhwc_fwd_params --------------------------
	.section	.nv.info._Z30group_norm_nhwc_fwd_sum_kernelI11Fp16IOFp32WLi128EEv26Group_norm_nhwc_fwd_params,"",@"SHT_CUDA_INFO"
	.sectionflags	@""
	.align	4


	//----- nvinfo : EIATTR_CUDA_API_VERSION
	.align		4
        /*0000*/ 	.byte	0x04, 0x37
        /*0002*/ 	.short	(.L_3221 - .L_3220)
.L_3220:
        /*0004*/ 	.word	0x00000082


	//----- nvinfo : EIATTR_KPARAM_INFO
	.align		4
.L_3221:
        /*0008*/ 	.byte	0x04, 0x17
        /*000a*/ 	.short	(.L_3223 - .L_3222)
.L_3222:
        /*000c*/ 	.word	0x00000000
        /*0010*/ 	.short	0x0000
        /*0012*/ 	.short	0x0000
        /*0014*/ 	.byte	0x00, 0xf0, 0x81, 0x02


	//----- nvinfo : EIATTR_SPARSE_MMA_MASK
	.align		4
.L_3223:
        /*0018*/ 	.byte	0x03, 0x50
        /*001a*/ 	.short	0x0000


	//----- nvinfo : EIATTR_MAXREG_COUNT
	.align		4
        /*001c*/ 	.byte	0x03, 0x1b
        /*001e*/ 	.short	0x00ff


	//----- nvinfo : EIATTR_NUM_BARRIERS
	.align		4
        /*0020*/ 	.byte	0x02, 0x4c
        /*0022*/ 	.byte	0x01
	.zero		1


	//----- nvinfo : EIATTR_MERCURY_ISA_VERSION
	.align		4
        /*0024*/ 	.byte	0x03, 0x5f
        /*0026*/ 	.short	0x0101


	//----- nvinfo : EIATTR_COOP_GROUP_MASK_REGIDS
	.align		4
        /*0028*/ 	.byte	0x04, 0x29
        /*002a*/ 	.short	(.L_3225 - .L_3224)


	//   ....[0]....
.L_3224:
        /*002c*/ 	.word	0xffffffff


	//   ....[1]....
        /*0030*/ 	.word	0xffffffff


	//   ....[2]....
        /*0034*/ 	.word	0xffffffff


	//   ....[3]....
        /*0038*/ 	.word	0xffffffff


	//   ....[4]....
        /*003c*/ 	.word	0xffffffff


	//   ....[5]....
        /*0040*/ 	.word	0xffffffff


	//   ....[6]....
        /*0044*/ 	.word	0xffffffff


	//   ....[7]....
        /*0048*/ 	.word	0xffffffff


	//   ....[8]....
        /*004c*/ 	.word	0xffffffff


	//   ....[9]....
        /*0050*/ 	.word	0xffffffff


	//   ....[10]....
        /*0054*/ 	.word	0xffffffff


	//   ....[11]....
        /*0058*/ 	.word	0xffffffff


	//   ....[12]....
        /*005c*/ 	.word	0xffffffff


	//   ....[13]....
        /*0060*/ 	.word	0xffffffff


	//   ....[14]....
        /*0064*/ 	.word	0xffffffff


	//   ....[15]....
        /*0068*/ 	.word	0xffffffff


	//   ....[16]....
        /*006c*/ 	.word	0xffffffff


	//   ....[17]....
        /*0070*/ 	.word	0xffffffff


	//   ....[18]....
        /*0074*/ 	.word	0x05000011


	//   ....[19]....
        /*0078*/ 	.word	0x05000011


	//   ....[20]....
        /*007c*/ 	.word	0x05000011


	//   ....[21]....
        /*0080*/ 	.word	0x05000011


	//   ....[22]....
        /*0084*/ 	.word	0x05000011


	//   ....[23]....
        /*0088*/ 	.word	0x05000011


	//   ....[24]....
        /*008c*/ 	.word	0x05000011


	//   ....[25]....
        /*0090*/ 	.word	0x05000011


	//   ....[26]....
        /*0094*/ 	.word	0x05000011


	//   ....[27]....
        /*0098*/ 	.word	0x05000011


	//   ....[28]....
        /*009c*/ 	.word	0x05000011


	//   ....[29]....
        /*00a0*/ 	.word	0x05000011


	//   ....[30]....
        /*00a4*/ 	.word	0x05000011


	//   ....[31]....
        /*00a8*/ 	.word	0x05000011


	//   ....[32]....
        /*00ac*/ 	.word	0x05000011


	//   ....[33]....
        /*00b0*/ 	.word	0x05000011


	//   ....[34]....
        /*00b4*/ 	.word	0x05000011


	//   ....[35]....
        /*00b8*/ 	.word	0x05000011


	//----- nvinfo : EIATTR_COOP_GROUP_INSTR_OFFSETS
	.align		4
.L_3225:
        /*00bc*/ 	.byte	0x04, 0x28
        /*00be*/ 	.short	(.L_3227 - .L_3226)


	//   ....[0]....
.L_3226:
        /*00c0*/ 	.word	0x00001d00


	//   ....[1]....
        /*00c4*/ 	.word	0x00001d30


	//   ....[2]....
        /*00c8*/ 	.word	0x00001d40


	//   ....[3]....
        /*00cc*/ 	.word	0x00001da0


	//   ....[4]....
        /*00d0*/ 	.word	0x00001dd0


	//   ....[5]....
        /*00d4*/ 	.word	0x00001df0


	//   ....[6]....
        /*00d8*/ 	.word	0x00001e50


	//   ....[7]....
        /*00dc*/ 	.word	0x00001e80


	//   ....[8]....
        /*00e0*/ 	.word	0x00001ea0


	//   ....[9]....
        /*00e4*/ 	.word	0x00001f00


	//   ....[10]....
        /*00e8*/ 	.word	0x00001f30


	//   ....[11]....
        /*00ec*/ 	.word	0x00001f50


	//   ....[12]....
        /*00f0*/ 	.word	0x00001fb0


	//   ....[13]....
        /*00f4*/ 	.word	0x00001fe0


	//   ....[14]....
        /*00f8*/ 	.word	0x00002000


	//   ....[15]....
        /*00fc*/ 	.word	0x00002070


	//   ....[16]....
        /*0100*/ 	.word	0x00002090


	//   ....[17]....
        /*0104*/ 	.word	0x000020a0


	//   ....[18]....
        /*0108*/ 	.word	0x00002570


	//   ....[19]....
        /*010c*/ 	.word	0x000025d0


	//   ....[20]....
        /*0110*/ 	.word	0x00002630


	//   ....[21]....
        /*0114*/ 	.word	0x000026b0


	//   ....[22]....
        /*0118*/ 	.word	0x00002740


	//   ....[23]....
        /*011c*/ 	.word	0x000027a0


	//   ....[24]....
        /*0120*/ 	.word	0x00002820


	//   ....[25]....
        /*0124*/ 	.word	0x000028b0


	//   ....[26]....
        /*0128*/ 	.word	0x00002910


	//   ....[27]....
        /*012c*/ 	.word	0x00002990


	//   ....[28]....
        /*0130*/ 	.word	0x00002a20


	//   ....[29]....
        /*0134*/ 	.word	0x00002a90


	//   ....[30]....
        /*0138*/ 	.word	0x00002b10


	//   ....[31]....
        /*013c*/ 	.word	0x00002b90


	//   ....[32]....
        /*0140*/ 	.word	0x00002bf0


	//   ....[33]....
        /*0144*/ 	.word	0x00002c70


	//   ....[34]....
        /*0148*/ 	.word	0x00002ce0


	//   ....[35]....
        /*014c*/ 	.word	0x00002d30


	//----- nvinfo : EIATTR_VRC_CTA_INIT_COUNT
	.align		4
.L_3227:
        /*0150*/ 	.byte	0x02, 0x4a
	.zero		1
	.zero		1


	//----- nvinfo : EIATTR_EXIT_INSTR_OFFSETS
	.align		4
        /*0154*/ 	.byte	0x04, 0x1c
        /*0156*/ 	.short	(.L_3229 - .L_3228)


	//   ....[0]....
.L_3228:
        /*0158*/ 	.word	0x00002410


	//   ....[1]....
        /*015c*/ 	.word	0x000024f0


	//----- nvinfo : EIATTR_CRS_STACK_SIZE
	.align		4
.L_3229:
        /*0160*/ 	.byte	0x04, 0x1e
        /*0162*/ 	.short	(.L_3231 - .L_3230)
.L_3230:
        /*0164*/ 	.word	0x00000000


	//----- nvinfo : EIATTR_CBANK_PARAM_SIZE
	.align		4
.L_3231:
        /*0168*/ 	.byte	0x03, 0x19
        /*016a*/ 	.short	0x00a0


	//----- nvinfo : EIATTR_PARAM_CBANK
	.align		4
        /*016c*/ 	.byte	0x04, 0x0a
        /*016e*/ 	.short	(.L_3233 - .L_3232)
	.align		4
.L_3232:
        /*0170*/ 	.word	index@(.nv.constant0._Z30group_norm_nhwc_fwd_sum_kernelI11Fp16IOFp32WLi128EEv26Group_norm_nhwc_fwd_params)
        /*0174*/ 	.short	0x0380
        /*0176*/ 	.short	0x00a0


	//----- nvinfo : EIATTR_SW_WAR
	.align		4
.L_3233:
        /*0178*/ 	.byte	0x04, 0x36
        /*017a*/ 	.short	(.L_3235 - .L_3234)
.L_3234:
        /*017c*/ 	.word	0x00000008
.L_3235:


//--------------------- .nv.info._Z30group_norm_nhwc_fwd_sum_kernelI11Fp16IOFp32WLi192EEv26Group_norm_nhwc_fwd_params --------------------------
	.section	.nv.info._Z30group_norm_nhwc_fwd_sum_kernelI11Fp16IOFp32WLi192EEv26Group_norm_nhwc_fwd_params,"",@"SHT_CUDA_INFO"
	.sectionflags	@""
	.align	4


	//----- nvinfo : EIATTR_CUDA_API_VERSION
	.align		4
        /*0000*/ 	.byte	0x04, 0x37
        /*0002*/ 	.short	(.L_3237 - .L_3236)
.L_3236:
        /*0004*/ 	.word	0x00000082


	//----- nvinfo : EIATTR_KPARAM_INFO
	.align		4
.L_3237:
        /*0008*/ 	.byte	0x04, 0x17
        /*000a*/ 	.short	(.L_3239 - .L_3238)
.L_3238:
        /*000c*/ 	.word	0x00000000
        /*0010*/ 	.short	0x0000
        /*0012*/ 	.short	0x0000
        /*0014*/ 	.byte	0x00, 0xf0, 0x81, 0x02


	//----- nvinfo : EIATTR_SPARSE_MMA_MASK
	.align		4
.L_3239:
        /*0018*/ 	.byte	0x03, 0x50
        /*001a*/ 	.short	0x0000


	//----- nvinfo : EIATTR_MAXREG_COUNT
	.align		4
        /*001c*/ 	.byte	0x03, 0x1b
        /*001e*/ 	.short	0x00ff


	//----- nvinfo : EIATTR_NUM_BARRIERS
	.align		4
        /*0020*/ 	.byte	0x02, 0x4c
        /*0022*/ 	.byte	0x01
	.zero		1


	//----- nvinfo : EIATTR_MERCURY_ISA_VERSION
	.align		4
        /*0024*/ 	.byte	0x03, 0x5f
        /*0026*/ 	.short	0x0101


	//----- nvinfo : EIATTR_COOP_GROUP_MASK_REGIDS
	.align		4
        /*0028*/ 	.byte	0x04, 0x29
        /*002a*/ 	.short	(.L_3241 - .L_3240)


	//   ....[0]....
.L_3240:
        /*002c*/ 	.word	0xffffffff


	//   ....[1]....
        /*0030*/ 	.word	0xffffffff


	//   ....[2]....
        /*0034*/ 	.word	0xffffffff


	//   ....[3]....
        /*0038*/ 	.word	0xffffffff


	//   ....[4]....
        /*003c*/ 	.word	0xffffffff


	//   ....[5]....
        /*0040*/ 	.word	0xffffffff


	//   ....[6]....
        /*0044*/ 	.word	0xffffffff


	//   ....[7]....
        /*0048*/ 	.word	0xffffffff


	//   ....[8]....
        /*004c*/ 	.word	0xffffffff


	//   ....[9]....
        /*0050*/ 	.word	0xffffffff


	//   ....[10]....
        /*0054*/ 	.word	0xffffffff


	//   ....[11]....
        /*0058*/ 	.word	0xffffffff


	//   ....[12]....
        /*005c*/ 	.word	0xffffffff


	//   ....[13]....
        /*0060*/ 	.word	0xffffffff


	//   ....[14]....
        /*0064*/ 	.word	0xffffffff


	//   ....[15]....
        /*0068*/ 	.word	0xffffffff


	//   ....[16]....
        /*006c*/ 	.word	0xffffffff


	//   ....[17]....
        /*0070*/ 	.word	0xffffffff


	//   ....[18]....
        /*0074*/ 	.word	0x0500001c


	//   ....[19]....
        /*0078*/ 	.word	0x0500001c


	//   ....[20]....
        /*007c*/ 	.word	0x0500001c


	//   ....[21]....
        /*0080*/ 	.word	0x0500001c


	//   ....[22]....
        /*0084*/ 	.word	0x0500001c


	//   ....[23]....
        /*0088*/ 	.word	0x0500001c


	//   ....[24]....
        /*008c*/ 	.word	0x0500001c


	//   ....[25]....
        /*0090*/ 	.word	0x0500001c


	//   ....[26]....
        /*0094*/ 	.word	0x0500001c


	//   ....[27]....
        /*0098*/ 	.word	0x0500001c


	//   ....[28]....
        /*009c*/ 	.word	0x0500001c


	//   ....[29]....
        /*00a0*/ 	.word	0x0500001c


	//   ....[30]....
        /*00a4*/ 	.word	0x0500001c


	//   ....[31]....
        /*00a8*/ 	.word	0x0500001c


	//   ....[32]....
        /*00ac*/ 	.word	0x0500001c


	//   ....[33]....
        /*00b0*/ 	.word	0x0500001c


	//   ....[34]....
        /*00b4*/ 	.word	0x0500001c


	//   ....[35]....
        /*00b8*/ 	.word	0x0500001c


	//----- nvinfo : EIATTR_COOP_GROUP_INSTR_OFFSETS
	.align		4
.L_3241:
        /*00bc*/ 	.byte	0x04, 0x28
        /*00be*/ 	.short	(.L_3243 - .L_3242)


	//   ....[0]....
.L_3242:
        /*00c0*/ 	.word	0x00001e30


	//   ....[1]....
        /*00c4*/ 	.word	0x00001e60


	//   ....[2]....
        /*00c8*/ 	.word	0x00001eb0


	//   ....[3]....
        /*00cc*/ 	.word	0x00001ed0


	//   ....[4]....
        /*00d0*/ 	.word	0x00001f20


	//   ....[5]....
        /*00d4*/ 	.word	0x00001f60


	//   ....[6]....
        /*00d8*/ 	.word	0x00001f80


	//   ....[7]....
        /*00dc*/ 	.word	0x00001fd0


	//   ....[8]....
        /*00e0*/ 	.word	0x00002010


	//   ....[9]....
        /*00e4*/ 	.word	0x00002030


	//   ....[10]....
        /*00e8*/ 	.word	0x00002080


	//   ....[11]....
        /*00ec*/ 	.word	0x000020c0


	//   ....[12]....
        /*00f0*/ 	.word	0x000020e0


	//   ....[13]....
        /*00f4*/ 	.word	0x00002120


	//   ....[14]....
        /*00f8*/ 	.word	0x00002140


	//   ....[15]....
        /*00fc*/ 	.word	0x00002170


	//   ....[16]....
        /*0100*/ 	.word	0x00002190


	//   ....[17]....
        /*0104*/ 	.word	0x000021c0


	//   ....[18]....
        /*0108*/ 	.word	0x00002790


	//   ....[19]....
        /*010c*/ 	.word	0x00002820


	//   ....[20]....
        /*0110*/ 	.word	0x000028a0


	//   ....[21]....
        /*0114*/ 	.word	0x00002930


	//   ....[22]....
        /*0118*/ 	.word	0x000029b0


	//   ....[23]....
        /*011c*/ 	.word	0x00002a30


	//   ....[24]....
        /*0120*/ 	.word	0x00002ac0


	//   ....[25]....
        /*0124*/ 	.word	0x00002b40


	//   ....[26]....
        /*0128*/ 	.word	0x00002bc0


	//   ....[27]....
        /*012c*/ 	.word	0x00002c50


	//   ....[28]....
        /*0130*/ 	.word	0x00002cd0


	//   ....[29]....
        /*0134*/ 	.word	0x00002d50


	//   ....[30]....
        /*0138*/ 	.word	0x00002de0


	//   ....[31]....
        /*013c*/ 	.word	0x00002e60


	//   ....[32]....
        /*0140*/ 	.word	0x00002ee0


	//   ....[33]....
        /*0144*/ 	.word	0x00002f70


	//   ....[34]....
        /*0148*/ 	.word	0x00002fd0


	//   ....[35]....
        /*014c*/ 	.word	0x00003030


	//----- nvinfo : EIATTR_VRC_CTA_INIT_COUNT
	.align		4
.L_3243:
        /*0150*/ 	.byte	0x02, 0x4a
	.zero		1
	.zero		1


	//----- nvinfo : EIATTR_EXIT_INSTR_OFFSETS
	.align		4
        /*0154*/ 	.byte	0x04, 0x1c
        /*0156*/ 	.short	(.L_3245 - .L_3244)


	//   ....[0]....
.L_3244:
        /*0158*/ 	.word	0x00002650


	//   ....[1]....
        /*015c*/ 	.word	0x00002730


	//----- nvinfo : EIATTR_CRS_STACK_SIZE
	.align		4
.L_3245:
        /*0160*/ 	.byte	0x04, 0x1e
        /*0162*/ 	.short	(.L_3247 - .L_3246)
.L_3246:
        /*0164*/ 	.word	0x00000000


	//----- nvinfo : EIATTR_CBANK_PARAM_SIZE
	.align		4
.L_3247:
        /*0168*/ 	.byte	0x03, 0x19
        /*016a*/ 	.short	0x00a0


	//----- nvinfo : EIATTR_PARAM_CBANK
	.align		4
        /*016c*/ 	.byte	0x04, 0x0a
        /*016e*/ 	.short	(.L_3249 - .L_3248)
	.align		4
.L_3248:
        /*0170*/ 	.word	index@(.nv.constant0._Z30group_norm_nhwc_fwd_sum_kernelI11Fp16IOFp32WLi192EEv26Group_norm_nhwc_fwd_params)
        /*0174*/ 	.short	0x0380
        /*0176*/ 	.short	0x00a0


	//----- nvinfo : EIATTR_SW_WAR
	.align		4
.L_3249:
        /*0178*/ 	.byte	0x04, 0x36
        /*017a*/ 	.short	(.L_3251 - .L_3250)
.L_3250:
        /*017c*/ 	.word	0x00000008
.L_3251:


//--------------------- .nv.info._Z30group_norm_nhwc_fwd_sum_kernelI11Fp16IOFp32WLi448EEv26Group_norm_nhwc_fwd_params --------------------------
	.section	.nv.info._Z30group_norm_nhwc_fwd_sum_kernelI11Fp16IOFp32WLi448EEv26Group_norm_nhwc_fwd_params,"",@"SHT_CUDA_INFO"
	.sectionflags	@""
	.align	4


	//----- nvinfo : EIATTR_CUDA_API_VERSION
	.align		4
        /*0000*/ 	.byte	0x04, 0x37
        /*0002*/ 	.short	(.L_3253 - .L_3252)
.L_3252:
        /*0004*/ 	.word	0x00000082


	//----- nvinfo : EIATTR_KPARAM_INFO
	.align		4
.L_3253:
        /*0008*/ 	.byte	0x04, 0x17
        /*000a*/ 	.short	(.L_3255 - .L_3254)
.L_3254:
        /*000c*/ 	.word	0x00000000
        /*0010*/ 	.short	0x0000
        /*0012*/ 	.short	0x0000
        /*0014*/ 	.byte	0x00, 0xf0, 0x81, 0x02


	//----- nvinfo : EIATTR_SPARSE_MMA_MASK
	.align		4
.L_3255:
        /*0018*/ 	.byte	0x03, 0x50
        /*001a*/ 	.short	0x0000


	//----- nvinfo : EIATTR_MAXREG_COUNT
	.align		4
        /*001c*/ 	.byte	0x03, 0x1b
        /*001e*/ 	.short	0x00ff


	//----- nvinfo : EIATTR_NUM_BARRIERS
	.align		4
        /*0020*/ 	.byte	0x02, 0x4c
        /*0022*/ 	.byte	0x01
	.zero		1


	//----- nvinfo : EIATTR_MERCURY_ISA_VERSION
	.align		4
        /*0024*/ 	.byte	0x03, 0x5f
        /*0026*/ 	.short	0x0101


	//----- nvinfo : EIATTR_COOP_GROUP_MASK_REGIDS
	.align		4
        /*0028*/ 	.byte	0x04, 0x29
        /*002a*/ 	.short	(.L_3257 - .L_3256)


	//   ....[0]....
.L_3256:
        /*002c*/ 	.word	0xffffffff


	//   ....[1]....
        /*0030*/ 	.word	0xffffffff


	//   ....[2]....
        /*0034*/ 	.word	0xffffffff


	//   ....[3]....
        /*0038*/ 	.word	0xffffffff


	//   ....[4]....
        /*003c*/ 	.word	0xffffffff


	//   ....[5]....
        /*0040*/ 	.word	0xffffffff


	//   ....[6]....
        /*0044*/ 	.word	0xffffffff


	//   ....[7]....
        /*0048*/ 	.word	0xffffffff


	//   ....[8]....
        /*004c*/ 	.word	0xffffffff


	//   ....[9]....
        /*0050*/ 	.word	0xffffffff


	//   ....[10]....
        /*0054*/ 	.word	0xffffffff


	//   ....[11]....
        /*0058*/ 	.word	0xffffffff


	//   ....[12]....
        /*005c*/ 	.word	0xffffffff


	//   ....[13]....
        /*0060*/ 	.word	0xffffffff


	//   ....[14]....
        /*0064*/ 	.word	0xffffffff


	//   ....[15]....
        /*0068*/ 	.word	0xffffffff


	//   ....[16]....
        /*006c*/ 	.word	0xffffffff


	//   ....[17]....
        /*0070*/ 	.word	0xffffffff


	//   ....[18]....
        /*0074*/ 	.word	0x05000031


	//   ....[19]....
        /*0078*/ 	.word	0x05000031


	//   ....[20]....
        /*007c*/ 	.word	0x05000031


	//   ....[21]....
        /*0080*/ 	.word	0x05000031


	//   ....[22]....
        /*0084*/ 	.word	0x05000031


	//   ....[23]....
        /*0088*/ 	.word	0x05000031


	//   ....[24]....
        /*008c*/ 	.word	0x05000031


	//   ....[25]....
        /*0090*/ 	.word	0x05000031


	//   ....[26]....
        /*0094*/ 	.word	0x05000031


	//   ....[27]....
        /*0098*/ 	.word	0x05000031


	//   ....[28]....
        /*009c*/ 	.word	0x05000031


	//   ....[29]....
        /*00a0*/ 	.word	0x05000031


	//   ....[30]....
        /*00a4*/ 	.word	0x05000031


	//   ....[31]....
        /*00a8*/ 	.word	0x05000031


	//   ....[32]....
        /*00ac*/ 	.word	0x05000031


	//   ....[33]....
        /*00b0*/ 	.word	0x05000031


	//   ....[34]....
        /*00b4*/ 	.word	0x05000031


	//   ....[35]....
        /*00b8*/ 	.word	0x05000031


	//----- nvinfo : EIATTR_COOP_GROUP_INSTR_OFFSETS
	.align		4
.L_3257:
        /*00bc*/ 	.byte	0x04, 0x28
        /*00be*/ 	.short	(.L_3259 - .L_3258)


	//   ....[0]....
.L_3258:
        /*00c0*/ 	.word	0x00002330


	//   ....[1]....
        /*00c4*/ 	.word	0x00002360


	//   ....[2]....
        /*00c8*/ 	.word	0x00002380


	//   ....[3]....
        /*00cc*/ 	.word	0x000023e0


	//   ....[4]....
        /*00d0*/ 	.word	0x00002420


	//   ....[5]....
        /*00d4*/ 	.word	0x00002440


	//   ....[6]....
        /*00d8*/ 	.word	0x00002490


	//   ....[7]....
        /*00dc*/ 	.word	0x000024c0


	//   ....[8]....
        /*00e0*/ 	.word	0x000024f0


	//   ....[9]....
        /*00e4*/ 	.word	0x00002540


	//   ....[10]....
        /*00e8*/ 	.word	0x00002570


	//   ....[11]....
        /*00ec*/ 	.word	0x000025a0


	//   ....[12]....
        /*00f0*/ 	.word	0x000025f0


	//   ....[13]....
        /*00f4*/ 	.word	0x00002620


	//   ....[14]....
        /*00f8*/ 	.word	0x00002640


	//   ....[15]....
        /*00fc*/ 	.word	0x000026a0


	//   ....[16]....
        /*0100*/ 	.word	0x000026d0


	//   ....[17]....
        /*0104*/ 	.word	0x000026f0


	//   ....[18]....
        /*0108*/ 	.word	0x00003140


	//   ....[19]....
        /*010c*/ 	.word	0x000031e0


	//   ....[20]....
        /*0110*/ 	.word	0x00003270


	//   ....[21]....
        /*0114*/ 	.word	0x00003300


	//   ....[22]....
        /*0118*/ 	.word	0x00003370


	//   ....[23]....
        /*011c*/ 	.word	0x00003400


	//   ....[24]....
        /*0120*/ 	.word	0x00003490


	//   ....[25]....
        /*0124*/ 	.word	0x00003500


	//   ....[26]....
        /*0128*/ 	.word	0x00003580


	//   ....[27]....
        /*012c*/ 	.word	0x00003610


	//   ....[28]....
        /*0130*/ 	.word	0x00003690


	//   ....[29]....
        /*0134*/ 	.word	0x00003720


	//   ....[30]....
        /*0138*/ 	.word	0x000037b0


	//   ....[31]....
        /*013c*/ 	.word	0x00003820


	//   ....[32]....
        /*0140*/ 	.word	0x000038c0


	//   ....[33]....
        /*0144*/ 	.word	0x00003950


	//   ....[34]....
        /*0148*/ 	.word	0x000039c0


	//   ....[35]....
        /*014c*/ 	.word	0x00003a20


	//----- nvinfo : EIATTR_VRC_CTA_INIT_COUNT
	.align		4
.L_3259:
        /*0150*/ 	.byte	0x02, 0x4a
	.zero		1
	.zero		1


	//----- nvinfo : EIATTR_EXIT_INSTR_OFFSETS
	.align		4
        /*0154*/ 	.byte	0x04, 0x1c
        /*0156*/ 	.short	(.L_3261 - .L_3260)


	//   ....[0]....
.L_3260:
        /*0158*/ 	.word	0x00002fe0


	//   ....[1]....
        /*015c*/ 	.word	0x000030d0


	//----- nvinfo : EIATTR_CRS_STACK_SIZE
	.align		4
.L_3261:
        /*0160*/ 	.byte	0x04, 0x1e
        /*0162*/ 	.short	(.L_3263 - .L_3262)
.L_3262:
        /*0164*/ 	.word	0x00000000


	//----- nvinfo : EIATTR_CBANK_PARAM_SIZE
	.align		4
.L_3263:
        /*0168*/ 	.byte	0x03, 0x19
        /*016a*/ 	.short	0x00a0


	//----- nvinfo : EIATTR_PARAM_CBANK
	.align		4
        /*016c*/ 	.byte	0x04, 0x0a
        /*016e*/ 	.short	(.L_3265 - .L_3264)
	.align		4
.L_3264:
        /*0170*/ 	.word	index@(.nv.constant0._Z30group_norm_nhwc_fwd_sum_kernelI11Fp16IOFp32WLi448EEv26Group_norm_nhwc_fwd_params)
        /*0174*/ 	.short	0x0380
        /*0176*/ 	.short	0x00a0


	//----- nvinfo : EIATTR_SW_WAR
	.align		4
.L_3265:
        /*0178*/ 	.byte	0x04, 0x36
        /*017a*/ 	.short	(.L_3267 - .L_3266)
.L_3266:
        /*017c*/ 	.word	0x00000008
.L_3267:


//--------------------- .nv.info._Z30group_norm_nhwc_fwd_sum_kernelI11Fp16IOFp32WLi256EEv26Group_norm_nhwc_fwd_params --------------------------
	.section	.nv.info._Z30group_norm_nhwc_fwd_sum_kernelI11Fp16IOFp32WLi256EEv26Group_norm_nhwc_fwd_params,"",@"SHT_CUDA_INFO"
	.sectionflags	@""
	.align	4


	//----- nvinfo : EIATTR_CUDA_API_VERSION
	.align		4
        /*0000*/ 	.byte	0x04, 0x37
        /*0002*/ 	.short	(.L_3269 - .L_3268)
.L_3268:
        /*0004*/ 	.word	0x00000082


	//----- nvinfo : EIATTR_KPARAM_INFO
	.align		4
.L_3269:
        /*0008*/ 	.byte	0x04, 0x17
        /*000a*/ 	.short	(.L_3271 - .L_3270)
.L_3270:
        /*000c*/ 	.word	0x00000000
        /*0010*/ 	.short	0x0000
        /*0012*/ 	.short	0x0000
        /*0014*/ 	.byte	0x00, 0xf0, 0x81, 0x02


	//----- nvinfo : EIATTR_SPARSE_MMA_MASK
	.align		4
.L_3271:
        /*0018*/ 	.byte	0x03, 0x50
        /*001a*/ 	.short	0x0000


	//----- nvinfo : EIATTR_MAXREG_COUNT
	.align		4
        /*001c*/ 	.byte	0x03, 0x1b
        /*001e*/ 	.short	0x00ff


	//----- nvinfo : EIATTR_NUM_BARRIERS
	.align		4
        /*0020*/ 	.byte	0x02, 0x4c
        /*0022*/ 	.byte	0x01
	.zero		1


	//----- nvinfo : EIATTR_MERCURY_ISA_VERSION
	.align		4
        /*0024*/ 	.byte	0x03, 0x5f
        /*0026*/ 	.short	0x0101


	//----- nvinfo : EIATTR_COOP_GROUP_MASK_REGIDS
	.align		4
        /*0028*/ 	.byte	0x04, 0x29
        /*002a*/ 	.short	(.L_3273 - .L_3272)


	//   ....[0]....
.L_3272:
        /*002c*/ 	.word	0xffffffff


	//   ....[1]....
        /*0030*/ 	.word	0xffffffff


	//   ....[2]....
        /*0034*/ 	.word	0xffffffff


	//   ....[3]....
        /*0038*/ 	.word	0xffffffff


	//   ....[4]....
        /*003c*/ 	.word	0xffffffff


	//   ....[5]....
        /*0040*/ 	.word	0xffffffff


	//   ....[6]....
        /*0044*/ 	.word	0xffffffff


	//   ....[7]....
        /*0048*/ 	.word	0xffffffff


	//   ....[8]....
        /*004c*/ 	.word	0xffffffff


	//   ....[9]....
        /*0050*/ 	.word	0xffffffff


	//   ....[10]....
        /*0054*/ 	.word	0xffffffff


	//   ....[11]....
        /*0058*/ 	.word	0xffffffff


	//   ....[12]....
        /*005c*/ 	.word	0xffffffff


	//   ....[13]....
        /*0060*/ 	.word	0xffffffff


	//   ....[14]....
        /*0064*/ 	.word	0xffffffff


	//   ....[15]....
        /*0068*/ 	.word	0xffffffff


	//   ....[16]....
        /*006c*/ 	.word	0xffffffff


	//   ....[17]....
        /*0070*/ 	.word	0xffffffff


	//   ....[18]....
        /*0074*/ 	.word	0x05000026


	//   ....[19]....
        /*0078*/ 	.word	0x05000026


	//   ....[20]....
        /*007c*/ 	.word	0x05000026


	//   ....[21]....
        /*0080*/ 	.word	0x05000026


	//   ....[22]....
        /*0084*/ 	.word	0x05000026


	//   ....[23]....
        /*0088*/ 	.word	0x05000026


	//   ....[24]....
        /*008c*/ 	.word	0x05000026


	//   ....[25]....
        /*0090*/ 	.word	0x05000026


	//   ....[26]....
        /*0094*/ 	.word	0x05000026


	//   ....[27]....
        /*0098*/ 	.word	0x05000026


	//   ....[28]....
        /*009c*/ 	.word	0x05000026


	//   ....[29]....
        /*00a0*/ 	.word	0x05000026


	//   ....[30]....
        /*00a4*/ 	.word	0x05000026


	//   ....[31]....
        /*00a8*/ 	.word	0x05000026


	//   ....[32]....
        /*00ac*/ 	.word	0x05000026


	//   ....[33]....
        /*00b0*/ 	.word	0x05000026


	//   ....[34]....
        /*00b4*/ 	.word	0x05000026


	//   ....[35]....
        /*00b8*/ 	.word	0x05000026


	//----- nvinfo : EIATTR_COOP_GROUP_INSTR_OFFSETS
	.align		4
.L_3273:
        /*00bc*/ 	.byte	0x04, 0x28
        /*00be*/ 	.short	(.L_3275 - .L_3274)


	//   ....[0]....
.L_3274:
        /*00c0*/ 	.word	0x00001f50


	//   ....[1]....
        /*00c4*/ 	.word	0x00001f80


	//   ....[2]....
        /*00c8*/ 	.word	0x00001fa0


	//   ....[3]....
        /*00cc*/ 	.word	0x00002000


	//   ....[4]....
        /*00d0*/ 	.word	0x00002030


	//   ....[5]....
        /*00d4*/ 	.word	0x00002050


	//   ....[6]....
        /*00d8*/ 	.word	0x000020b0


	//   ....[7]....
        /*00dc*/ 	.word	0x000020e0


	//   ....[8]....
        /*00e0*/ 	.word	0x00002100


	//   ....[9]....
        /*00e4*/ 	.word	0x00002160


	//   ....[10]....
        /*00e8*/ 	.word	0x00002190


	//   ....[11]....
        /*00ec*/ 	.word	0x000021b0


	//   ....[12]....
        /*00f0*/ 	.word	0x00002210


	//   ....[13]....
        /*00f4*/ 	.word	0x00002240


	//   ....[14]....
        /*00f8*/ 	.word	0x00002260


	//   ....[15]....
        /*00fc*/ 	.word	0x000022c0


	//   ....[16]....
        /*0100*/ 	.word	0x000022f0


	//   ....[17]....
        /*0104*/ 	.word	0x00002310


	//   ....[18]....
        /*0108*/ 	.word	0x000029d0


	//   ....[19]....
        /*010c*/ 	.word	0x00002a40


	//   ....[20]....
        /*0110*/ 	.word	0x00002ac0


	//   ....[21]....
        /*0114*/ 	.word	0x00002b20


	//   ....[22]....
        /*0118*/ 	.word	0x00002bb0


	//   ....[23]....
        /*011c*/ 	.word	0x00002c30


	//   ....[24]....
        /*0120*/ 	.word	0x00002c90


	//   ....[25]....
        /*0124*/ 	.word	0x00002d20


	//   ....[26]....
        /*0128*/ 	.word	0x00002da0


	//   ....[27]....
        /*012c*/ 	.word	0x00002e00


	//   ....[28]....
        /*0130*/ 	.word	0x00002e90


	//   ....[29]....
        /*0134*/ 	.word	0x00002f30


	//   ....[30]....
        /*0138*/ 	.word	0x00002fc0


	//   ....[31]....
        /*013c*/ 	.word	0x00003020


	//   ....[32]....
        /*0140*/ 	.word	0x000030c0


	//   ....[33]....
        /*0144*/ 	.word	0x00003150


	//   ....[34]....
        /*0148*/ 	.word	0x000031b0


	//   ....[35]....
        /*014c*/ 	.word	0x00003200


	//----- nvinfo : EIATTR_VRC_CTA_INIT_COUNT
	.align		4
.L_3275:
        /*0150*/ 	.byte	0x02, 0x4a
	.zero		1
	.zero		1


	//----- nvinfo : EIATTR_EXIT_INSTR_OFFSETS
	.align		4
        /*0154*/ 	.byte	0x04, 0x1c
        /*0156*/ 	.short	(.L_3277 - .L_3276)


	//   ....[0]....
.L_3276:
        /*0158*/ 	.word	0x00002870


	//   ....[1]....
        /*015c*/ 	.word	0x00002950


	//----- nvinfo : EIATTR_CRS_STACK_SIZE
	.align		4
.L_3277:
        /*0160*/ 	.byte	0x04, 0x1e
        /*0162*/ 	.short	(.L_3279 - .L_3278)
.L_3278:
        /*0164*/ 	.word	0x00000000


	//----- nvinfo : EIATTR_CBANK_PARAM_SIZE
	.align		4
.L_3279:
        /*0168*/ 	.byte	0x03, 0x19
        /*016a*/ 	.short	0x00a0


	//----- nvinfo : EIATTR_PARAM_CBANK
	.align		4
        /*016c*/ 	.byte	0x04, 0x0a
        /*016e*/ 	.short	(.L_3281 - .L_3280)
	.align		4
.L_3280:
        /*0170*/ 	.word	index@(.nv.constant0._Z30group_norm_nhwc_fwd_sum_kernelI11Fp16IOFp32WLi256EEv26Group_norm_nhwc_fwd_params)
        /*0174*/ 	.short	0x0380
        /*0176*/ 	.short	0x00a0


	//----- nvinfo : EIATTR_SW_WAR
	.align		4
.L_3281:
        /*0178*/ 	.byte	0x04, 0x36
        /*017a*/ 	.short	(.L_3283 - .L_3282)
.L_3282:
        /*017c*/ 	.word	0x00000008
.L_3283:


//--------------------- .nv.info._Z30group_norm_nhwc_fwd_sum_kernelI11Fp16IOFp32WLi120EEv26Group_norm_nhwc_fwd_params --------------------------
	.section	.nv.info._Z30group_norm_nhwc_fwd_sum_kernelI11Fp16IOFp32WLi120EEv26Group_norm_nhwc_fwd_params,"",@"SHT_CUDA_INFO"
	.sectionflags	@""
	.align	4


	//----- nvinfo : EIATTR_CUDA_API_VERSION
	.align		4
        /*0000*/ 	.byte	0x04, 0x37
        /*0002*/ 	.short	(.L_3285 - .L_3284)
.L_3284:
        /*0004*/ 	.word	0x00000082


	//----- nvinfo : EIATTR_KPARAM_INFO
	.align		4
.L_3285:
        /*0008*/ 	.byte	0x04, 0x17
        /*000a*/ 	.short	(.L_3287 - .L_3286)
.L_3286:
        /*000c*/ 	.word	0x00000000
        /*0010*/ 	.short	0x0000
        /*0012*/ 	.short	0x0000
        /*0014*/ 	.byte	0x00, 0xf0, 0x81, 0x02


	//----- nvinfo : EIATTR_SPARSE_MMA_MASK
	.align		4
.L_3287:
        /*0018*/ 	.byte	0x03, 0x50
        /*001a*/ 	.short	0x0000


	//----- nvinfo : EIATTR_MAXREG_COUNT
	.align		4
        /*001c*/ 	.byte	0x03, 0x1b
        /*001e*/ 	.short	0x00ff


	//----- nvinfo : EIATTR_NUM_BARRIERS
	.align		4
        /*0020*/ 	.byte	0x02, 0x4c
        /*0022*/ 	.byte	0x01
	.zero		1


	//----- nvinfo : EIATTR_MERCURY_ISA_VERSION
	.align		4
        /*0024*/ 	.byte	0x03, 0x5f
        /*0026*/ 	.short	0x0101


	//----- nvinfo : EIATTR_COOP_GROUP_MASK_REGIDS
	.align		4
        /*0028*/ 	.byte	0x04, 0x29
        /*002a*/ 	.short	(.L_3289 - .L_3288)


	//   ....[0]....
.L_3288:
        /*002c*/ 	.word	0x0500000d


	//   ....[1]....
        /*0030*/ 	.word	0x0500000d


	//   ....[2]....
        /*0034*/ 	.word	0x0500000d


	//   ....[3]....
        /*0038*/ 	.word	0x0500000d


	//   ....[4]....
        /*003c*/ 	.word	0x0500000d


	//   ....[5]....
        /*0040*/ 	.word	0x0500000d


	//   ....[6]....
        /*0044*/ 	.word	0x0500000d


	//   ....[7]....
        /*0048*/ 	.word	0x0500000d


	//   ....[8]....
        /*004c*/ 	.word	0x0500000d


	//   ....[9]....
        /*0050*/ 	.word	0x0500000d


	//   ....[10]....
        /*0054*/ 	.word	0x0500000d


	//   ....[11]....
        /*0058*/ 	.word	0x0500000d


	//   ....[12]....
        /*005c*/ 	.word	0x0500000d


	//   ....[13]....
        /*0060*/ 	.word	0x0500000d


	//   ....[14]....
        /*0064*/ 	.word	0x0500000d


	//   ....[15]....
        /*0068*/ 	.word	0x0500000d


	//   ....[16]....
        /*006c*/ 	.word	0x0500000d


	//   ....[17]....
        /*0070*/ 	.word	0x0500000d


	//   ....[18]....
        /*0074*/ 	.word	0x0500000d


	//   ....[19]....
        /*0078*/ 	.word	0x0500000d


	//   ....[20]....
        /*007c*/ 	.word	0x0500000d


	//   ....[21]....
        /*0080*/ 	.word	0x0500000d


	//----- nvinfo : EIATTR_COOP_GROUP_INSTR_OFFSETS
	.align		4
.L_3289:
        /*0084*/ 	.byte	0x04, 0x28
        /*0086*/ 	.short	(.L_3291 - .L_3290)


	//   ....[0]....
.L_3290:
        /*0088*/ 	.word	0x00001d30


	//   ....[1]....
        /*008c*/ 	.word	0x00001df0


	//   ....[2]....
        /*0090*/ 	.word	0x00001e60


	//   ....[3]....
        /*0094*/ 	.word	0x00001ee0


	//   ....[4]....
        /*0098*/ 	.word	0x00001f50


	//   ....[5]....
        /*009c*/ 	.word	0x00001ff0


	//   ....[6]....
        /*00a0*/ 	.word	0x00002060


	//   ....[7]....
        /*00a4*/ 	.word	0x000020e0


	//   ....[8]....
        /*00a8*/ 	.word	0x00002160


	//   ....[9]....
        /*00ac*/ 	.word	0x000021d0


	//   ....[10]....
        /*00b0*/ 	.word	0x00002220


	//   ....[11]....
        /*00b4*/ 	.word	0x00002710


	//   ....[12]....
        /*00b8*/ 	.word	0x000027f0


	//   ....[13]....
        /*00bc*/ 	.word	0x00002880


	//   ....[14]....
        /*00c0*/ 	.word	0x00002930


	//   ....[15]....
        /*00c4*/ 	.word	0x000029c0


	//   ....[16]....
        /*00c8*/ 	.word	0x00002a70


	//   ....[17]....
        /*00cc*/ 	.word	0x00002b00


	//   ....[18]....
        /*00d0*/ 	.word	0x00002bb0


	//   ....[19]....
        /*00d4*/ 	.word	0x00002c50


	//   ....[20]....
        /*00d8*/ 	.word	0x00002ce0


	//   ....[21]....
        /*00dc*/ 	.word	0x00002d50


	//----- nvinfo : EIATTR_VRC_CTA_INIT_COUNT
	.align		4
.L_3291:
        /*00e0*/ 	.byte	0x02, 0x4a
	.zero		1
	.zero		1


	//----- nvinfo : EIATTR_EXIT_INSTR_OFFSETS
	.align		4
        /*00e4*/ 	.byte	0x04, 0x1c
        /*00e6*/ 	.short	(.L_3293 - .L_3292)


	//   ....[0]....
.L_3292:
        /*00e8*/ 	.word	0x00002610


	//   ....[1]....
        /*00ec*/ 	.word	0x000026f0


	//----- nvinfo : EIATTR_CRS_STACK_SIZE
	.align		4
.L_3293:
        /*00f0*/ 	.byte	0x04, 0x1e
        /*00f2*/ 	.short	(.L_3295 - .L_3294)
.L_3294:
        /*00f4*/ 	.word	0x00000000


	//----- nvinfo : EIATTR_CBANK_PARAM_SIZE
	.align		4
.L_3295:
        /*00f8*/ 	.byte	0x03, 0x19
        /*00fa*/ 	.short	0x00a0


	//----- nvinfo : EIATTR_PARAM_CBANK
	.align		4
        /*00fc*/ 	.byte	0x04, 0x0a
        /*00fe*/ 	.short	(.L_3297 - .L_3296)
	.align		4
.L_3296:
        /*0100*/ 	.word	index@(.nv.constant0._Z30group_norm_nhwc_fwd_sum_kernelI11Fp16IOFp32WLi120EEv26Group_norm_nhwc_fwd_params)
        /*0104*/ 	.short	0x0380
        /*0106*/ 	.short	0x00a0


	//----- nvinfo : EIATTR_SW_WAR
	.align		4
.L_3297:
        /*0108*/ 	.byte	0x04, 0x36
        /*010a*/ 	.short	(.L_3299 - .L_3298)
.L_3298:
        /*010c*/ 	.word	0x00000008
.L_3299:


//--------------------- .nv.info._Z30group_norm_nhwc_fwd_sum_kernelI11Fp16IOFp32WLi140EEv26Group_norm_nhwc_fwd_params --------------------------
	.section	.nv.info._Z30group_norm_nhwc_fwd_sum_kernelI11Fp16IOFp32WLi140EEv26Group_norm_nhwc_fwd_params,"",@"SHT_CUDA_INFO"
	.sectionflags	@""
	.align	4


	//----- nvinfo : EIATTR_CUDA_API_VERSION
	.align		4
        /*0000*/ 	.byte	0x04, 0x37
        /*0002*/ 	.short	(.L_3301 - .L_3300)
.L_3300:
        /*0004*/ 	.word	0x00000082


	//----- nvinfo : EIATTR_KPARAM_INFO
	.align		4
.L_3301:
        /*0008*/ 	.byte	0x04, 0x17
        /*000a*/ 	.short	(.L_3303 - .L_3302)
.L_3302:
        /*000c*/ 	.word	0x00000000
        /*0010*/ 	.short	0x0000
        /*0012*/ 	.short	0x0000
        /*0014*/ 	.byte	0x00, 0xf0, 0x81, 0x02


	//----- nvinfo : EIATTR_SPARSE_MMA_MASK
	.align		4
.L_3303:
        /*0018*/ 	.byte	0x03, 0x50
        /*001a*/ 	.short	0x0000


	//----- nvinfo : EIATTR_MAXREG_COUNT
	.align		4
        /*001c*/ 	.byte	0x03, 0x1b
        /*001e*/ 	.short	0x00ff


	//----- nvinfo : EIATTR_NUM_BARRIERS
	.align		4
        /*0020*/ 	.byte	0x02, 0x4c
        /*0022*/ 	.byte	0x01
	.zero		1


	//----- nvinfo : EIATTR_MERCURY_ISA_VERSION
	.align		4
        /*0024*/ 	.byte	0x03, 0x5f
        /*0026*/ 	.short	0x0101


	//----- nvinfo : EIATTR_COOP_GROUP_MASK_REGIDS
	.align		4
        /*0028*/ 	.byte	0x04, 0x29
        /*002a*/ 	.short	(.L_3305 - .L_3304)


	//   ....[0]....
.L_3304:
        /*002c*/ 	.word	0x05000009


	//   ....[1]....
        /*0030*/ 	.word	0x05000009


	//   ....[2]....
        /*0034*/ 	.word	0x05000009


	//   ....[3]....
        /*0038*/ 	.word	0x05000009


	//   ....[4]....
        /*003c*/ 	.word	0x05000009


	//   ....[5]....
        /*0040*/ 	.word	0x05000009


	//   ....[6]....
        /*0044*/ 	.word	0x05000009


	//   ....[7]....
        /*0048*/ 	.word	0x05000009


	//   ....[8]....
        /*004c*/ 	.word	0x05000009


	//   ....[9]....
        /*0050*/ 	.word	0x05000009


	//   ....[10]....
        /*0054*/ 	.word	0x05000009


	//   ....[11]....
        /*0058*/ 	.word	0x05000009


	//   ....[12]....
        /*005c*/ 	.word	0x05000009


	//   ....[13]....
        /*0060*/ 	.word	0x05000009


	//   ....[14]....
        /*0064*/ 	.word	0x05000009


	//   ....[15]....
        /*0068*/ 	.word	0x05000009


	//   ....[16]....
        /*006c*/ 	.word	0x05000009


	//   ....[17]....
        /*0070*/ 	.word	0x05000009


	//   ....[18]....
        /*0074*/ 	.word	0x05000009


	//   ....[19]....
        /*0078*/ 	.word	0x05000009


	//   ....[20]....
        /*007c*/ 	.word	0x05000009


	//   ....[21]....
        /*0080*/ 	.word	0x05000009


	//----- nvinfo : EIATTR_COOP_GROUP_INSTR_OFFSETS
	.align		4
.L_3305:
        /*0084*/ 	.byte	0x04, 0x28
        /*0086*/ 	.short	(.L_3307 - .L_3306)


	//   ....[0]....
.L_3306:
        /*0088*/ 	.word	0x00001da0


	//   ....[1]....
        /*008c*/ 	.word	0x00001e60


	//   ....[2]....
        /*0090*/ 	.word	0x00001ed0


	//   ....[3]....
        /*0094*/ 	.word	0x00001f60


	//   ....[4]....
        /*0098*/ 	.word	0x00001fd0


	//   ....[5]....
        /*009c*/ 	.word	0x00002050


	//   ....[6]....
        /*00a0*/ 	.word	0x000020c0


	//   ....[7]....
        /*00a4*/ 	.word	0x00002150


	//   ....[8]....
        /*00a8*/ 	.word	0x000021d0


	//   ....[9]....
        /*00ac*/ 	.word	0x00002240


	//   ....[10]....
        /*00b0*/ 	.word	0x00002290


	//   ....[11]....
        /*00b4*/ 	.word	0x00002880


	//   ....[12]....
        /*00b8*/ 	.word	0x00002960


	//   ....[13]....
        /*00bc*/ 	.word	0x000029f0


	//   ....[14]....
        /*00c0*/ 	.word	0x00002aa0


	//   ....[15]....
        /*00c4*/ 	.word	0x00002b30


	//   ....[16]....
        /*00c8*/ 	.word	0x00002be0


	//   ....[17]....
        /*00cc*/ 	.word	0x00002c70


	//   ....[18]....
        /*00d0*/ 	.word	0x00002d20


	//   ....[19]....
        /*00d4*/ 	.word	0x00002dc0


	//   ....[20]....
        /*00d8*/ 	.word	0x00002e50


	//   ....[21]....
        /*00dc*/ 	.word	0x00002ec0


	//----- nvinfo : EIATTR_VRC_CTA_INIT_COUNT
	.align		4
.L_3307:
        /*00e0*/ 	.byte	0x02, 0x4a
	.zero		1
	.zero		1


	//----- nvinfo : EIATTR_EXIT_INSTR_OFFSETS
	.align		4
        /*00e4*/ 	.byte	0x04, 0x1c
        /*00e6*/ 	.short	(.L_3309 - .L_3308)


	//   ....[0]....
.L_3308:
        /*00e8*/ 	.word	0x00002780


	//   ....[1]....
        /*00ec*/ 	.word	0x00002860


	//----- nvinfo : EIATTR_CRS_STACK_SIZE
	.align		4
.L_3309:
        /*00f0*/ 	.byte	0x04, 0x1e
        /*00f2*/ 	.short	(.L_3311 - .L_3310)
.L_3310:
        /*00f4*/ 	.word	0x00000000


	//----- nvinfo : EIATTR_CBANK_PARAM_SIZE
	.align		4
.L_3311:
        /*00f8*/ 	.byte	0x03, 0x19
        /*00fa*/ 	.short	0x00a0


	//----- nvinfo : EIATTR_PARAM_CBANK
	.align		4
        /*00fc*/ 	.byte	0x04, 0x0a
        /*00fe*/ 	.short	(.L_3313 - .L_3312)
	.align		4
.L_3312:
        /*0100*/ 	.word	index@(.nv.constant0._Z30group_norm_nhwc_fwd_sum_kernelI11Fp16IOFp32WLi140EEv26Group_norm_nhwc_fwd_params)
        /*0104*/ 	.short	0x0380
        /*0106*/ 	.short	0x00a0


	//----- nvinfo : EIATTR_SW_WAR
	.align		4
.L_3313:
        /*0108*/ 	.byte	0x04, 0x36
        /*010a*/ 	.short	(.L_3315 - .L_3314)
.L_3314:
        /*010c*/ 	.word	0x00000008
.L_3315:


//--------------------- .nv.info._Z30group_norm_nhwc_fwd_sum_kernelI11Fp16IOFp32WLi160EEv26Group_norm_nhwc_fwd_params --------------------------
	.section	.nv.info._Z30group_norm_nhwc_fwd_sum_kernelI11Fp16IOFp32WLi160EEv26Group_norm_nhwc_fwd_params,"",@"SHT_CUDA_INFO"
	.sectionflags	@""
	.align	4


	//----- nvinfo : EIATTR_CUDA_API_VERSION
	.align		4
        /*0000*/ 	.byte	0x04, 0x37
        /*0002*/ 	.short	(.L_3317 - .L_3316)
.L_3316:
        /*0004*/ 	.word	0x00000082


	//----- nvinfo : EIATTR_KPARAM_INFO
	.align		4
.L_3317:
        /*0008*/ 	.byte	0x04, 0x17
        /*000a*/ 	.short	(.L_3319 - .L_3318)
.L_3318:
        /*000c*/ 	.word	0x00000000
        /*0010*/ 	.short	0x0000
        /*0012*/ 	.short	0x0000
        /*0014*/ 	.byte	0x00, 0xf0, 0x81, 0x02


	//----- nvinfo : EIATTR_SPARSE_MMA_MASK
	.align		4
.L_3319:
        /*0018*/ 	.byte	0x03, 0x50
        /*001a*/ 	.short	0x0000


	//----- nvinfo : EIATTR_MAXREG_COUNT
	.align		4
        /*001c*/ 	.byte	0x03, 0x1b
        /*001e*/ 	.short	0x00ff


	//----- nvinfo : EIATTR_NUM_BARRIERS
	.align		4
        /*0020*/ 	.byte	0x02, 0x4c
        /*0022*/ 	.byte	0x01
	.zero		1


	//----- nvinfo : EIATTR_MERCURY_ISA_VERSION
	.align		4
        /*0024*/ 	.byte	0x03, 0x5f
        /*0026*/ 	.short	0x0101


	//----- nvinfo : EIATTR_COOP_GROUP_MASK_REGIDS
	.align		4
        /*0028*/ 	.byte	0x04, 0x29
        /*002a*/ 	.short	(.L_3321 - .L_3320)


	//   ....[0]....
.L_3320:
        /*002c*/ 	.word	0xffffffff


	//   ....[1]....
        /*0030*/ 	.word	0xffffffff


	//   ....[2]....
        /*0034*/ 	.word	0xffffffff


	//   ....[3]....
        /*0038*/ 	.word	0xffffffff


	//   ....[4]....
        /*003c*/ 	.word	0xffffffff


	//   ....[5]....
        /*0040*/ 	.word	0xffffffff


	//   ....[6]....
        /*0044*/ 	.word	0xffffffff


	//   ....[7]....
        /*0048*/ 	.word	0xffffffff


	//   ....[8]....
        /*004c*/ 	.word	0xffffffff


	//   ....[9]....
        /*0050*/ 	.word	0xffffffff


	//   ....[10]....
        /*0054*/ 	.word	0xffffffff


	//   ....[11]....
        /*0058*/ 	.word	0xffffffff


	//   ....[12]....
        /*005c*/ 	.word	0xffffffff


	//   ....[13]....
        /*0060*/ 	.word	0xffffffff


	//   ....[14]....
        /*0064*/ 	.word	0xffffffff


	//   ....[15]....
        /*0068*/ 	.word	0xffffffff


	//   ....[16]....
        /*006c*/ 	.word	0xffffffff


	//   ....[17]....
        /*0070*/ 	.word	0xffffffff


	//   ....[18]....
        /*0074*/ 	.word	0x05000016


	//   ....[19]....
        /*0078*/ 	.word	0x05000016


	//   ....[20]....
        /*007c*/ 	.word	0x05000016


	//   ....[21]....
        /*0080*/ 	.word	0x05000016


	//   ....[22]....
        /*0084*/ 	.word	0x05000016


	//   ....[23]....
        /*0088*/ 	.word	0x05000016


	//   ....[24]....
        /*008c*/ 	.word	0x05000016


	//   ....[25]....
        /*0090*/ 	.word	0x05000016


	//   ....[26]....
        /*0094*/ 	.word	0x05000016


	//   ....[27]....
        /*0098*/ 	.word	0x05000016


	//   ....[28]....
        /*009c*/ 	.word	0x05000016


	//   ....[29]....
        /*00a0*/ 	.word	0x05000016


	//   ....[30]....
        /*00a4*/ 	.word	0x05000016


	//   ....[31]....
        /*00a8*/ 	.word	0x05000016


	//   ....[32]....
        /*00ac*/ 	.word	0x05000016


	//   ....[33]....
        /*00b0*/ 	.word	0x05000016


	//   ....[34]....
        /*00b4*/ 	.word	0x05000016


	//   ....[35]....
        /*00b8*/ 	.word	0x05000016


	//----- nvinfo : EIATTR_COOP_GROUP_INSTR_OFFSETS
	.align		4
.L_3321:
        /*00bc*/ 	.byte	0x04, 0x28
        /*00be*/ 	.short	(.L_3323 - .L_3322)


	//   ....[0]....
.L_3322:
        /*00c0*/ 	.word	0x00001d80


	//   ....[1]....
        /*00c4*/ 	.word	0x00001db0


	//   ....[2]....
        /*00c8*/ 	.word	0x00001dc0


	//   ....[3]....
        /*00cc*/ 	.word	0x00001e30


	//   ....[4]....
        /*00d0*/ 	.word	0x00001e60


	//   ....[5]....
        /*00d4*/ 	.word	0x00001e70


	//   ....[6]....
        /*00d8*/ 	.word	0x00001ed0


	//   ....[7]....
        /*00dc*/ 	.word	0x00001f00


	//   ....[8]....
        /*00e0*/ 	.word	0x00001f20


	//   ....[9]....
        /*00e4*/ 	.word	0x00001f80


	//   ....[10]....
        /*00e8*/ 	.word	0x00001fb0


	//   ....[11]....
        /*00ec*/ 	.word	0x00001fd0


	//   ....[12]....
        /*00f0*/ 	.word	0x00002030


	//   ....[13]....
        /*00f4*/ 	.word	0x00002060


	//   ....[14]....
        /*00f8*/ 	.word	0x00002080


	//   ....[15]....
        /*00fc*/ 	.word	0x000020e0


	//   ....[16]....
        /*0100*/ 	.word	0x00002100


	//   ....[17]....
        /*0104*/ 	.word	0x00002110


	//   ....[18]....
        /*0108*/ 	.word	0x00002660


	//   ....[19]....
        /*010c*/ 	.word	0x000026c0


	//   ....[20]....
        /*0110*/ 	.word	0x00002710


	//   ....[21]....
        /*0114*/ 	.word	0x00002790


	//   ....[22]....
        /*0118*/ 	.word	0x00002830


	//   ....[23]....
        /*011c*/ 	.word	0x000028a0


	//   ....[24]....
        /*0120*/ 	.word	0x00002930


	//   ....[25]....
        /*0124*/ 	.word	0x000029a0


	//   ....[26]....
        /*0128*/ 	.word	0x00002a20


	//   ....[27]....
        /*012c*/ 	.word	0x00002ab0


	//   ....[28]....
        /*0130*/ 	.word	0x00002b40


	//   ....[29]....
        /*0134*/ 	.word	0x00002bc0


	//   ....[30]....
        /*0138*/ 	.word	0x00002c60


	//   ....[31]....
        /*013c*/ 	.word	0x00002cc0


	//   ....[32]....
        /*0140*/ 	.word	0x00002d40


	//   ....[33]....
        /*0144*/ 	.word	0x00002da0


	//   ....[34]....
        /*0148*/ 	.word	0x00002e10


	//   ....[35]....
        /*014c*/ 	.word	0x00002e60


	//----- nvinfo : EIATTR_VRC_CTA_INIT_COUNT
	.align		4
.L_3323:
        /*0150*/ 	.byte	0x02, 0x4a
	.zero		1
	.zero		1


	//----- nvinfo : EIATTR_EXIT_INSTR_OFFSETS
	.align		4
        /*0154*/ 	.byte	0x04, 0x1c
        /*0156*/ 	.short	(.L_3325 - .L_3324)


	//   ....[0]....
.L_3324:
        /*0158*/ 	.word	0x00002510


	//   ....[1]....
        /*015c*/ 	.word	0x000025f0


	//----- nvinfo : EIATTR_CRS_STACK_SIZE
	.align		4
.L_3325:
        /*0160*/ 	.byte	0x04, 0x1e
        /*0162*/ 	.short	(.L_3327 - .L_3326)
.L_3326:
        /*0164*/ 	.word	0x00000000


	//----- nvinfo : EIATTR_CBANK_PARAM_SIZE
	.align		4
.L_3327:
        /*0168*/ 	.byte	0x03, 0x19
        /*016a*/ 	.short	0x00a0


	//----- nvinfo : EIATTR_PARAM_CBANK
	.align		4
        /*016c*/ 	.byte	0x04, 0x0a
        /*016e*/ 	.short	(.L_3329 - .L_3328)
	.align		4
.L_3328:
        /*0170*/ 	.word	index@(.nv.constant0._Z30group_norm_nhwc_fwd_sum_kernelI11Fp16IOFp32WLi160EEv26Group_norm_nhwc_fwd_params)
        /*0174*/ 	.short	0x0380
        /*0176*/ 	.short	0x00a0


	//----- nvinfo : EIATTR_SW_WAR
	.align		4
.L_3329:
        /*0178*/ 	.byte	0x04, 0x36
        /*017a*/ 	.short	(.L_3331 - .L_3330)
.L_3330:
        /*017c*/ 	.word	0x00000008
.L_3331:


//--------------------- .nv.info._Z30group_norm_nhwc_fwd_sum_kernelI11Fp16IOBf16WLi196EEv26Group_norm_nhwc_fwd_params --------------------------
	.section	.nv.info._Z30group_norm_nhwc_fwd_sum_kernelI11Fp16IOBf16WLi196EEv26Group_norm_nhwc_fwd_params,"",@"SHT_CUDA_INFO"
	.sectionflags	@""
	.align	4


	//----- nvinfo : EIATTR_CUDA_API_VERSION
	.align		4
        /*0000*/ 	.byte	0x04, 0x37
        /*0002*/ 	.short	(.L_3333 - .L_3332)
.L_3332:
        /*0004*/ 	.word	0x00000082


	//----- nvinfo : EIATTR_KPARAM_INFO
	.align		4
.L_3333:
        /*0008*/ 	.byte	0x04, 0x17
        /*000a*/ 	.short	(.L_3335 - .L_3334)
.L_3334:
        /*000c*/ 	.word	0x00000000
        /*0010*/ 	.short	0x0000
        /*0012*/ 	.short	0x0000
        /*0014*/ 	.byte	0x00, 0xf0, 0x81, 0x02


	//----- nvinfo : EIATTR_SPARSE_MMA_MASK
	.align		4
.L_3335:
        /*0018*/ 	.byte	0x03, 0x50
        /*001a*/ 	.short	0x0000


	//----- nvinfo : EIATTR_MAXREG_COUNT
	.align		4
        /*001c*/ 	.byte	0x03, 0x1b
        /*001e*/ 	.short	0x00ff


	//----- nvinfo : EIATTR_NUM_BARRIERS
	.align		4
        /*0020*/ 	.byte	0x02, 0x4c
        /*0022*/ 	.byte	0x01
	.zero		1


	//----- nvinfo : EIATTR_MERCURY_ISA_VERSION
	.align		4
        /*0024*/ 	.byte	0x03, 0x5f
        /*0026*/ 	.short	0x0101


	//----- nvinfo : EIATTR_COOP_GROUP_MASK_REGIDS
	.align		4
        /*0028*/ 	.byte	0x04, 0x29
        /*002a*/ 	.short	(.L_3337 - .L_3336)


	//   ....[0]....
.L_3336:
        /*002c*/ 	.word	0x0500000a


	//   ....[1]....
        /*0030*/ 	.word	0x0500000a


	//   ....[2]....
        /*0034*/ 	.word	0x0500000a


	//   ....[3]....
        /*0038*/ 	.word	0x0500000a


	//   ....[4]....
        /*003c*/ 	.word	0x0500000a


	//   ....[5]....
        /*0040*/ 	.word	0x0500000a


	//   ....[6]....
        /*0044*/ 	.word	0x0500000a


	//   ....[7]....
        /*0048*/ 	.word	0x0500000a


	//   ....[8]....
        /*004c*/ 	.word	0x0500000a


	//   ....[9]....
        /*0050*/ 	.word	0x0500000a


	//   ....[10]....
        /*0054*/ 	.word	0x0500000a


	//   ....[11]....
        /*0058*/ 	.word	0x0500000a


	//   ....[12]....
        /*005c*/ 	.word	0x0500000a


	//   ....[13]....
        /*0060*/ 	.word	0x0500000a


	//   ....[14]....
        /*0064*/ 	.word	0x0500000a


	//   ....[15]....
        /*0068*/ 	.word	0x0500000a


	//   ....[16]....
        /*006c*/ 	.word	0x0500000a


	//   ....[17]....
        /*0070*/ 	.word	0x0500000a


	//   ....[18]....
        /*0074*/ 	.word	0x0500000a


	//   ....[19]....
        /*0078*/ 	.word	0x0500000a


	//   ....[20]....
        /*007c*/ 	.word	0x0500000a


	//   ....[21]....
        /*0080*/ 	.word	0x0500000a


	//----- nvinfo : EIATTR_COOP_GROUP_INSTR_OFFSETS
	.align		4
.L_3337:
        /*0084*/ 	.byte	0x04, 0x28
        /*0086*/ 	.short	(.L_3339 - .L_3338)


	//   ....[0]....
.L_3338:
        /*0088*/ 	.word	0x00001e80


	//   ....[1]....
        /*008c*/ 	.word	0x00001f30


	//   ....[2]....
        /*0090*/ 	.word	0x00001fa0


	//   ....[3]....
        /*0094*/ 	.word	0x00002020


	//   ....[4]....
        /*0098*/ 	.word	0x00002090


	//   ....[5]....
        /*009c*/ 	.word	0x00002130


	//   ....[6]....
        /*00a0*/ 	.word	0x000021a0


	//   ....[7]....
        /*00a4*/ 	.word	0x00002230


	//   ....[8]....
        /*00a8*/ 	.word	0x000022b0


	//   ....[9]....
        /*00ac*/ 	.word	0x00002320


	//   ....[10]....
        /*00b0*/ 	.word	0x00002370


	//   ....[11]....
        /*00b4*/ 	.word	0x00002a70


	//   ....[12]....
        /*00b8*/ 	.word	0x00002b40


	//   ....[13]....
        /*00bc*/ 	.word	0x00002bd0


	//   ....[14]....
        /*00c0*/ 	.word	0x00002c80


	//   ....[15]....
        /*00c4*/ 	.word	0x00002d10


	//   ....[16]....
        /*00c8*/ 	.word	0x00002dc0


	//   ....[17]....
        /*00cc*/ 	.word	0x00002e50


	//   ....[18]....
        /*00d0*/ 	.word	0x00002f10


	//   ....[19]....
        /*00d4*/ 	.word	0x00002fb0


	//   ....[20]....
        /*00d8*/ 	.word	0x00003040


	//   ....[21]....
        /*00dc*/ 	.word	0x000030b0


	//----- nvinfo : EIATTR_VRC_CTA_INIT_COUNT
	.align		4
.L_3339:
        /*00e0*/ 	.byte	0x02, 0x4a
	.zero		1
	.zero		1


	//----- nvinfo : EIATTR_EXIT_INSTR_OFFSETS
	.align		4
        /*00e4*/ 	.byte	0x04, 0x1c
        /*00e6*/ 	.short	(.L_3341 - .L_3340)


	//   ....[0]....
.L_3340:
        /*00e8*/ 	.word	0x00002970


	//   ....[1]....
        /*00ec*/ 	.word	0x00002a50


	//----- nvinfo : EIATTR_CRS_STACK_SIZE
	.align		4
.L_3341:
        /*00f0*/ 	.byte	0x04, 0x1e
        /*00f2*/ 	.short	(.L_3343 - .L_3342)
.L_3342:
        /*00f4*/ 	.word	0x00000000


	//----- nvinfo : EIATTR_CBANK_PARAM_SIZE
	.align		4
.L_3343:
        /*00f8*/ 	.byte	0x03, 0x19
        /*00fa*/ 	.short	0x00a0


	//----- nvinfo : EIATTR_PARAM_CBANK
	.align		4
        /*00fc*/ 	.byte	0x04, 0x0a
        /*00fe*/ 	.short	(.L_3345 - .L_3344)
	.align		4
.L_3344:
        /*0100*/ 	.word	index@(.nv.constant0._Z30group_norm_nhwc_fwd_sum_kernelI11Fp16IOBf16WLi196EEv26Group_norm_nhwc_fwd_params)
        /*0104*/ 	.short	0x0380
        /*0106*/ 	.short	0x00a0


	//----- nvinfo : EIATTR_SW_WAR
	.align		4
.L_3345:
        /*0108*/ 	.byte	0x04, 0x36
        /*010a*/ 	.short	(.L_3347 - .L_3346)
.L_3346:
        /*010c*/ 	.word	0x00000008
.L_3347:


//--------------------- .nv.info._Z30group_norm_nhwc_fwd_sum_kernelI11Fp16IOBf16WLi168EEv26Group_norm_nhwc_fwd_params --------------------------
	.section	.nv.info._Z30group_norm_nhwc_fwd_sum_kernelI11Fp16IOBf16WLi168EEv26Group_norm_nhwc_fwd_params,"",@"SHT_CUDA_INFO"
	.sectionflags	@""
	.align	4


	//----- nvinfo : EIATTR_CUDA_API_VERSION
	.align		4
        /*0000*/ 	.byte	0x04, 0x37
        /*0002*/ 	.short	(.L_3349 - .L_3348)
.L_3348:
        /*0004*/ 	.word	0x00000082


	//----- nvinfo : EIATTR_KPARAM_INFO
	.align		4
.L_3349:
        /*0008*/ 	.byte	0x04, 0x17
        /*000a*/ 	.short	(.L_3351 - .L_3350)
.L_3350:
        /*000c*/ 	.word	0x00000000
        /*0010*/ 	.short	0x0000
        /*0012*/ 	.short	0x0000
        /*0014*/ 	.byte	0x00, 0xf0, 0x81, 0x02


	//----- nvinfo : EIATTR_SPARSE_MMA_MASK
	.align		4
.L_3351:
        /*0018*/ 	.byte	0x03, 0x50
        /*001a*/ 	.short	0x0000


	//----- nvinfo : EIATTR_MAXREG_COUNT
	.align		4
        /*001c*/ 	.byte	0x03, 0x1b
        /*001e*/ 	.short	0x00ff


	//----- nvinfo : EIATTR_NUM_BARRIERS
	.align		4
        /*0020*/ 	.byte	0x02, 0x4c
        /*0022*/ 	.byte	0x01
	.zero		1


	//----- nvinfo : EIATTR_MERCURY_ISA_VERSION
	.align		4
        /*0024*/ 	.byte	0x03, 0x5f
        /*0026*/ 	.short	0x0101


	//----- nvinfo : EIATTR_COOP_GROUP_MASK_REGIDS
	.align		4
        /*0028*/ 	.byte	0x04, 0x29
        /*002a*/ 	.short	(.L_3353 - .L_3352)


	//   ....[0]....
.L_3352:
        /*002c*/ 	.word	0x05000007


	//   ....[1]....
        /*0030*/ 	.word	0x05000007


	//   ....[2]....
        /*0034*/ 	.word	0x05000007


	//   ....[3]....
        /*0038*/ 	.word	0x05000007


	//   ....[4]....
        /*003c*/ 	.word	0x05000007


	//   ....[5]....
        /*0040*/ 	.word	0x05000007


	//   ....[6]....
        /*0044*/ 	.word	0x05000007


	//   ....[7]....
        /*0048*/ 	.word	0x05000007


	//   ....[8]....
        /*004c*/ 	.word	0x05000007


	//   ....[9]....
        /*0050*/ 	.word	0x05000007


	//   ....[10]....
        /*0054*/ 	.word	0x05000007


	//   ....[11]....
        /*0058*/ 	.word	0x05000007


	//   ....[12]....
        /*005c*/ 	.word	0x05000007


	//   ....[13]....
        /*0060*/ 	.word	0x05000007


	//   ....[14]....
        /*0064*/ 	.word	0x05000007


	//   ....[15]....
        /*0068*/ 	.word	0x05000007


	//   ....[16]....
        /*006c*/ 	.word	0x05000007


	//   ....[17]....
        /*0070*/ 	.word	0x05000007


	//   ....[18]....
        /*0074*/ 	.word	0x05000007


	//   ....[19]....
        /*0078*/ 	.word	0x05000007


	//   ....[20]....
        /*007c*/ 	.word	0x05000007


	//   ....[21]....
        /*0080*/ 	.word	0x05000007


	//----- nvinfo : EIATTR_COOP_GROUP_INSTR_OFFSETS
	.align		4
.L_3353:
        /*0084*/ 	.byte	0x04, 0x28
        /*0086*/ 	.short	(.L_3355 - .L_3354)


	//   ....[0]....
.L_3354:
        /*0088*/ 	.word	0x00001e30


	//   ....[1]....
        /*008c*/ 	.word	0x00001ef0


	//   ....[2]....
        /*0090*/ 	.word	0x00001f60


	//   ....[3]....
        /*0094*/ 	.word	0x00001fe0


	//   ....[4]....
        /*0098*/ 	.word	0x00002050


	//   ....[5]....
        /*009c*/ 	.word	0x000020f0


	//   ....[6]....
        /*00a0*/ 	.word	0x00002160


	//   ....[7]....
        /*00a4*/ 	.word	0x000021e0


	//   ....[8]....
        /*00a8*/ 	.word	0x00002260


	//   ....[9]....
        /*00ac*/ 	.word	0x000022d0


	//   ....[10]....
        /*00b0*/ 	.word	0x00002320


	//   ....[11]....
        /*00b4*/ 	.word	0x00002a10


	//   ....[12]....
        /*00b8*/ 	.word	0x00002af0


	//   ....[13]....
        /*00bc*/ 	.word	0x00002b80


	//   ....[14]....
        /*00c0*/ 	.word	0x00002c30


	//   ....[15]....
        /*00c4*/ 	.word	0x00002cc0


	//   ....[16]....
        /*00c8*/ 	.word	0x00002d70


	//   ....[17]....
        /*00cc*/ 	.word	0x00002e00


	//   ....[18]....
        /*00d0*/ 	.word	0x00002eb0


	//   ....[19]....
        /*00d4*/ 	.word	0x00002f50


	//   ....[20]....
        /*00d8*/ 	.word	0x00002fe0


	//   ....[21]....
        /*00dc*/ 	.word	0x00003050


	//----- nvinfo : EIATTR_VRC_CTA_INIT_COUNT
	.align		4
.L_3355:
        /*00e0*/ 	.byte	0x02, 0x4a
	.zero		1
	.zero		1


	//----- nvinfo : EIATTR_EXIT_INSTR_OFFSETS
	.align		4
        /*00e4*/ 	.byte	0x04, 0x1c
        /*00e6*/ 	.short	(.L_3357 - .L_3356)


	//   ....[0]....
.L_3356:
        /*00e8*/ 	.word	0x00002910


	//   ....[1]....
        /*00ec*/ 	.word	0x000029f0


	//----- nvinfo : EIATTR_CRS_STACK_SIZE
	.align		4
.L_3357:
        /*00f0*/ 	.byte	0x04, 0x1e
        /*00f2*/ 	.short	(.L_3359 - .L_3358)
.L_3358:
        /*00f4*/ 	.word	0x00000000


	//----- nvinfo : EIATTR_CBANK_PARAM_SIZE
	.align		4
.L_3359:
        /*00f8*/ 	.byte	0x03, 0x19
        /*00fa*/ 	.short	0x00a0


	//----- nvinfo : EIATTR_PARAM_CBANK
	.align		4
        /*00fc*/ 	.byte	0x04, 0x0a
        /*00fe*/ 	.short	(.L_3361 - .L_3360)
	.align		4
.L_3360:
        /*0100*/ 	.word	index@(.nv.constant0._Z30group_norm_nhwc_fwd_sum_kernelI11Fp16IOBf16WLi168EEv26Group_norm_nhwc_fwd_params)
        /*0104*/ 	.short	0x0380
        /*0106*/ 	.short	0x00a0


	//----- nvinfo : EIATTR_SW_WAR
	.align		4
.L_3361:
        /*0108*/ 	.byte	0x04, 0x36
        /*010a*/ 	.short	(.L_3363 - .L_3362)
.L_3362:
        /*010c*/ 	.word	0x00000008
.L_3363:


//--------------------- .nv.info._Z30group_norm_nhwc_fwd_sum_kernelI11Fp16IOBf16WLi64EEv26Group_norm_nhwc_fwd_params --------------------------
	.section	.nv.info._Z30group_norm_nhwc_fwd_sum_kernelI11Fp16IOBf16WLi64EEv26Group_norm_nhwc_fwd_params,"",@"SHT_CUDA_INFO"
	.sectionflags	@""
	.align	4


	//----- nvinfo : EIATTR_CUDA_API_VERSION
	.align		4
        /*0000*/ 	.byte	0x04, 0x37
        /*0002*/ 	.short	(.L_3365 - .L_3364)
.L_3364:
        /*0004*/ 	.word	0x00000082


	//----- nvinfo : EIATTR_KPARAM_INFO
	.align		4
.L_3365:
        /*0008*/ 	.byte	0x04, 0x17
        /*000a*/ 	.short	(.L_3367 - .L_3366)
.L_3366:
        /*000c*/ 	.word	0x00000000
        /*0010*/ 	.short	0x0000
        /*0012*/ 	.short	0x0000
        /*0014*/ 	.byte	0x00, 0xf0, 0x81, 0x02


	//----- nvinfo : EIATTR_SPARSE_MMA_MASK
	.align		4
.L_3367:
        /*0018*/ 	.byte	0x03, 0x50
        /*001a*/ 	.short	0x0000


	//----- nvinfo : EIATTR_MAXREG_COUNT
	.align		4
        /*001c*/ 	.byte	0x03, 0x1b
        /*001e*/ 	.short	0x00ff


	//----- nvinfo : EIATTR_NUM_BARRIERS
	.align		4
        /*0020*/ 	.byte	0x02, 0x4c
        /*0022*/ 	.byte	0x01
	.zero		1


	//----- nvinfo : EIATTR_MERCURY_ISA_VERSION
	.align		4
        /*0024*/ 	.byte	0x03, 0x5f
        /*0026*/ 	.short	0x0101


	//----- nvinfo : EIATTR_COOP_GROUP_MASK_REGIDS
	.align		4
        /*0028*/ 	.byte	0x04, 0x29
        /*002a*/ 	.short	(.L_3369 - .L_3368)


	//   ....[0]....
.L_3368:
        /*002c*/ 	.word	0xffffffff


	//   ....[1]....
        /*0030*/ 	.word	0xffffffff


	//   ....[2]....
        /*0034*/ 	.word	0xffffffff


	//   ....[3]....
        /*0038*/ 	.word	0xffffffff


	//   ....[4]....
        /*003c*/ 	.word	0xffffffff


	//   ....[5]....
        /*0040*/ 	.word	0xffffffff


	//   ....[6]....
        /*0044*/ 	.word	0xffffffff


	//   ....[7]....
        /*0048*/ 	.word	0xffffffff


	//   ....[8]....
        /*004c*/ 	.word	0xffffffff


	//   ....[9]....
        /*0050*/ 	.word	0xffffffff


	//   ....[10]....
        /*0054*/ 	.word	0xffffffff


	//   ....[11]....
        /*0058*/ 	.word	0xffffffff


	//   ....[12]....
        /*005c*/ 	.word	0xffffffff


	//   ....[13]....
        /*0060*/ 	.word	0xffffffff


	//   ....[14]....
        /*0064*/ 	.word	0xffffffff


	//   ....[15]....
        /*0068*/ 	.word	0xffffffff


	//   ....[16]....
        /*006c*/ 	.word	0xffffffff


	//   ....[17]....
        /*0070*/ 	.word	0xffffffff


	//   ....[18]....
        /*0074*/ 	.word	0x05000013


	//   ....[19]....
        /*0078*/ 	.word	0x05000013


	//   ....[20]....
        /*007c*/ 	.word	0x05000013


	//   ....[21]....
        /*0080*/ 	.word	0x05000013


	//   ....[22]....
        /*0084*/ 	.word	0x05000013


	//   ....[23]....
        /*0088*/ 	.word	0x05000013


	//   ....[24]....
        /*008c*/ 	.word	0x05000013


	//   ....[25]....
        /*0090*/ 	.word	0x05000013


	//   ....[26]....
        /*0094*/ 	.word	0x05000013


	//   ....[27]....
        /*0098*/ 	.word	0x05000013


	//   ....[28]....
        /*009c*/ 	.word	0x05000013


	//   ....[29]....
        /*00a0*/ 	.word	0x05000013


	//   ....[30]....
        /*00a4*/ 	.word	0x05000013


	//   ....[31]....
        /*00a8*/ 	.word	0x05000013


	//   ....[32]....
        /*00ac*/ 	.word	0x05000013


	//   ....[33]....
        /*00b0*/ 	.word	0x05000013


	//   ....[34]....
        /*00b4*/ 	.word	0x05000013


	//   ....[35]....
        /*00b8*/ 	.word	0x05000013


	//----- nvinfo : EIATTR_COOP_GROUP_INSTR_OFFSETS
	.align		4
.L_3369:
        /*00bc*/ 	.byte	0x04, 0x28
        /*00be*/ 	.short	(.L_3371 - .L_3370)


	//   ....[0]....
.L_3370:
        /*00c0*/ 	.word	0x00001bd0


	//   ....[1]....
        /*00c4*/ 	.word	0x00001c00


	//   ....[2]....
        /*00c8*/ 	.word	0x00001c10


	//   ....[3]....
        /*00cc*/ 	.word	0x00001c70


	//   ....[4]....
        /*00d0*/ 	.word	0x00001ca0


	//   ....[5]....
        /*00d4*/ 	.word	0x00001cc0


	//   ....[6]....
        /*00d8*/ 	.word	0x00001d20


	//   ....[7]....
        /*00dc*/ 	.word	0x00001d50


	//   ....[8]....
        /*00e0*/ 	.word	0x00001d70


	//   ....[9]....
        /*00e4*/ 	.word	0x00001dd0


	//   ....[10]....
        /*00e8*/ 	.word	0x00001e00


	//   ....[11]....
        /*00ec*/ 	.word	0x00001e20


	//   ....[12]....
        /*00f0*/ 	.word	0x00001e80


	//   ....[13]....
        /*00f4*/ 	.word	0x00001eb0


	//   ....[14]....
        /*00f8*/ 	.word	0x00001ed0


	//   ....[15]....
        /*00fc*/ 	.word	0x00001f30


	//   ....[16]....
        /*0100*/ 	.word	0x00001f50


	//   ....[17]....
        /*0104*/ 	.word	0x00001f60


	//   ....[18]....
        /*0108*/ 	.word	0x000022a0


	//   ....[19]....
        /*010c*/ 	.word	0x00002300


	//   ....[20]....
        /*0110*/ 	.word	0x00002370


	//   ....[21]....
        /*0114*/ 	.word	0x000023e0


	//   ....[22]....
        /*0118*/ 	.word	0x00002470


	//   ....[23]....
        /*011c*/ 	.word	0x000024d0


	//   ....[24]....
        /*0120*/ 	.word	0x00002550


	//   ....[25]....
        /*0124*/ 	.word	0x000025e0


	//   ....[26]....
        /*0128*/ 	.word	0x00002650


	//   ....[27]....
        /*012c*/ 	.word	0x000026c0


	//   ....[28]....
        /*0130*/ 	.word	0x00002740


	//   ....[29]....
        /*0134*/ 	.word	0x000027a0


	//   ....[30]....
        /*0138*/ 	.word	0x00002820


	//   ....[31]....
        /*013c*/ 	.word	0x000028a0


	//   ....[32]....
        /*0140*/ 	.word	0x00002910


	//   ....[33]....
        /*0144*/ 	.word	0x000029b0


	//   ....[34]....
        /*0148*/ 	.word	0x00002a00


	//   ....[35]....
        /*014c*/ 	.word	0x00002a50


	//----- nvinfo : EIATTR_VRC_CTA_INIT_COUNT
	.align		4
.L_3371:
        /*0150*/ 	.byte	0x02, 0x4a
	.zero		1
	.zero		1


	//----- nvinfo : EIATTR_EXIT_INSTR_OFFSETS
	.align		4
        /*0154*/ 	.byte	0x04, 0x1c
        /*0156*/ 	.short	(.L_3373 - .L_3372)


	//   ....[0]....
.L_3372:
        /*0158*/ 	.word	0x00002140


	//   ....[1]....
        /*015c*/ 	.word	0x00002220


	//----- nvinfo : EIATTR_CRS_STACK_SIZE
	.align		4
.L_3373:
        /*0160*/ 	.byte	0x04, 0x1e
        /*0162*/ 	.short	(.L_3375 - .L_3374)
.L_3374:
        /*0164*/ 	.word	0x00000000


	//----- nvinfo : EIATTR_CBANK_PARAM_SIZE
	.align		4
.L_3375:
        /*0168*/ 	.byte	0x03, 0x19
        /*016a*/ 	.short	0x00a0


	//----- nvinfo : EIATTR_PARAM_CBANK
	.align		4
        /*016c*/ 	.byte	0x04, 0x0a
        /*016e*/ 	.short	(.L_3377 - .L_3376)
	.align		4
.L_3376:
        /*0170*/ 	.word	index@(.nv.constant0._Z30group_norm_nhwc_fwd_sum_kernelI11Fp16IOBf16WLi64EEv26Group_norm_nhwc_fwd_params)
        /*0174*/ 	.short	0x0380
        /*0176*/ 	.short	0x00a0


	//----- nvinfo : EIATTR_SW_WAR
	.align		4
.L_3377:
        /*0178*/ 	.byte	0x04, 0x36
        /*017a*/ 	.short	(.L_3379 - .L_3378)
.L_3378:
        /*017c*/ 	.word	0x00000008
.L_3379:


//--------------------- .nv.info._Z30group_norm_nhwc_fwd_sum_kernelI11Fp16IOBf16WLi128EEv26Group_norm_nhwc_fwd_params --------------------------
	.section	.nv.info._Z30group_norm_nhwc_fwd_sum_kernelI11Fp16IOBf16WLi128EEv26Group_norm_nhwc_fwd_params,"",@"SHT_CUDA_INFO"
	.sectionflags	@""
	.align	4


	//----- nvinfo : EIATTR_CUDA_API_VERSION
	.align		4
        /*0000*/ 	.byte	0x04, 0x37
        /*0002*/ 	.short	(.L_3381 - .L_3380)
.L_3380:
        /*0004*/ 	.word	0x00000082


	//----- nvinfo : EIATTR_KPARAM_INFO
	.align		4
.L_3381:
        /*0008*/ 	.byte	0x04, 0x17
        /*000a*/ 	.short	(.L_3383 - .L_3382)
.L_3382:
        /*000c*/ 	.word	0x00000000
        /*0010*/ 	.short	0x0000
        /*0012*/ 	.short	0x0000
        /*0014*/ 	.byte	0x00, 0xf0, 0x81, 0x02


	//----- nvinfo : EIATTR_SPARSE_MMA_MASK
	.align		4
.L_3383:
        /*0018*/ 	.byte	0x03, 0x50
        /*001a*/ 	.short	0x0000


	//----- nvinfo : EIATTR_MAXREG_COUNT
	.align		4
        /*001c*/ 	.byte	0x03, 0x1b
        /*001e*/ 	.short	0x00ff


	//----- nvinfo : EIATTR_NUM_BARRIERS
	.align		4
        /*0020*/ 	.byte	0x02, 0x4c
        /*0022*/ 	.byte	0x01
	.zero		1


	//----- nvinfo : EIATTR_MERCURY_ISA_VERSION
	.align		4
        /*0024*/ 	.byte	0x03, 0x5f
        /*0026*/ 	.short	0x0101


	//----- nvinfo : EIATTR_COOP_GROUP_MASK_REGIDS
	.align		4
        /*0028*/ 	.byte	0x04, 0x29
        /*002a*/ 	.short	(.L_3385 - .L_3384)


	//   ....[0]....
.L_3384:
        /*002c*/ 	.word	0xffffffff


	//   ....[1]....
        /*0030*/ 	.word	0xffffffff


	//   ....[2]....
        /*0034*/ 	.word	0xffffffff


	//   ....[3]....
        /*0038*/ 	.word	0xffffffff


	//   ....[4]....
        /*003c*/ 	.word	0xffffffff


	//   ....[5]....
        /*0040*/ 	.word	0xffffffff


	//   ....[6]....
        /*0044*/ 	.word	0xffffffff


	//   ....[7]....
        /*0048*/ 	.word	0xffffffff


	//   ....[8]....
        /*004c*/ 	.word	0xffffffff


	//   ....[9]....
        /*0050*/ 	.word	0xffffffff


	//   ....[10]....
        /*0054*/ 	.word	0xffffffff


	//   ....[11]....
        /*0058*/ 	.word	0xffffffff


	//   ....[12]....
        /*005c*/ 	.word	0xffffffff


	//   ....[13]....
        /*0060*/ 	.word	0xffffffff


	//   ....[14]....
        /*0064*/ 	.word	0xffffffff


	//   ....[15]....
        /*0068*/ 	.word	0xffffffff


	//   ....[16]....
        /*006c*/ 	.word	0xffffffff


	//   ....[17]....
        /*0070*/ 	.word	0xffffffff


	//   ....[18]....
        /*0074*/ 	.word	0x05000011


	//   ....[19]....
        /*0078*/ 	.word	0x05000011


	//   ....[20]....
        /*007c*/ 	.word	0x05000011


	//   ....[21]....
        /*0080*/ 	.word	0x05000011


	//   ....[22]....
        /*0084*/ 	.word	0x05000011


	//   ....[23]....
        /*0088*/ 	.word	0x05000011


	//   ....[24]....
        /*008c*/ 	.word	0x05000011


	//   ....[25]....
        /*0090*/ 	.word	0x05000011


	//   ....[26]....
        /*0094*/ 	.word	0x05000011


	//   ....[27]....
        /*0098*/ 	.word	0x05000011


	//   ....[28]....
        /*009c*/ 	.word	0x05000011


	//   ....[29]....
        /*00a0*/ 	.word	0x05000011


	//   ....[30]....
        /*00a4*/ 	.word	0x05000011


	//   ....[31]....
        /*00a8*/ 	.word	0x05000011


	//   ....[32]....
        /*00ac*/ 	.word	0x05000011


	//   ....[33]....
        /*00b0*/ 	.word	0x05000011


	//   ....[34]....
        /*00b4*/ 	.word	0x05000011


	//   ....[35]....
        /*00b8*/ 	.word	0x05000011


	//----- nvinfo : EIATTR_COOP_GROUP_INSTR_OFFSETS
	.align		4
.L_3385:
        /*00bc*/ 	.byte	0x04, 0x28
        /*00be*/ 	.short	(.L_3387 - .L_3386)


	//   ....[0]....
.L_3386:
        /*00c0*/ 	.word	0x00001d00


	//   ....[1]....
        /*00c4*/ 	.word	0x00001d30


	//   ....[2]....
        /*00c8*/ 	.word	0x00001d40


	//   ....[3]....
        /*00cc*/ 	.word	0x00001da0


	//   ....[4]....
        /*00d0*/ 	.word	0x00001dd0


	//   ....[5]....
        /*00d4*/ 	.word	0x00001df0


	//   ....[6]....
        /*00d8*/ 	.word	0x00001e50


	//   ....[7]....
        /*00dc*/ 	.word	0x00001e80


	//   ....[8]....
        /*00e0*/ 	.word	0x00001ea0


	//   ....[9]....
        /*00e4*/ 	.word	0x00001f00


	//   ....[10]....
        /*00e8*/ 	.word	0x00001f30


	//   ....[11]....
        /*00ec*/ 	.word	0x00001f50


	//   ....[12]....
        /*00f0*/ 	.word	0x00001fb0


	//   ....[13]....
        /*00f4*/ 	.word	0x00001fe0


	//   ....[14]....
        /*00f8*/ 	.word	0x00002000


	//   ....[15]....
        /*00fc*/ 	.word	0x00002070


	//   ....[16]....
        /*0100*/ 	.word	0x00002090


	//   ....[17]....
        /*0104*/ 	.word	0x000020a0


	//   ....[18]....
        /*0108*/ 	.word	0x00002570


	//   ....[19]....
        /*010c*/ 	.word	0x000025d0


	//   ....[20]....
        /*0110*/ 	.word	0x00002630


	//   ....[21]....
        /*0114*/ 	.word	0x000026b0


	//   ....[22]....
        /*0118*/ 	.word	0x00002740


	//   ....[23]....
        /*011c*/ 	.word	0x000027a0


	//   ....[24]....
        /*0120*/ 	.word	0x00002820


	//   ....[25]....
        /*0124*/ 	.word	0x000028b0


	//   ....[26]....
        /*0128*/ 	.word	0x00002910


	//   ....[27]....
        /*012c*/ 	.word	0x00002990


	//   ....[28]....
        /*0130*/ 	.word	0x00002a20


	//   ....[29]....
        /*0134*/ 	.word	0x00002a90


	//   ....[30]....
        /*0138*/ 	.word	0x00002b10


	//   ....[31]....
        /*013c*/ 	.word	0x00002b90


	//   ....[32]....
        /*0140*/ 	.word	0x00002bf0


	//   ....[33]....
        /*0144*/ 	.word	0x00002c70


	//   ....[34]....
        /*0148*/ 	.word	0x00002ce0


	//   ....[35]....
        /*014c*/ 	.word	0x00002d30


	//----- nvinfo : EIATTR_VRC_CTA_INIT_COUNT
	.align		4
.L_3387:
        /*0150*/ 	.byte	0x02, 0x4a
	.zero		1
	.zero		1


	//----- nvinfo : EIATTR_EXIT_INSTR_OFFSETS
	.align		4
        /*0154*/ 	.byte	0x04, 0x1c
        /*0156*/ 	.short	(.L_3389 - .L_3388)


	//   ....[0]....
.L_3388:
        /*0158*/ 	.word	0x00002410


	//   ....[1]....
        /*015c*/ 	.word	0x000024f0


	//----- nvinfo : EIATTR_CRS_STACK_SIZE
	.align		4
.L_3389:
        /*0160*/ 	.byte	0x04, 0x1e
        /*0162*/ 	.short	(.L_3391 - .L_3390)
.L_3390:
        /*0164*/ 	.word	0x00000000


	//----- nvinfo : EIATTR_CBANK_PARAM_SIZE
	.align		4
.L_3391:
        /*0168*/ 	.byte	0x03, 0x19
        /*016a*/ 	.short	0x00a0


	//----- nvinfo : EIATTR_PARAM_CBANK
	.align		4
        /*016c*/ 	.byte	0x04, 0x0a
        /*016e*/ 	.short	(.L_3393 - .L_3392)
	.align		4
.L_3392:
        /*0170*/ 	.word	index@(.nv.constant0._Z30group_norm_nhwc_fwd_sum_kernelI11Fp16IOBf16WLi128EEv26Group_norm_nhwc_fwd_params)
        /*0174*/ 	.short	0x0380
        /*0176*/ 	.short	0x00a0


	//----- nvinfo : EIATTR_SW_WAR
	.align		4
.L_3393:
        /*0178*/ 	.byte	0x04, 0x36
        /*017a*/ 	.short	(.L_3395 - .L_3394)
.L_3394:
        /*017c*/ 	.word	0x00000008
.L_3395:


//--------------------- .nv.info._Z30group_norm_nhwc_fwd_sum_kernelI11Fp16IOBf16WLi192EEv26Group_norm_nhwc_fwd_params --------------------------
	.section	.nv.info._Z30group_norm_nhwc_fwd_sum_kernelI11Fp16IOBf16WLi192EEv26Group_norm_nhwc_fwd_params,"",@"SHT_CUDA_INFO"
	.sectionflags	@""
	.align	4


	//----- nvinfo : EIATTR_CUDA_API_VERSION
	.align		4
        /*0000*/ 	.byte	0x04, 0x37
        /*0002*/ 	.short	(.L_3397 - .L_3396)
.L_3396:
        /*0004*/ 	.word	0x00000082


	//----- nvinfo : EIATTR_KPARAM_INFO
	.align		4
.L_3397:
        /*0008*/ 	.byte	0x04, 0x17
        /*000a*/ 	.short	(.L_3399 - .L_3398)
.L_3398:
        /*000c*/ 	.word	0x00000000
        /*0010*/ 	.short	0x0000
        /*0012*/ 	.short	0x0000
        /*0014*/ 	.byte	0x00, 0xf0, 0x81, 0x02


	//----- nvinfo : EIATTR_SPARSE_MMA_MASK
	.align		4
.L_3399:
        /*0018*/ 	.byte	0x03, 0x50
        /*001a*/ 	.short	0x0000


	//----- nvinfo : EIATTR_MAXREG_COUNT
	.align		4
        /*001c*/ 	.byte	0x03, 0x1b
        /*001e*/ 	.short	0x00ff


	//----- nvinfo : EIATTR_NUM_BARRIERS
	.align		4
        /*0020*/ 	.byte	0x02, 0x4c
        /*0022*/ 	.byte	0x01
	.zero		1


	//----- nvinfo : EIATTR_MERCURY_ISA_VERSION
	.align		4
        /*0024*/ 	.byte	0x03, 0x5f
        /*0026*/ 	.short	0x0101


	//----- nvinfo : EIATTR_COOP_GROUP_MASK_REGIDS
	.align		4
        /*0028*/ 	.byte	0x04, 0x29
        /*002a*/ 	.short	(.L_3401 - .L_3400)


	//   ....[0]....
.L_3400:
        /*002c*/ 	.word	0xffffffff


	//   ....[1]....
        /*0030*/ 	.word	0xffffffff


	//   ....[2]....
        /*0034*/ 	.word	0xffffffff


	//   ....[3]....
        /*0038*/ 	.word	0xffffffff


	//   ....[4]....
        /*003c*/ 	.word	0xffffffff


	//   ....[5]....
        /*0040*/ 	.word	0xffffffff


	//   ....[6]....
        /*0044*/ 	.word	0xffffffff


	//   ....[7]....
        /*0048*/ 	.word	0xffffffff


	//   ....[8]....
        /*004c*/ 	.word	0xffffffff


	//   ....[9]....
        /*0050*/ 	.word	0xffffffff


	//   ....[10]....
        /*0054*/ 	.word	0xffffffff


	//   ....[11]....
        /*0058*/ 	.word	0xffffffff


	//   ....[12]....
        /*005c*/ 	.word	0xffffffff


	//   ....[13]....
        /*0060*/ 	.word	0xffffffff


	//   ....[14]....
        /*0064*/ 	.word	0xffffffff


	//   ....[15]....
        /*0068*/ 	.word	0xffffffff


	//   ....[16]....
        /*006c*/ 	.word	0xffffffff


	//   ....[17]....
        /*0070*/ 	.word	0xffffffff


	//   ....[18]....
        /*0074*/ 	.word	0x0500001c


	//   ....[19]....
        /*0078*/ 	.word	0x0500001c


	//   ....[20]....
        /*007c*/ 	.word	0x0500001c


	//   ....[21]....
        /*0080*/ 	.word	0x0500001c


	//   ....[22]....
        /*0084*/ 	.word	0x0500001c


	//   ....[23]....
        /*0088*/ 	.word	0x0500001c


	//   ....[24]....
        /*008c*/ 	.word	0x0500001c


	//   ....[25]....
        /*0090*/ 	.word	0x0500001c


	//   ....[26]....
        /*0094*/ 	.word	0x0500001c


	//   ....[27]....
        /*0098*/ 	.word	0x0500001c


	//   ....[28]....
        /*009c*/ 	.word	0x0500001c


	//   ....[29]....
        /*00a0*/ 	.word	0x0500001c


	//   ....[30]....
        /*00a4*/ 	.word	0x0500001c


	//   ....[31]....
        /*00a8*/ 	.word	0x0500001c


	//   ....[32]....
        /*00ac*/ 	.word	0x0500001c


	//   ....[33]....
        /*00b0*/ 	.word	0x0500001c


	//   ....[34]....
        /*00b4*/ 	.word	0x0500001c


	//   ....[35]....
        /*00b8*/ 	.word	0x0500001c


	//----- nvinfo : EIATTR_COOP_GROUP_INSTR_OFFSETS
	.align		4
.L_3401:
        /*00bc*/ 	.byte	0x04, 0x28
        /*00be*/ 	.short	(.L_3403 - .L_3402)


	//   ....[0]....
.L_3402:
        /*00c0*/ 	.word	0x00001e30


	//   ....[1]....
        /*00c4*/ 	.word	0x00001e60


	//   ....[2]....
        /*00c8*/ 	.word	0x00001eb0


	//   ....[3]....
        /*00cc*/ 	.word	0x00001ed0


	//   ....[4]....
        /*00d0*/ 	.word	0x00001f20


	//   ....[5]....
        /*00d4*/ 	.word	0x00001f60


	//   ....[6]....
        /*00d8*/ 	.word	0x00001f80


	//   ....[7]....
        /*00dc*/ 	.word	0x00001fd0


	//   ....[8]....
        /*00e0*/ 	.word	0x00002010


	//   ....[9]....
        /*00e4*/ 	.word	0x00002030


	//   ....[10]....
        /*00e8*/ 	.word	0x00002080


	//   ....[11]....
        /*00ec*/ 	.word	0x000020c0


	//   ....[12]....
        /*00f0*/ 	.word	0x000020e0


	//   ....[13]....
        /*00f4*/ 	.word	0x00002120


	//   ....[14]....
        /*00f8*/ 	.word	0x00002140


	//   ....[15]....
        /*00fc*/ 	.word	0x00002170


	//   ....[16]....
        /*0100*/ 	.word	0x00002190


	//   ....[17]....
        /*0104*/ 	.word	0x000021c0


	//   ....[18]....
        /*0108*/ 	.word	0x00002790


	//   ....[19]....
        /*010c*/ 	.word	0x00002820


	//   ....[20]....
        /*0110*/ 	.word	0x000028a0


	//   ....[21]....
        /*0114*/ 	.word	0x00002930


	//   ....[22]....
        /*0118*/ 	.word	0x000029b0


	//   ....[23]....
        /*011c*/ 	.word	0x00002a30


	//   ....[24]....
        /*0120*/ 	.word	0x00002ac0


	//   ....[25]....
        /*0124*/ 	.word	0x00002b40


	//   ....[26]....
        /*0128*/ 	.word	0x00002bc0


	//   ....[27]....
        /*012c*/ 	.word	0x00002c50


	//   ....[28]....
        /*0130*/ 	.word	0x00002cd0


	//   ....[29]....
        /*0134*/ 	.word	0x00002d50


	//   ....[30]....
        /*0138*/ 	.word	0x00002de0


	//   ....[31]....
        /*013c*/ 	.word	0x00002e60


	//   ....[32]....
        /*0140*/ 	.word	0x00002ee0


	//   ....[33]....
        /*0144*/ 	.word	0x00002f70


	//   ....[34]....
        /*0148*/ 	.word	0x00002fd0


	//   ....[35]....
        /*014c*/ 	.word	0x00003030


	//----- nvinfo : EIATTR_VRC_CTA_INIT_COUNT
	.align		4
.L_3403:
        /*0150*/ 	.byte	0x02, 0x4a
	.zero		1
	.zero		1


	//----- nvinfo : EIATTR_EXIT_INSTR_OFFSETS
	.align		4
        /*0154*/ 	.byte	0x04, 0x1c
        /*0156*/ 	.short	(.L_3405 - .L_3404)


	//   ....[0]....
.L_3404:
        /*0158*/ 	.word	0x00002650


	//   ....[1]....
        /*015c*/ 	.word	0x00002730


	//----- nvinfo : EIATTR_CRS_STACK_SIZE
	.align		4
.L_3405:
        /*0160*/ 	.byte	0x04, 0x1e
        /*0162*/ 	.short	(.L_3407 - .L_3406)
.L_3406:
        /*0164*/ 	.word	0x00000000


	//----- nvinfo : EIATTR_CBANK_PARAM_SIZE
	.align		4
.L_3407:
        /*0168*/ 	.byte	0x03, 0x19
        /*016a*/ 	.short	0x00a0


	//----- nvinfo : EIATTR_PARAM_CBANK
	.align		4
        /*016c*/ 	.byte	0x04, 0x0a
        /*016e*/ 	.short	(.L_3409 - .L_3408)
	.align		4
.L_3408:
        /*0170*/ 	.word	index@(.nv.constant0._Z30group_norm_nhwc_fwd_sum_kernelI11Fp16IOBf16WLi192EEv26Group_norm_nhwc_fwd_params)
        /*0174*/ 	.short	0x0380
        /*0176*/ 	.short	0x00a0


	//----- nvinfo : EIATTR_SW_WAR
	.align		4
.L_3409:
        /*0178*/ 	.byte	0x04, 0x36
        /*017a*/ 	.short	(.L_3411 - .L_3410)
.L_3410:
        /*017c*/ 	.word	0x00000008
.L_3411:


//--------------------- .nv.info._Z30group_norm_nhwc_fwd_sum_kernelI11Fp16IOBf16WLi448EEv26Group_norm_nhwc_fwd_params --------------------------
	.section	.nv.info._Z30group_norm_nhwc_fwd_sum_kernelI11Fp16IOBf16WLi448EEv26Group_norm_nhwc_fwd_params,"",@"SHT_CUDA_INFO"
	.sectionflags	@""
	.align	4


	//----- nvinfo : EIATTR_CUDA_API_VERSION
	.align		4
        /*0000*/ 	.byte	0x04, 0x37
        /*0002*/ 	.short	(.L_3413 - .L_3412)
.L_3412:
        /*0004*/ 	.word	0x00000082


	//----- nvinfo : EIATTR_KPARAM_INFO
	.align		4
.L_3413:
        /*0008*/ 	.byte	0x04, 0x17
        /*000a*/ 	.short	(.L_3415 - .L_3414)
.L_3414:
        /*000c*/ 	.word	0x00000000
        /*0010*/ 	.short	0x0000
        /*0012*/ 	.short	0x0000
        /*0014*/ 	.byte	0x00, 0xf0, 0x81, 0x02


	//----- nvinfo : EIATTR_SPARSE_MMA_MASK
	.align		4
.L_3415:
        /*0018*/ 	.byte	0x03, 0x50
        /*001a*/ 	.short	0x0000


	//----- nvinfo : EIATTR_MAXREG_COUNT
	.align		4
        /*001c*/ 	.byte	0x03, 0x1b
        /*001e*/ 	.short	0x00ff


	//----- nvinfo : EIATTR_NUM_BARRIERS
	.align		4
        /*0020*/ 	.byte	0x02, 0x4c
        /*0022*/ 	.byte	0x01
	.zero		1


	//----- nvinfo : EIATTR_MERCURY_ISA_VERSION
	.align		4
        /*0024*/ 	.byte	0x03, 0x5f
        /*0026*/ 	.short	0x0101


	//----- nvinfo : EIATTR_COOP_GROUP_MASK_REGIDS
	.align		4
        /*0028*/ 	.byte	0x04, 0x29
        /*002a*/ 	.short	(.L_3417 - .L_3416)


	//   ....[0]....
.L_3416:
        /*002c*/ 	.word	0xffffffff


	//   ....[1]....
        /*0030*/ 	.word	0xffffffff


	//   ....[2]....
        /*0034*/ 	.word	0xffffffff


	//   ....[3]....
        /*0038*/ 	.word	0xffffffff


	//   ....[4]....
        /*003c*/ 	.word	0xffffffff


	//   ....[5]....
        /*0040*/ 	.word	0xffffffff


	//   ....[6]....
        /*0044*/ 	.word	0xffffffff


	//   ....[7]....
        /*0048*/ 	.word	0xffffffff


	//   ....[8]....
        /*004c*/ 	.word	0xffffffff


	//   ....[9]....
        /*0050*/ 	.word	0xffffffff


	//   ....[10]....
        /*0054*/ 	.word	0xffffffff


	//   ....[11]....
        /*0058*/ 	.word	0xffffffff


	//   ....[12]....
        /*005c*/ 	.word	0xffffffff


	//   ....[13]....
        /*0060*/ 	.word	0xffffffff


	//   ....[14]....
        /*0064*/ 	.word	0xffffffff


	//   ....[15]....
        /*0068*/ 	.word	0xffffffff


	//   ....[16]....
        /*006c*/ 	.word	0xffffffff


	//   ....[17]....
        /*0070*/ 	.word	0xffffffff


	//   ....[18]....
        /*0074*/ 	.word	0x05000031


	//   ....[19]....
        /*0078*/ 	.word	0x05000031


	//   ....[20]....
        /*007c*/ 	.word	0x05000031


	//   ....[21]....
        /*0080*/ 	.word	0x05000031


	//   ....[22]....
        /*0084*/ 	.word	0x05000031


	//   ....[23]....
        /*0088*/ 	.word	0x05000031


	//   ....[24]....
        /*008c*/ 	.word	0x05000031


	//   ....[25]....
        /*0090*/ 	.word	0x05000031


	//   ....[26]....
        /*0094*/ 	.word	0x05000031


	//   ....[27]....
        /*0098*/ 	.word	0x05000031


	//   ....[28]....
        /*009c*/ 	.word	0x05000031


	//   ....[29]....
        /*00a0*/ 	.word	0x05000031


	//   ....[30]....
        /*00a4*/ 	.word	0x05000031


	//   ....[31]....
        /*00a8*/ 	.word	0x05000031


	//   ....[32]....
        /*00ac*/ 	.word	0x05000031


	//   ....[33]....
        /*00b0*/ 	.word	0x05000031


	//   ....[34]....
        /*00b4*/ 	.word	0x05000031


	//   ....[35]....
        /*00b8*/ 	.word	0x05000031


	//----- nvinfo : EIATTR_COOP_GROUP_INSTR_OFFSETS
	.align		4
.L_3417:
        /*00bc*/ 	.byte	0x04, 0x28
        /*00be*/ 	.short	(.L_3419 - .L_3418)


	//   ....[0]....
.L_3418:
        /*00c0*/ 	.word	0x00002330


	//   ....[1]....
        /*00c4*/ 	.word	0x00002360


	//   ....[2]....
        /*00c8*/ 	.word	0x00002380


	//   ....[3]....
        /*00cc*/ 	.word	0x000023e0


	//   ....[4]....
        /*00d0*/ 	.word	0x00002420


	//   ....[5]....
        /*00d4*/ 	.word	0x00002440


	//   ....[6]....
        /*00d8*/ 	.word	0x00002490


	//   ....[7]....
        /*00dc*/ 	.word	0x000024c0


	//   ....[8]....
        /*00e0*/ 	.word	0x000024f0


	//   ....[9]....
        /*00e4*/ 	.word	0x00002540


	//   ....[10]....
        /*00e8*/ 	.word	0x00002570


	//   ....[11]....
        /*00ec*/ 	.word	0x000025a0


	//   ....[12]....
        /*00f0*/ 	.word	0x000025f0


	//   ....[13]....
        /*00f4*/ 	.word	0x00002620


	//   ....[14]....
        /*00f8*/ 	.word	0x00002640


	//   ....[15]....
        /*00fc*/ 	.word	0x000026a0


	//   ....[16]....
        /*0100*/ 	.word	0x000026d0


	//   ....[17]....
        /*0104*/ 	.word	0x000026f0


	//   ....[18]....
        /*0108*/ 	.word	0x00003140


	//   ....[19]....
        /*010c*/ 	.word	0x000031e0


	//   ....[20]....
        /*0110*/ 	.word	0x00003270


	//   ....[21]....
        /*0114*/ 	.word	0x00003300


	//   ....[22]....
        /*0118*/ 	.word	0x00003370


	//   ....[23]....
        /*011c*/ 	.word	0x00003400


	//   ....[24]....
        /*0120*/ 	.word	0x00003490


	//   ....[25]....
        /*0124*/ 	.word	0x00003500


	//   ....[26]....
        /*0128*/ 	.word	0x00003580


	//   ....[27]....
        /*012c*/ 	.word	0x00003610


	//   ....[28]....
        /*0130*/ 	.word	0x00003690


	//   ....[29]....
        /*0134*/ 	.word	0x00003720


	//   ....[30]....
        /*0138*/ 	.word	0x000037b0


	//   ....[31]....
        /*013c*/ 	.word	0x00003820


	//   ....[32]....
        /*0140*/ 	.word	0x000038c0


	//   ....[33]....
        /*0144*/ 	.word	0x00003950


	//   ....[34]....
        /*0148*/ 	.word	0x000039c0


	//   ....[35]....
        /*014c*/ 	.word	0x00003a20


	//----- nvinfo : EIATTR_VRC_CTA_INIT_COUNT
	.align		4
.L_3419:
        /*0150*/ 	.byte	0x02, 0x4a
	.zero		1
	.zero		1


	//----- nvinfo : EIATTR_EXIT_INSTR_OFFSETS
	.align		4
        /*0154*/ 	.byte	0x04, 0x1c
        /*0156*/ 	.short	(.L_3421 - .L_3420)


	//   ....[0]....
.L_3420:
        /*0158*/ 	.word	0x00002fe0


	//   ....[1]....
        /*015c*/ 	.word	0x000030d0


	//----- nvinfo : EIATTR_CRS_STACK_SIZE
	.align		4
.L_3421:
        /*0160*/ 	.byte	0x04, 0x1e
        /*0162*/ 	.short	(.L_3423 - .L_3422)
.L_3422:
        /*0164*/ 	.word	0x00000000


	//----- nvinfo : EIATTR_CBANK_PARAM_SIZE
	.align		4
.L_3423:
        /*0168*/ 	.byte	0x03, 0x19
        /*016a*/ 	.short	0x00a0


	//----- nvinfo : EIATTR_PARAM_CBANK
	.align		4
        /*016c*/ 	.byte	0x04, 0x0a
        /*016e*/ 	.short	(.L_3425 - .L_3424)
	.align		4
.L_3424:
        /*0170*/ 	.word	index@(.nv.constant0._Z30group_norm_nhwc_fwd_sum_kernelI11Fp16IOBf16WLi448EEv26Group_norm_nhwc_fwd_params)
        /*0174*/ 	.short	0x0380
        /*0176*/ 	.short	0x00a0


	//----- nvinfo : EIATTR_SW_WAR
	.align		4
.L_3425:
        /*0178*/ 	.byte	0x04, 0x36
        /*017a*/ 	.short	(.L_3427 - .L_3426)
.L_3426:
        /*017c*/ 	.word	0x00000008
.L_3427:


//--------------------- .nv.info._Z30group_norm_nhwc_fwd_sum_kernelI11Fp16IOBf16WLi256EEv26Group_norm_nhwc_fwd_params --------------------------
	.section	.nv.info._Z30group_norm_nhwc_fwd_sum_kernelI11Fp16IOBf16WLi256EEv26Group_norm_nhwc_fwd_params,"",@"SHT_CUDA_INFO"
	.sectionflags	@""
	.align	4


	//----- nvinfo : EIATTR_CUDA_API_VERSION
	.align		4
        /*0000*/ 	.byte	0x04, 0x37
        /*0002*/ 	.short	(.L_3429 - .L_3428)
.L_3428:
        /*0004*/ 	.word	0x00000082


	//----- nvinfo : EIATTR_KPARAM_INFO
	.align		4
.L_3429:
        /*0008*/ 	.byte	0x04, 0x17
        /*000a*/ 	.short	(.L_3431 - .L_3430)
.L_3430:
        /*000c*/ 	.word	0x00000000
        /*0010*/ 	.short	0x0000
        /*0012*/ 	.short	0x0000
        /*0014*/ 	.byte	0x00, 0xf0, 0x81, 0x02


	//----- nvinfo : EIATTR_SPARSE_MMA_MASK
	.align		4
.L_3431:
        /*0018*/ 	.byte	0x03, 0x50
        /*001a*/ 	.short	0x0000


	//----- nvinfo : EIATTR_MAXREG_COUNT
	.align		4
        /*001c*/ 	.byte	0x03, 0x1b
        /*001e*/ 	.short	0x00ff


	//----- nvinfo : EIATTR_NUM_BARRIERS
	.align		4
        /*0020*/ 	.byte	0x02, 0x4c
        /*0022*/ 	.byte	0x01
	.zero		1


	//----- nvinfo : EIATTR_MERCURY_ISA_VERSION
	.align		4
        /*0024*/ 	.byte	0x03, 0x5f
        /*0026*/ 	.short	0x0101


	//----- nvinfo : EIATTR_COOP_GROUP_MASK_REGIDS
	.align		4
        /*0028*/ 	.byte	0x04, 0x29
        /*002a*/ 	.short	(.L_3433 - .L_3432)


	//   ....[0]....
.L_3432:
        /*002c*/ 	.word	0xffffffff


	//   ....[1]....
        /*0030*/ 	.word	0xffffffff


	//   ....[2]....
        /*0034*/ 	.word	0xffffffff


	//   ....[3]....
        /*0038*/ 	.word	0xffffffff


	//   ....[4]....
        /*003c*/ 	.word	0xffffffff


	//   ....[5]....
        /*0040*/ 	.word	0xffffffff


	//   ....[6]....
        /*0044*/ 	.word	0xffffffff


	//   ....[7]....
        /*0048*/ 	.word	0xffffffff


	//   ....[8]....
        /*004c*/ 	.word	0xffffffff


	//   ....[9]....
        /*0050*/ 	.word	0xffffffff


	//   ....[10]....
        /*0054*/ 	.word	0xffffffff


	//   ....[11]....
        /*0058*/ 	.word	0xffffffff


	//   ....[12]....
        /*005c*/ 	.word	0xffffffff


	//   ....[13]....
        /*0060*/ 	.word	0xffffffff


	//   ....[14]....
        /*0064*/ 	.word	0xffffffff


	//   ....[15]....
        /*0068*/ 	.word	0xffffffff


	//   ....[16]....
        /*006c*/ 	.word	0xffffffff


	//   ....[17]....
        /*0070*/ 	.word	0xffffffff


	//   ....[18]....
        /*0074*/ 	.word	0x05000026


	//   ....[19]....
        /*0078*/ 	.word	0x05000026


	//   ....[20]....
        /*007c*/ 	.word	0x05000026


	//   ....[21]....
        /*0080*/ 	.word	0x05000026


	//   ....[22]....
        /*0084*/ 	.word	0x05000026


	//   ....[23]....
        /*0088*/ 	.word	0x05000026


	//   ....[24]....
        /*008c*/ 	.word	0x05000026


	//   ....[25]....
        /*0090*/ 	.word	0x05000026


	//   ....[26]....
        /*0094*/ 	.word	0x05000026


	//   ....[27]....
        /*0098*/ 	.word	0x05000026


	//   ....[28]....
        /*009c*/ 	.word	0x05000026


	//   ....[29]....
        /*00a0*/ 	.word	0x05000026


	//   ....[30]....
        /*00a4*/ 	.word	0x05000026


	//   ....[31]....
        /*00a8*/ 	.word	0x05000026


	//   ....[32]....
        /*00ac*/ 	.word	0x05000026


	//   ....[33]....
        /*00b0*/ 	.word	0x05000026


	//   ....[34]....
        /*00b4*/ 	.word	0x05000026


	//   ....[35]....
        /*00b8*/ 	.word	0x05000026


	//----- nvinfo : EIATTR_COOP_GROUP_INSTR_OFFSETS
	.align		4
.L_3433:
        /*00bc*/ 	.byte	0x04, 0x28
        /*00be*/ 	.short	(.L_3435 - .L_3434)


	//   ....[0]....
.L_3434:
        /*00c0*/ 	.word	0x00001f50


	//   ....[1]....
        /*00c4*/ 	.word	0x00001f80


	//   ....[2]....
        /*00c8*/ 	.word	0x00001fa0


	//   ....[3]....
        /*00cc*/ 	.word	0x00002000


	//   ....[4]....
        /*00d0*/ 	.word	0x00002030


	//   ....[5]....
        /*00d4*/ 	.word	0x00002050


	//   ....[6]....
        /*00d8*/ 	.word	0x000020b0


	//   ....[7]....
        /*00dc*/ 	.word	0x000020e0


	//   ....[8]....
        /*00e0*/ 	.word	0x00002100


	//   ....[9]....
        /*00e4*/ 	.word	0x00002160


	//   ....[10]....
        /*00e8*/ 	.word	0x00002190


	//   ....[11]....
        /*00ec*/ 	.word	0x000021b0


	//   ....[12]....
        /*00f0*/ 	.word	0x00002210


	//   ....[13]....
        /*00f4*/ 	.word	0x00002240


	//   ....[14]....
        /*00f8*/ 	.word	0x00002260


	//   ....[15]....
        /*00fc*/ 	.word	0x000022c0


	//   ....[16]....
        /*0100*/ 	.word	0x000022f0


	//   ....[17]....
        /*0104*/ 	.word	0x00002310


	//   ....[18]....
        /*0108*/ 	.word	0x000029d0


	//   ....[19]....
        /*010c*/ 	.word	0x00002a40


	//   ....[20]....
        /*0110*/ 	.word	0x00002ac0


	//   ....[21]....
        /*0114*/ 	.word	0x00002b20


	//   ....[22]....
        /*0118*/ 	.word	0x00002bb0


	//   ....[23]....
        /*011c*/ 	.word	0x00002c30


	//   ....[24]....
        /*0120*/ 	.word	0x00002c90


	//   ....[25]....
        /*0124*/ 	.word	0x00002d20


	//   ....[26]....
        /*0128*/ 	.word	0x00002da0


	//   ....[27]....
        /*012c*/ 	.word	0x00002e00


	//   ....[28]....
        /*0130*/ 	.word	0x00002e90


	//   ....[29]....
        /*0134*/ 	.word	0x00002f30


	//   ....[30]....
        /*0138*/ 	.word	0x00002fc0


	//   ....[31]....
        /*013c*/ 	.word	0x00003020


	//   ....[32]....
        /*0140*/ 	.word	0x000030c0


	//   ....[33]....
        /*0144*/ 	.word	0x00003150


	//   ....[34]....
        /*0148*/ 	.word	0x000031b0


	//   ....[35]....
        /*014c*/ 	.word	0x00003200


	//----- nvinfo : EIATTR_VRC_CTA_INIT_COUNT
	.align		4
.L_3435:
        /*0150*/ 	.byte	0x02, 0x4a
	.zero		1
	.zero		1


	//----- nvinfo : EIATTR_EXIT_INSTR_OFFSETS
	.align		4
        /*0154*/ 	.byte	0x04, 0x1c
        /*0156*/ 	.short	(.L_3437 - .L_3436)


	//   ....[0]....
.L_3436:
        /*0158*/ 	.word	0x00002870


	//   ....[1]....
        /*015c*/ 	.word	0x00002950


	//----- nvinfo : EIATTR_CRS_STACK_SIZE
	.align		4
.L_3437:
        /*0160*/ 	.byte	0x04, 0x1e
        /*0162*/ 	.short	(.L_3439 - .L_3438)
.L_3438:
        /*0164*/ 	.word	0x00000000


	//----- nvinfo : EIATTR_CBANK_PARAM_SIZE
	.align		4
.L_3439:
        /*0168*/ 	.byte	0x03, 0x19
        /*016a*/ 	.short	0x00a0


	//----- nvinfo : EIATTR_PARAM_CBANK
	.align		4
        /*016c*/ 	.byte	0x04, 0x0a
        /*016e*/ 	.short	(.L_3441 - .L_3440)
	.align		4
.L_3440:
        /*0170*/ 	.word	index@(.nv.constant0._Z30group_norm_nhwc_fwd_sum_kernelI11Fp16IOBf16WLi256EEv26Group_norm_nhwc_fwd_params)
        /*0174*/ 	.short	0x0380
        /*0176*/ 	.short	0x00a0


	//----- nvinfo : EIATTR_SW_WAR
	.align		4
.L_3441:
        /*0178*/ 	.byte	0x04, 0x36
        /*017a*/ 	.short	(.L_3443 - .L_3442)
.L_3442:
        /*017c*/ 	.word	0x00000008
.L_3443:


//--------------------- .nv.info._Z30group_norm_nhwc_fwd_sum_kernelI11Fp16IOBf16WLi120EEv26Group_norm_nhwc_fwd_params --------------------------
	.section	.nv.info._Z30group_norm_nhwc_fwd_sum_kernelI11Fp16IOBf16WLi120EEv26Group_norm_nhwc_fwd_params,"",@"SHT_CUDA_INFO"
	.sectionflags	@""
	.align	4


	//----- nvinfo : EIATTR_CUDA_API_VERSION
	.align		4
        /*0000*/ 	.byte	0x04, 0x37
        /*0002*/ 	.short	(.L_3445 - .L_3444)
.L_3444:
        /*0004*/ 	.word	0x00000082


	//----- nvinfo : EIATTR_KPARAM_INFO
	.align		4
.L_3445:
        /*0008*/ 	.byte	0x04, 0x17
        /*000a*/ 	.short	(.L_3447 - .L_3446)
.L_3446:
        /*000c*/ 	.word	0x00000000
        /*0010*/ 	.short	0x0000
        /*0012*/ 	.short	0x0000
        /*0014*/ 	.byte	0x00, 0xf0, 0x81, 0x02


	//----- nvinfo : EIATTR_SPARSE_MMA_MASK
	.align		4
.L_3447:
        /*0018*/ 	.byte	0x03, 0x50
        /*001a*/ 	.short	0x0000


	//----- nvinfo : EIATTR_MAXREG_COUNT
	.align		4
        /*001c*/ 	.byte	0x03, 0x1b
        /*001e*/ 	.short	0x00ff


	//----- nvinfo : EIATTR_NUM_BARRIERS
	.align		4
        /*0020*/ 	.byte	0x02, 0x4c
        /*0022*/ 	.byte	0x01
	.zero		1


	//----- nvinfo : EIATTR_MERCURY_ISA_VERSION
	.align		4
        /*0024*/ 	.byte	0x03, 0x5f
        /*0026*/ 	.short	0x0101


	//----- nvinfo : EIATTR_COOP_GROUP_MASK_REGIDS
	.align		4
        /*0028*/ 	.byte	0x04, 0x29
        /*002a*/ 	.short	(.L_3449 - .L_3448)


	//   ....[0]....
.L_3448:
        /*002c*/ 	.word	0x0500000d


	//   ....[1]....
        /*0030*/ 	.word	0x0500000d


	//   ....[2]....
        /*0034*/ 	.word	0x0500000d


	//   ....[3]....
        /*0038*/ 	.word	0x0500000d


	//   ....[4]....
        /*003c*/ 	.word	0x0500000d


	//   ....[5]....
        /*0040*/ 	.word	0x0500000d


	//   ....[6]....
        /*0044*/ 	.word	0x0500000d


	//   ....[7]....
        /*0048*/ 	.word	0x0500000d


	//   ....[8]....
        /*004c*/ 	.word	0x0500000d


	//   ....[9]....
        /*0050*/ 	.word	0x0500000d


	//   ....[10]....
        /*0054*/ 	.word	0x0500000d


	//   ....[11]....
        /*0058*/ 	.word	0x0500000d


	//   ....[12]....
        /*005c*/ 	.word	0x0500000d


	//   ....[13]....
        /*0060*/ 	.word	0x0500000d


	//   ....[14]....
        /*0064*/ 	.word	0x0500000d


	//   ....[15]....
        /*0068*/ 	.word	0x0500000d


	//   ....[16]....
        /*006c*/ 	.word	0x0500000d


	//   ....[17]....
        /*0070*/ 	.word	0x0500000d


	//   ....[18]....
        /*0074*/ 	.word	0x0500000d


	//   ....[19]....
        /*0078*/ 	.word	0x0500000d


	//   ....[20]....
        /*007c*/ 	.word	0x0500000d


	//   ....[21]....
        /*0080*/ 	.word	0x0500000d


	//----- nvinfo : EIATTR_COOP_GROUP_INSTR_OFFSETS
	.align		4
.L_3449:
        /*0084*/ 	.byte	0x04, 0x28
        /*0086*/ 	.short	(.L_3451 - .L_3450)


	//   ....[0]....
.L_3450:
        /*0088*/ 	.word	0x00001d30


	//   ....[1]....
        /*008c*/ 	.word	0x00001df0


	//   ....[2]....
        /*0090*/ 	.word	0x00001e60


	//   ....[3]....
        /*0094*/ 	.word	0x00001ee0


	//   ....[4]....
        /*0098*/ 	.word	0x00001f50


	//   ....[5]....
        /*009c*/ 	.word	0x00001ff0


	//   ....[6]....
        /*00a0*/ 	.word	0x00002060


	//   ....[7]....
        /*00a4*/ 	.word	0x000020e0


	//   ....[8]....
        /*00a8*/ 	.word	0x00002160


	//   ....[9]....
        /*00ac*/ 	.word	0x000021d0


	//   ....[10]....
        /*00b0*/ 	.word	0x00002220


	//   ....[11]....
        /*00b4*/ 	.word	0x00002710


	//   ....[12]....
        /*00b8*/ 	.word	0x000027f0


	//   ....[13]....
        /*00bc*/ 	.word	0x00002880


	//   ....[14]....
        /*00c0*/ 	.word	0x00002930


	//   ....[15]....
        /*00c4*/ 	.word	0x000029c0


	//   ....[16]....
        /*00c8*/ 	.word	0x00002a70


	//   ....[17]....
        /*00cc*/ 	.word	0x00002b00


	//   ....[18]....
        /*00d0*/ 	.word	0x00002bb0


	//   ....[19]....
        /*00d4*/ 	.word	0x00002c50


	//   ....[20]....
        /*00d8*/ 	.word	0x00002ce0


	//   ....[21]....
        /*00dc*/ 	.word	0x00002d50


	//----- nvinfo : EIATTR_VRC_CTA_INIT_COUNT
	.align		4
.L_3451:
        /*00e0*/ 	.byte	0x02, 0x4a
	.zero		1
	.zero		1


	//----- nvinfo : EIATTR_EXIT_INSTR_OFFSETS
	.align		4
        /*00e4*/ 	.byte	0x04, 0x1c
        /*00e6*/ 	.short	(.L_3453 - .L_3452)


	//   ....[0]....
.L_3452:
        /*00e8*/ 	.word	0x00002610


	//   ....[1]....
        /*00ec*/ 	.word	0x000026f0


	//----- nvinfo : EIATTR_CRS_STACK_SIZE
	.align		4
.L_3453:
        /*00f0*/ 	.byte	0x04, 0x1e
        /*00f2*/ 	.short	(.L_3455 - .L_3454)
.L_3454:
        /*00f4*/ 	.word	0x00000000


	//----- nvinfo : EIATTR_CBANK_PARAM_SIZE
	.align		4
.L_3455:
        /*00f8*/ 	.byte	0x03, 0x19
        /*00fa*/ 	.short	0x00a0


	//----- nvinfo : EIATTR_PARAM_CBANK
	.align		4
        /*00fc*/ 	.byte	0x04, 0x0a
        /*00fe*/ 	.short	(.L_3457 - .L_3456)
	.align		4
.L_3456:
        /*0100*/ 	.word	index@(.nv.constant0._Z30group_norm_nhwc_fwd_sum_kernelI11Fp16IOBf16WLi120EEv26Group_norm_nhwc_fwd_params)
        /*0104*/ 	.short	0x0380
        /*0106*/ 	.short	0x00a0


	//----- nvinfo : EIATTR_SW_WAR
	.align		4
.L_3457:
        /*0108*/ 	.byte	0x04, 0x36
        /*010a*/ 	.short	(.L_3459 - .L_3458)
.L_3458:
        /*010c*/ 	.word	0x00000008
.L_3459:


//--------------------- .nv.info._Z30group_norm_nhwc_fwd_sum_kernelI11Fp16IOBf16WLi140EEv26Group_norm_nhwc_fwd_params --------------------------
	.section	.nv.info._Z30group_norm_nhwc_fwd_sum_kernelI11Fp16IOBf16WLi140EEv26Group_norm_nhwc_fwd_params,"",@"SHT_CUDA_INFO"
	.sectionflags	@""
	.align	4


	//----- nvinfo : EIATTR_CUDA_API_VERSION
	.align		4
        /*0000*/ 	.byte	0x04, 0x37
        /*0002*/ 	.short	(.L_3461 - .L_3460)
.L_3460:
        /*0004*/ 	.word	0x00000082


	//----- nvinfo : EIATTR_KPARAM_INFO
	.align		4
.L_3461:
        /*0008*/ 	.byte	0x04, 0x17
        /*000a*/ 	.short	(.L_3463 - .L_3462)
.L_3462:
        /*000c*/ 	.word	0x00000000
        /*0010*/ 	.short	0x0000
        /*0012*/ 	.short	0x0000
        /*0014*/ 	.byte	0x00, 0xf0, 0x81, 0x02


	//----- nvinfo : EIATTR_SPARSE_MMA_MASK
	.align		4
.L_3463:
        /*0018*/ 	.byte	0x03, 0x50
        /*001a*/ 	.short	0x0000


	//----- nvinfo : EIATTR_MAXREG_COUNT
	.align		4
        /*001c*/ 	.byte	0x03, 0x1b
        /*001e*/ 	.short	0x00ff


	//----- nvinfo : EIATTR_NUM_BARRIERS
	.align		4
        /*0020*/ 	.byte	0x02, 0x4c
        /*0022*/ 	.byte	0x01
	.zero		1


	//----- nvinfo : EIATTR_MERCURY_ISA_VERSION
	.align		4
        /*0024*/ 	.byte	0x03, 0x5f
        /*0026*/ 	.short	0x0101


	//----- nvinfo : EIATTR_COOP_GROUP_MASK_REGIDS
	.align		4
        /*0028*/ 	.byte	0x04, 0x29
        /*002a*/ 	.short	(.L_3465 - .L_3464)


	//   ....[0]....
.L_3464:
        /*002c*/ 	.word	0x05000009


	//   ....[1]....
        /*0030*/ 	.word	0x05000009


	//   ....[2]....
        /*0034*/ 	.word	0x05000009


	//   ....[3]....
        /*0038*/ 	.word	0x05000009


	//   ....[4]....
        /*003c*/ 	.word	0x05000009


	//   ....[5]....
        /*0040*/ 	.word	0x05000009


	//   ....[6]....
        /*0044*/ 	.word	0x05000009


	//   ....[7]....
        /*0048*/ 	.word	0x05000009


	//   ....[8]....
        /*004c*/ 	.word	0x05000009


	//   ....[9]....
        /*0050*/ 	.word	0x05000009


	//   ....[10]....
        /*0054*/ 	.word	0x05000009


	//   ....[11]....
        /*0058*/ 	.word	0x05000009


	//   ....[12]....
        /*005c*/ 	.word	0x05000009


	//   ....[13]....
        /*0060*/ 	.word	0x05000009


	//   ....[14]....
        /*0064*/ 	.word	0x05000009


	//   ....[15]....
        /*0068*/ 	.word	0x05000009


	//   ....[16]....
        /*006c*/ 	.word	0x05000009


	//   ....[17]....
        /*0070*/ 	.word	0x05000009


	//   ....[18]....
        /*0074*/ 	.word	0x05000009


	//   ....[19]....
        /*0078*/ 	.word	0x05000009


	//   ....[20]....
        /*007c*/ 	.word	0x05000009


	//   ....[21]....
        /*0080*/ 	.word	0x05000009


	//----- nvinfo : EIATTR_COOP_GROUP_INSTR_OFFSETS
	.align		4
.L_3465:
        /*0084*/ 	.byte	0x04, 0x28
        /*0086*/ 	.short	(.L_3467 - .L_3466)


	//   ....[0]....
.L_3466:
        /*0088*/ 	.word	0x00001da0


	//   ....[1]....
        /*008c*/ 	.word	0x00001e60


	//   ....[2]....
        /*0090*/ 	.word	0x00001ed0


	//   ....[3]....
        /*0094*/ 	.word	0x00001f60


	//   ....[4]....
        /*0098*/ 	.word	0x00001fd0


	//   ....[5]....
        /*009c*/ 	.word	0x00002050


	//   ....[6]....
        /*00a0*/ 	.word	0x000020c0


	//   ....[7]....
        /*00a4*/ 	.word	0x00002150


	//   ....[8]....
        /*00a8*/ 	.word	0x000021d0


	//   ....[9]....
        /*00ac*/ 	.word	0x00002240


	//   ....[10]....
        /*00b0*/ 	.word	0x00002290


	//   ....[11]....
        /*00b4*/ 	.word	0x00002880


	//   ....[12]....
        /*00b8*/ 	.word	0x00002960


	//   ....[13]....
        /*00bc*/ 	.word	0x000029f0


	//   ....[14]....
        /*00c0*/ 	.word	0x00002aa0


	//   ....[15]....
        /*00c4*/ 	.word	0x00002b30


	//   ....[16]....
        /*00c8*/ 	.word	0x00002be0


	//   ....[17]....
        /*00cc*/ 	.word	0x00002c70


	//   ....[18]....
        /*00d0*/ 	.word	0x00002d20


	//   ....[19]....
        /*00d4*/ 	.word	0x00002dc0


	//   ....[20]....
        /*00d8*/ 	.word	0x00002e50


	//   ....[21]....
        /*00dc*/ 	.word	0x00002ec0


	//----- nvinfo : EIATTR_VRC_CTA_INIT_COUNT
	.align		4
.L_3467:
        /*00e0*/ 	.byte	0x02, 0x4a
	.zero		1
	.zero		1


	//----- nvinfo : EIATTR_EXIT_INSTR_OFFSETS
	.align		4
        /*00e4*/ 	.byte	0x04, 0x1c
        /*00e6*/ 	.short	(.L_3469 - .L_3468)


	//   ....[0]....
.L_3468:
        /*00e8*/ 	.word	0x00002780


	//   ....[1]....
        /*00ec*/ 	.word	0x00002860


	//----- nvinfo : EIATTR_CRS_STACK_SIZE
	.align		4
.L_3469:
        /*00f0*/ 	.byte	0x04, 0x1e
        /*00f2*/ 	.short	(.L_3471 - .L_3470)
.L_3470:
        /*00f4*/ 	.word	0x00000000


	//----- nvinfo : EIATTR_CBANK_PARAM_SIZE
	.align		4
.L_3471:
        /*00f8*/ 	.byte	0x03, 0x19
        /*00fa*/ 	.short	0x00a0


	//----- nvinfo : EIATTR_PARAM_CBANK
	.align		4
        /*00fc*/ 	.byte	0x04, 0x0a
        /*00fe*/ 	.short	(.L_3473 - .L_3472)
	.align		4
.L_3472:
        /*0100*/ 	.word	index@(.nv.constant0._Z30group_norm_nhwc_fwd_sum_kernelI11Fp16IOBf16WLi140EEv26Group_norm_nhwc_fwd_params)
        /*0104*/ 	.short	0x0380
        /*0106*/ 	.short	0x00a0


	//----- nvinfo : EIATTR_SW_WAR
	.align		4
.L_3473:
        /*0108*/ 	.byte	0x04, 0x36
        /*010a*/ 	.short	(.L_3475 - .L_3474)
.L_3474:
        /*010c*/ 	.word	0x00000008
.L_3475:


//--------------------- .nv.info._Z30group_norm_nhwc_fwd_sum_kernelI11Fp16IOBf16WLi160EEv26Group_norm_nhwc_fwd_params --------------------------
	.section	.nv.info._Z30group_norm_nhwc_fwd_sum_kernelI11Fp16IOBf16WLi160EEv26Group_norm_nhwc_fwd_params,"",@"SHT_CUDA_INFO"
	.sectionflags	@""
	.align	4


	//----- nvinfo : EIATTR_CUDA_API_VERSION
	.align		4
        /*0000*/ 	.byte	0x04, 0x37
        /*0002*/ 	.short	(.L_3477 - .L_3476)
.L_3476:
        /*0004*/ 	.word	0x00000082


	//----- nvinfo : EIATTR_KPARAM_INFO
	.align		4
.L_3477:
        /*0008*/ 	.byte	0x04, 0x17
        /*000a*/ 	.short	(.L_3479 - .L_3478)
.L_3478:
        /*000c*/ 	.word	0x00000000
        /*0010*/ 	.short	0x0000
        /*0012*/ 	.short	0x0000
        /*0014*/ 	.byte	0x00, 0xf0, 0x81, 0x02


	//----- nvinfo : EIATTR_SPARSE_MMA_MASK
	.align		4
.L_3479:
        /*0018*/ 	.byte	0x03, 0x50
        /*001a*/ 	.short	0x0000


	//----- nvinfo : EIATTR_MAXREG_COUNT
	.align		4
        /*001c*/ 	.byte	0x03, 0x1b
        /*001e*/ 	.short	0x00ff


	//----- nvinfo : EIATTR_NUM_BARRIERS
	.align		4
        /*0020*/ 	.byte	0x02, 0x4c
        /*0022*/ 	.byte	0x01
	.zero		1


	//----- nvinfo : EIATTR_MERCURY_ISA_VERSION
	.align		4
        /*0024*/ 	.byte	0x03, 0x5f
        /*0026*/ 	.short	0x0101


	//----- nvinfo : EIATTR_COOP_GROUP_MASK_REGIDS
	.align		4
        /*0028*/ 	.byte	0x04, 0x29
        /*002a*/ 	.short	(.L_3481 - .L_3480)


	//   ....[0]....
.L_3480:
        /*002c*/ 	.word	0xffffffff


	//   ....[1]....
        /*0030*/ 	.word	0xffffffff


	//   ....[2]....
        /*0034*/ 	.word	0xffffffff


	//   ....[3]....
        /*0038*/ 	.word	0xffffffff


	//   ....[4]....
        /*003c*/ 	.word	0xffffffff


	//   ....[5]....
        /*0040*/ 	.word	0xffffffff


	//   ....[6]....
        /*0044*/ 	.word	0xffffffff


	//   ....[7]....
        /*0048*/ 	.word	0xffffffff


	//   ....[8]....
        /*004c*/ 	.word	0xffffffff


	//   ....[9]....
        /*0050*/ 	.word	0xffffffff


	//   ....[10]....
        /*0054*/ 	.word	0xffffffff


	//   ....[11]....
        /*0058*/ 	.word	0xffffffff


	//   ....[12]....
        /*005c*/ 	.word	0xffffffff


	//   ....[13]....
        /*0060*/ 	.word	0xffffffff


	//   ....[14]....
        /*0064*/ 	.word	0xffffffff


	//   ....[15]....
        /*0068*/ 	.word	0xffffffff


	//   ....[16]....
        /*006c*/ 	.word	0xffffffff


	//   ....[17]....
        /*0070*/ 	.word	0xffffffff


	//   ....[18]....
        /*0074*/ 	.word	0x05000016


	//   ....[19]....
        /*0078*/ 	.word	0x05000016


	//   ....[20]....
        /*007c*/ 	.word	0x05000016


	//   ....[21]....
        /*0080*/ 	.word	0x05000016


	//   ....[22]....
        /*0084*/ 	.word	0x05000016


	//   ....[23]....
        /*0088*/ 	.word	0x05000016


	//   ....[24]....
        /*008c*/ 	.word	0x05000016


	//   ....[25]....
        /*0090*/ 	.word	0x05000016


	//   ....[26]....
        /*0094*/ 	.word	0x05000016


	//   ....[27]....
        /*0098*/ 	.word	0x05000016


	//   ....[28]....
        /*009c*/ 	.word	0x05000016


	//   ....[29]....
        /*00a0*/ 	.word	0x05000016


	//   ....[30]....
        /*00a4*/ 	.word	0x05000016


	//   ....[31]....
        /*00a8*/ 	.word	0x05000016


	//   ....[32]....
        /*00ac*/ 	.word	0x05000016


	//   ....[33]....
        /*00b0*/ 	.word	0x05000016


	//   ....[34]....
        /*00b4*/ 	.word	0x05000016


	//   ....[35]....
        /*00b8*/ 	.word	0x05000016


	//----- nvinfo : EIATTR_COOP_GROUP_INSTR_OFFSETS
	.align		4
.L_3481:
        /*00bc*/ 	.byte	0x04, 0x28
        /*00be*/ 	.short	(.L_3483 - .L_3482)


	//   ....[0]....
.L_3482:
        /*00c0*/ 	.word	0x00001d80


	//   ....[1]....
        /*00c4*/ 	.word	0x00001db0


	//   ....[2]....
        /*00c8*/ 	.word	0x00001dc0


	//   ....[3]....
        /*00cc*/ 	.word	0x00001e30


	//   ....[4]....
        /*00d0*/ 	.word	0x00001e60


	//   ....[5]....
        /*00d4*/ 	.word	0x00001e70


	//   ....[6]....
        /*00d8*/ 	.word	0x00001ed0


	//   ....[7]....
        /*00dc*/ 	.word	0x00001f00


	//   ....[8]....
        /*00e0*/ 	.word	0x00001f20


	//   ....[9]....
        /*00e4*/ 	.word	0x00001f80


	//   ....[10]....
        /*00e8*/ 	.word	0x00001fb0


	//   ....[11]....
        /*00ec*/ 	.word	0x00001fd0


	//   ....[12]....
        /*00f0*/ 	.word	0x00002030


	//   ....[13]....
        /*00f4*/ 	.word	0x00002060


	//   ....[14]....
        /*00f8*/ 	.word	0x00002080


	//   ....[15]....
        /*00fc*/ 	.word	0x000020e0


	//   ....[16]....
        /*0100*/ 	.word	0x00002100


	//   ....[17]....
        /*0104*/ 	.word	0x00002110


	//   ....[18]....
        /*0108*/ 	.word	0x00002660


	//   ....[19]....
        /*010c*/ 	.word	0x000026c0


	//   ....[20]....
        /*0110*/ 	.word	0x00002710


	//   ....[21]....
        /*0114*/ 	.word	0x00002790


	//   ....[22]....
        /*0118*/ 	.word	0x00002830


	//   ....[23]....
        /*011c*/ 	.word	0x000028a0


	//   ....[24]....
        /*0120*/ 	.word	0x00002930


	//   ....[25]....
        /*0124*/ 	.word	0x000029a0


	//   ....[26]....
        /*0128*/ 	.word	0x00002a20


	//   ....[27]....
        /*012c*/ 	.word	0x00002ab0


	//   ....[28]....
        /*0130*/ 	.word	0x00002b40


	//   ....[29]....
        /*0134*/ 	.word	0x00002bc0


	//   ....[30]....
        /*0138*/ 	.word	0x00002c60


	//   ....[31]....
        /*013c*/ 	.word	0x00002cc0


	//   ....[32]....
        /*0140*/ 	.word	0x00002d40


	//   ....[33]....
        /*0144*/ 	.word	0x00002da0


	//   ....[34]....
        /*0148*/ 	.word	0x00002e10


	//   ....[35]....
        /*014c*/ 	.word	0x00002e60


	//----- nvinfo : EIATTR_VRC_CTA_INIT_COUNT
	.align		4
.L_3483:
        /*0150*/ 	.byte	0x02, 0x4a
	.zero		1
	.zero		1


	//----- nvinfo : EIATTR_EXIT_INSTR_OFFSETS
	.align		4
        /*0154*/ 	.byte	0x04, 0x1c
        /*0156*/ 	.short	(.L_3485 - .L_3484)


	//   ....[0]....
.L_3484:
        /*0158*/ 	.word	0x00002510


	//   ....[1]....
        /*015c*/ 	.word	0x000025f0


	//----- nvinfo : EIATTR_CRS_STACK_SIZE
	.align		4
.L_3485:
        /*0160*/ 	.byte	0x04, 0x1e
        /*0162*/ 	.short	(.L_3487 - .L_3486)
.L_3486:
        /*0164*/ 	.word	0x00000000


	//----- nvinfo : EIATTR_CBANK_PARAM_SIZE
	.align		4
.L_3487:
        /*0168*/ 	.byte	0x03, 0x19
        /*016a*/ 	.short	0x00a0


	//----- nvinfo : EIATTR_PARAM_CBANK
	.align		4
        /*016c*/ 	.byte	0x04, 0x0a
        /*016e*/ 	.short	(.L_3489 - .L_3488)
	.align		4
.L_3488:
        /*0170*/ 	.word	index@(.nv.constant0._Z30group_norm_nhwc_fwd_sum_kernelI11Fp16IOBf16WLi160EEv26Group_norm_nhwc_fwd_params)
        /*0174*/ 	.short	0x0380
        /*0176*/ 	.short	0x00a0


	//----- nvinfo : EIATTR_SW_WAR
	.align		4
.L_3489:
        /*0178*/ 	.byte	0x04, 0x36
        /*017a*/ 	.short	(.L_3491 - .L_3490)
.L_3490:
        /*017c*/ 	.word	0x00000008
.L_3491:


//--------------------- .nv.info._Z30group_norm_nhwc_fwd_sum_kernelI11Fp16IOFp16WLi196EEv26Group_norm_nhwc_fwd_params --------------------------
	.section	.nv.info._Z30group_norm_nhwc_fwd_sum_kernelI11Fp16IOFp16WLi196EEv26Group_norm_nhwc_fwd_params,"",@"SHT_CUDA_INFO"
	.sectionflags	@""
	.align	4


	//----- nvinfo : EIATTR_CUDA_API_VERSION
	.align		4
        /*0000*/ 	.byte	0x04, 0x37
        /*0002*/ 	.short	(.L_3493 - .L_3492)
.L_3492:
        /*0004*/ 	.word	0x00000082


	//----- nvinfo : EIATTR_KPARAM_INFO
	.align		4
.L_3493:
        /*0008*/ 	.byte	0x04, 0x17
        /*000a*/ 	.short	(.L_3495 - .L_3494)
.L_3494:
        /*000c*/ 	.word	0x00000000
        /*0010*/ 	.short	0x0000
        /*0012*/ 	.short	0x0000
        /*0014*/ 	.byte	0x00, 0xf0, 0x81, 0x02


	//----- nvinfo : EIATTR_SPARSE_MMA_MASK
	.align		4
.L_3495:
        /*0018*/ 	.byte	0x03, 0x50
        /*001a*/ 	.short	0x0000


	//----- nvinfo : EIATTR_MAXREG_COUNT
	.align		4
        /*001c*/ 	.byte	0x03, 0x1b
        /*001e*/ 	.short	0x00ff


	//----- nvinfo : EIATTR_NUM_BARRIERS
	.align		4
        /*0020*/ 	.byte	0x02, 0x4c
        /*0022*/ 	.byte	0x01
	.zero		1


	//----- nvinfo : EIATTR_MERCURY_ISA_VERSION
	.align		4
        /*0024*/ 	.byte	0x03, 0x5f
        /*0026*/ 	.short	0x0101


	//----- nvinfo : EIATTR_COOP_GROUP_MASK_REGIDS
	.align		4
        /*0028*/ 	.byte	0x04, 0x29
        /*002a*/ 	.short	(.L_3497 - .L_3496)


	//   ....[0]....
.L_3496:
        /*002c*/ 	.word	0x0500000a


	//   ....[1]....
        /*0030*/ 	.word	0x0500000a


	//   ....[2]....
        /*0034*/ 	.word	0x0500000a


	//   ....[3]....
        /*0038*/ 	.word	0x0500000a


	//   ....[4]....
        /*003c*/ 	.word	0x0500000a


	//   ....[5]....
        /*0040*/ 	.word	0x0500000a


	//   ....[6]....
        /*0044*/ 	.word	0x0500000a


	//   ....[7]....
        /*0048*/ 	.word	0x0500000a


	//   ....[8]....
        /*004c*/ 	.word	0x0500000a


	//   ....[9]....
        /*0050*/ 	.word	0x0500000a


	//   ....[10]....
        /*0054*/ 	.word	0x0500000a


	//   ....[11]....
        /*0058*/ 	.word	0x0500000a


	//   ....[12]....
        /*005c*/ 	.word	0x0500000a


	//   ....[13]....
        /*0060*/ 	.word	0x0500000a


	//   ....[14]....
        /*0064*/ 	.word	0x0500000a


	//   ....[15]....
        /*0068*/ 	.word	0x0500000a


	//   ....[16]....
        /*006c*/ 	.word	0x0500000a


	//   ....[17]....
        /*0070*/ 	.word	0x0500000a


	//   ....[18]....
        /*0074*/ 	.word	0x0500000a


	//   ....[19]....
        /*0078*/ 	.word	0x0500000a


	//   ....[20]....
        /*007c*/ 	.word	0x0500000a


	//   ....[21]....
        /*0080*/ 	.word	0x0500000a


	//----- nvinfo : EIATTR_COOP_GROUP_INSTR_OFFSETS
	.align		4
.L_3497:
        /*0084*/ 	.byte	0x04, 0x28
        /*0086*/ 	.short	(.L_3499 - .L_3498)


	//   ....[0]....
.L_3498:
        /*0088*/ 	.word	0x00001e80


	//   ....[1]....
        /*008c*/ 	.word	0x00001f30


	//   ....[2]....
        /*0090*/ 	.word	0x00001fa0


	//   ....[3]....
        /*0094*/ 	.word	0x00002020


	//   ....[4]....
        /*0098*/ 	.word	0x00002090


	//   ....[5]....
        /*009c*/ 	.word	0x00002130


	//   ....[6]....
        /*00a0*/ 	.word	0x000021a0


	//   ....[7]....
        /*00a4*/ 	.word	0x00002230


	//   ....[8]....
        /*00a8*/ 	.word	0x000022b0


	//   ....[9]....
        /*00ac*/ 	.word	0x00002320


	//   ....[10]....
        /*00b0*/ 	.word	0x00002370


	//   ....[11]....
        /*00b4*/ 	.word	0x00002a70


	//   ....[12]....
        /*00b8*/ 	.word	0x00002b40


	//   ....[13]....
        /*00bc*/ 	.word	0x00002bd0


	//   ....[14]....
        /*00c0*/ 	.word	0x00002c80


	//   ....[15]....
        /*00c4*/ 	.word	0x00002d10


	//   ....[16]....
        /*00c8*/ 	.word	0x00002dc0


	//   ....[17]....
        /*00cc*/ 	.word	0x00002e50


	//   ....[18]....
        /*00d0*/ 	.word	0x00002f10


	//   ....[19]....
        /*00d4*/ 	.word	0x00002fb0


	//   ....[20]....
        /*00d8*/ 	.word	0x00003040


	//   ....[21]....
        /*00dc*/ 	.word	0x000030b0


	//----- nvinfo : EIATTR_VRC_CTA_INIT_COUNT
	.align		4
.L_3499:
        /*00e0*/ 	.byte	0x02, 0x4a
	.zero		1
	.zero		1


	//----- nvinfo : EIATTR_EXIT_INSTR_OFFSETS
	.align		4
        /*00e4*/ 	.byte	0x04, 0x1c
        /*00e6*/ 	.short	(.L_3501 - .L_3500)


	//   ....[0]....
.L_3500:
        /*00e8*/ 	.word	0x00002970


	//   ....[1]....
        /*00ec*/ 	.word	0x00002a50


	//----- nvinfo : EIATTR_CRS_STACK_SIZE
	.align		4
.L_3501:
        /*00f0*/ 	.byte	0x04, 0x1e
        /*00f2*/ 	.short	(.L_3503 - .L_3502)
.L_3502:
        /*00f4*/ 	.word	0x00000000


	//----- nvinfo : EIATTR_CBANK_PARAM_SIZE
	.align		4
.L_3503:
        /*00f8*/ 	.byte	0x03, 0x19
        /*00fa*/ 	.short	0x00a0


	//----- nvinfo : EIATTR_PARAM_CBANK
	.align		4
        /*00fc*/ 	.byte	0x04, 0x0a
        /*00fe*/ 	.short	(.L_3505 - .L_3504)
	.align		4
.L_3504:
        /*0100*/ 	.word	index@(.nv.constant0._Z30group_norm_nhwc_fwd_sum_kernelI11Fp16IOFp16WLi196EEv26Group_norm_nhwc_fwd_params)
        /*0104*/ 	.short	0x0380
        /*0106*/ 	.short	0x00a0


	//----- nvinfo : EIATTR_SW_WAR
	.align		4
.L_3505:
        /*0108*/ 	.byte	0x04, 0x36
        /*010a*/ 	.short	(.L_3507 - .L_3506)
.L_3506:
        /*010c*/ 	.word	0x00000008
.L_3507:


//--------------------- .nv.info._Z30group_norm_nhwc_fwd_sum_kernelI11Fp16IOFp16WLi168EEv26Group_norm_nhwc_fwd_params --------------------------
	.section	.nv.info._Z30group_norm_nhwc_fwd_sum_kernelI11Fp16IOFp16WLi168EEv26Group_norm_nhwc_fwd_params,"",@"SHT_CUDA_INFO"
	.sectionflags	@""
	.align	4


	//----- nvinfo : EIATTR_CUDA_API_VERSION
	.align		4
        /*0000*/ 	.byte	0x04, 0x37
        /*0002*/ 	.short	(.L_3509 - .L_3508)
.L_3508:
        /*0004*/ 	.word	0x00000082


	//----- nvinfo : EIATTR_KPARAM_INFO
	.align		4
.L_3509:
        /*0008*/ 	.byte	0x04, 0x17
        /*000a*/ 	.short	(.L_3511 - .L_3510)
.L_3510:
        /*000c*/ 	.word	0x00000000
        /*0010*/ 	.short	0x0000
        /*0012*/ 	.short	0x0000
        /*0014*/ 	.byte	0x00, 0xf0, 0x81, 0x02


	//----- nvinfo : EIATTR_SPARSE_MMA_MASK
	.align		4
.L_3511:
        /*0018*/ 	.byte	0x03, 0x50
        /*001a*/ 	.short	0x0000


	//----- nvinfo : EIATTR_MAXREG_COUNT
	.align		4
        /*001c*/ 	.byte	0x03, 0x1b
        /*001e*/ 	.short	0x00ff


	//----- nvinfo : EIATTR_NUM_BARRIERS
	.align		4
        /*0020*/ 	.byte	0x02, 0x4c
        /*0022*/ 	.byte	0x01
	.zero		1


	//----- nvinfo : EIATTR_MERCURY_ISA_VERSION
	.align		4
        /*0024*/ 	.byte	0x03, 0x5f
        /*0026*/ 	.short	0x0101


	//----- nvinfo : EIATTR_COOP_GROUP_MASK_REGIDS
	.align		4
        /*0028*/ 	.byte	0x04, 0x29
        /*002a*/ 	.short	(.L_3513 - .L_3512)


	//   ....[0]....
.L_3512:
        /*002c*/ 	.word	0x05000007


	//   ....[1]....
        /*0030*/ 	.word	0x05000007


	//   ....[2]....
        /*0034*/ 	.word	0x05000007


	//   ....[3]....
        /*0038*/ 	.word	0x05000007


	//   ....[4]....
        /*003c*/ 	.word	0x05000007


	//   ....[5]....
        /*0040*/ 	.word	0x05000007


	//   ....[6]....
        /*0044*/ 	.word	0x05000007


	//   ....[7]....
        /*0048*/ 	.word	0x05000007


	//   ....[8]....
        /*004c*/ 	.word	0x05000007


	//   ....[9]....
        /*0050*/ 	.word	0x05000007


	//   ....[10]....
        /*0054*/ 	.word	0x05000007


	//   ....[11]....
        /*0058*/ 	.word	0x05000007


	//   ....[12]....
        /*005c*/ 	.word	0x05000007


	//   ....[13]....
        /*0060*/ 	.word	0x05000007


	//   ....[14]....
        /*0064*/ 	.word	0x05000007


	//   ....[15]....
        /*0068*/ 	.word	0x05000007


	//   ....[16]....
        /*006c*/ 	.word	0x05000007


	//   ....[17]....
        /*0070*/ 	.word	0x05000007


	//   ....[18]....
        /*0074*/ 	.word	0x05000007


	//   ....[19]....
        /*0078*/ 	.word	0x05000007


	//   ....[20]....
        /*007c*/ 	.word	0x05000007


	//   ....[21]....
        /*0080*/ 	.word	0x05000007


	//----- nvinfo : EIATTR_COOP_GROUP_INSTR_OFFSETS
	.align		4
.L_3513:
        /*0084*/ 	.byte	0x04, 0x28
        /*0086*/ 	.short	(.L_3515 - .L_3514)


	//   ....[0]....
.L_3514:
        /*0088*/ 	.word	0x00001e30


	//   ....[1]....
        /*008c*/ 	.word	0x00001ef0


	//   ....[2]....
        /*0090*/ 	.word	0x00001f60


	//   ....[3]....
        /*0094*/ 	.word	0x00001fe0


	//   ....[4]....
        /*0098*/ 	.word	0x00002050


	//   ....[5]....
        /*009c*/ 	.word	0x000020f0


	//   ....[6]....
        /*00a0*/ 	.word	0x00002160


	//   ....[7]....
        /*00a4*/ 	.word	0x000021e0


	//   ....[8]....
        /*00a8*/ 	.word	0x00002260


	//   ....[9]....
        /*00ac*/ 	.word	0x000022d0


	//   ....[10]....
        /*00b0*/ 	.word	0x00002320


	//   ....[11]....
        /*00b4*/ 	.word	0x00002a10


	//   ....[12]....
        /*00b8*/ 	.word	0x00002af0


	//   ....[13]....
        /*00bc*/ 	.word	0x00002b80


	//   ....[14]....
        /*00c0*/ 	.word	0x00002c30


	//   ....[15]....
        /*00c4*/ 	.word	0x00002cc0


	//   ....[16]....
        /*00c8*/ 	.word	0x00002d70


	//   ....[17]....
        /*00cc*/ 	.word	0x00002e00


	//   ....[18]....
        /*00d0*/ 	.word	0x00002eb0


	//   ....[19]....
        /*00d4*/ 	.word	0x00002f50


	//   ....[20]....
        /*00d8*/ 	.word	0x00002fe0


	//   ....[21]....
        /*00dc*/ 	.word	0x00003050


	//----- nvinfo : EIATTR_VRC_CTA_INIT_COUNT
	.align		4
.L_3515:
        /*00e0*/ 	.byte	0x02, 0x4a
	.zero		1
	.zero		1


	//----- nvinfo : EIATTR_EXIT_INSTR_OFFSETS
	.align		4
        /*00e4*/ 	.byte	0x04, 0x1c
        /*00e6*/ 	.short	(.L_3517 - .L_3516)


	//   ....[0]....
.L_3516:
        /*00e8*/ 	.word	0x00002910


	//   ....[1]....
        /*00ec*/ 	.word	0x000029f0


	//----- nvinfo : EIATTR_CRS_STACK_SIZE
	.align		4
.L_3517:
        /*00f0*/ 	.byte	0x04, 0x1e
        /*00f2*/ 	.short	(.L_3519 - .L_3518)
.L_3518:
        /*00f4*/ 	.word	0x00000000


	//----- nvinfo : EIATTR_CBANK_PARAM_SIZE
	.align		4
.L_3519:
        /*00f8*/ 	.byte	0x03, 0x19
        /*00fa*/ 	.short	0x00a0


	//----- nvinfo : EIATTR_PARAM_CBANK
	.align		4
        /*00fc*/ 	.byte	0x04, 0x0a
        /*00fe*/ 	.short	(.L_3521 - .L_3520)
	.align		4
.L_3520:
        /*0100*/ 	.word	index@(.nv.constant0._Z30group_norm_nhwc_fwd_sum_kernelI11Fp16IOFp16WLi168EEv26Group_norm_nhwc_fwd_params)
        /*0104*/ 	.short	0x0380
        /*0106*/ 	.short	0x00a0


	//----- nvinfo : EIATTR_SW_WAR
	.align		4
.L_3521:
        /*0108*/ 	.byte	0x04, 0x36
        /*010a*/ 	.short	(.L_3523 - .L_3522)
.L_3522:
        /*010c*/ 	.word	0x00000008
.L_3523:


//--------------------- .nv.info._Z30group_norm_nhwc_fwd_sum_kernelI11Fp16IOFp16WLi64EEv26Group_norm_nhwc_fwd_params --------------------------
	.section	.nv.info._Z30group_norm_nhwc_fwd_sum_kernelI11Fp16IOFp16WLi64EEv26Group_norm_nhwc_fwd_params,"",@"SHT_CUDA_INFO"
	.sectionflags	@""
	.align	4


	//----- nvinfo : EIATTR_CUDA_API_VERSION
	.align		4
        /*0000*/ 	.byte	0x04, 0x37
        /*0002*/ 	.short	(.L_3525 - .L_3524)
.L_3524:
        /*0004*/ 	.word	0x00000082


	//----- nvinfo : EIATTR_KPARAM_INFO
	.align		4
.L_3525:
        /*0008*/ 	.byte	0x04, 0x17
        /*000a*/ 	.short	(.L_3527 - .L_3526)
.L_3526:
        /*000c*/ 	.word	0x00000000
        /*0010*/ 	.short	0x0000
        /*0012*/ 	.short	0x0000
        /*0014*/ 	.byte	0x00, 0xf0, 0x81, 0x02


	//----- nvinfo : EIATTR_SPARSE_MMA_MASK
	.align		4
.L_3527:
        /*0018*/ 	.byte	0x03, 0x50
        /*001a*/ 	.short	0x0000


	//----- nvinfo : EIATTR_MAXREG_COUNT
	.align		4
        /*001c*/ 	.byte	0x03, 0x1b
        /*001e*/ 	.short	0x00ff


	//----- nvinfo : EIATTR_NUM_BARRIERS
	.align		4
        /*0020*/ 	.byte	0x02, 0x4c
        /*0022*/ 	.byte	0x01
	.zero		1


	//----- nvinfo : EIATTR_MERCURY_ISA_VERSION
	.align		4
        /*0024*/ 	.byte	0x03, 0x5f
        /*0026*/ 	.short	0x0101


	//----- nvinfo : EIATTR_COOP_GROUP_MASK_REGIDS
	.align		4
        /*0028*/ 	.byte	0x04, 0x29
        /*002a*/ 	.short	(.L_3529 - .L_3528)


	//   ....[0]....
.L_3528:
        /*002c*/ 	.word	0xffffffff


	//   ....[1]....
        /*0030*/ 	.word	0xffffffff


	//   ....[2]....
        /*0034*/ 	.word	0xffffffff


	//   ....[3]....
        /*0038*/ 	.word	0xffffffff


	//   ....[4]....
        /*003c*/ 	.word	0xffffffff


	//   ....[5]....
        /*0040*/ 	.word	0xffffffff


	//   ....[6]....
        /*0044*/ 	.word	0xffffffff


	//   ....[7]....
        /*0048*/ 	.word	0xffffffff


	//   ....[8]....
        /*004c*/ 	.word	0xffffffff


	//   ....[9]....
        /*0050*/ 	.word	0xffffffff


	//   ....[10]....
        /*0054*/ 	.word	0xffffffff


	//   ....[11]....
        /*0058*/ 	.word	0xffffffff


	//   ....[12]....
        /*005c*/ 	.word	0xffffffff


	//   ....[13]....
        /*0060*/ 	.word	0xffffffff


	//   ....[14]....
        /*0064*/ 	.word	0xffffffff


	//   ....[15]....
        /*0068*/ 	.word	0xffffffff


	//   ....[16]....
        /*006c*/ 	.word	0xffffffff


	//   ....[17]....
        /*0070*/ 	.word	0xffffffff


	//   ....[18]....
        /*0074*/ 	.word	0x05000013


	//   ....[19]....
        /*0078*/ 	.word	0x05000013


	//   ....[20]....
        /*007c*/ 	.word	0x05000013


	//   ....[21]....
        /*0080*/ 	.word	0x05000013


	//   ....[22]....
        /*0084*/ 	.word	0x05000013


	//   ....[23]....
        /*0088*/ 	.word	0x05000013


	//   ....[24]....
        /*008c*/ 	.word	0x05000013


	//   ....[25]....
        /*0090*/ 	.word	0x05000013


	//   ....[26]....
        /*0094*/ 	.word	0x05000013


	//   ....[27]....
        /*0098*/ 	.word	0x05000013


	//   ....[28]....
        /*009c*/ 	.word	0x05000013


	//   ....[29]....
        /*00a0*/ 	.word	0x05000013


	//   ....[30]....
        /*00a4*/ 	.word	0x05000013


	//   ....[31]....
        /*00a8*/ 	.word	0x05000013


	//   ....[32]....
        /*00ac*/ 	.word	0x05000013


	//   ....[33]....
        /*00b0*/ 	.word	0x05000013


	//   ....[34]....
        /*00b4*/ 	.word	0x05000013


	//   ....[35]....
        /*00b8*/ 	.word	0x05000013


	//----- nvinfo : EIATTR_COOP_GROUP_INSTR_OFFSETS
	.align		4
.L_3529:
        /*00bc*/ 	.byte	0x04, 0x28
        /*00be*/ 	.short	(.L_3531 - .L_3530)


	//   ....[0]....
.L_3530:
        /*00c0*/ 	.word	0x00001bd0


	//   ....[1]....
        /*00c4*/ 	.word	0x00001c00


	//   ....[2]....
        /*00c8*/ 	.word	0x00001c10


	//   ....[3]....
        /*00cc*/ 	.word	0x00001c70


	//   ....[4]....
        /*00d0*/ 	.word	0x00001ca0


	//   ....[5]....
        /*00d4*/ 	.word	0x00001cc0


	//   ....[6]....
        /*00d8*/ 	.word	0x00001d20


	//   ....[7]....
        /*00dc*/ 	.word	0x00001d50


	//   ....[8]....
        /*00e0*/ 	.word	0x00001d70


	//   ....[9]....
        /*00e4*/ 	.word	0x00001dd0


	//   ....[10]....
        /*00e8*/ 	.word	0x00001e00


	//   ....[11]....
        /*00ec*/ 	.word	0x00001e20


	//   ....[12]....
        /*00f0*/ 	.word	0x00001e80


	//   ....[13]....
        /*00f4*/ 	.word	0x00001eb0


	//   ....[14]....
        /*00f8*/ 	.word	0x00001ed0


	//   ....[15]....
        /*00fc*/ 	.word	0x00001f30


	//   ....[16]....
        /*0100*/ 	.word	0x00001f50


	//   ....[17]....
        /*0104*/ 	.word	0x00001f60


	//   ....[18]....
        /*0108*/ 	.word	0x000022a0


	//   ....[19]....
        /*010c*/ 	.word	0x00002300


	//   ....[20]....
        /*0110*/ 	.word	0x00002370


	//   ....[21]....
        /*0114*/ 	.word	0x000023e0


	//   ....[22]....
        /*0118*/ 	.word	0x00002470


	//   ....[23]....
        /*011c*/ 	.word	0x000024d0


	//   ....[24]....
        /*0120*/ 	.word	0x00002550


	//   ....[25]....
        /*0124*/ 	.word	0x000025e0


	//   ....[26]....
        /*0128*/ 	.word	0x00002650


	//   ....[27]....
        /*012c*/ 	.word	0x000026c0


	//   ....[28]....
        /*0130*/ 	.word	0x00002740


	//   ....[29]....
        /*0134*/ 	.word	0x000027a0


	//   ....[30]....
        /*0138*/ 	.word	0x00002820


	//   ....[31]....
        /*013c*/ 	.word	0x000028a0


	//   ....[32]....
        /*0140*/ 	.word	0x00002910


	//   ....[33]....
        /*0144*/ 	.word	0x000029b0


	//   ....[34]....
        /*0148*/ 	.word	0x00002a00


	//   ....[35]....
        /*014c*/ 	.word	0x00002a50


	//----- nvinfo : EIATTR_VRC_CTA_INIT_COUNT
	.align		4
.L_3531:
        /*0150*/ 	.byte	0x02, 0x4a
	.zero		1
	.zero		1


	//----- nvinfo : EIATTR_EXIT_INSTR_OFFSETS
	.align		4
        /*0154*/ 	.byte	0x04, 0x1c
        /*0156*/ 	.short	(.L_3533 - .L_3532)


	//   ....[0]....
.L_3532:
        /*0158*/ 	.word	0x00002140


	//   ....[1]....
        /*015c*/ 	.word	0x00002220


	//----- nvinfo : EIATTR_CRS_STACK_SIZE
	.align		4
.L_3533:
        /*0160*/ 	.byte	0x04, 0x1e
        /*0162*/ 	.short	(.L_3535 - .L_3534)
.L_3534:
        /*0164*/ 	.word	0x00000000


	//----- nvinfo : EIATTR_CBANK_PARAM_SIZE
	.align		4
.L_3535:
        /*0168*/ 	.byte	0x03, 0x19
        /*016a*/ 	.short	0x00a0


	//----- nvinfo : EIATTR_PARAM_CBANK
	.align		4
        /*016c*/ 	.byte	0x04, 0x0a
        /*016e*/ 	.short	(.L_3537 - .L_3536)
	.align		4
.L_3536:
        /*0170*/ 	.word	index@(.nv.constant0._Z30group_norm_nhwc_fwd_sum_kernelI11Fp16IOFp16WLi64EEv26Group_norm_nhwc_fwd_params)
        /*0174*/ 	.short	0x0380
        /*0176*/ 	.short	0x00a0


	//----- nvinfo : EIATTR_SW_WAR
	.align		4
.L_3537:
        /*0178*/ 	.byte	0x04, 0x36
        /*017a*/ 	.short	(.L_3539 - .L_3538)
.L_3538:
        /*017c*/ 	.word	0x00000008
.L_3539:


//--------------------- .nv.info._Z30group_norm_nhwc_fwd_sum_kernelI11Fp16IOFp16WLi128EEv26Group_norm_nhwc_fwd_params --------------------------
	.section	.nv.info._Z30group_norm_nhwc_fwd_sum_kernelI11Fp16IOFp16WLi128EEv26Group_norm_nhwc_fwd_params,"",@"SHT_CUDA_INFO"
	.sectionflags	@""
	.align	4


	//----- nvinfo : EIATTR_CUDA_API_VERSION
	.align		4
        /*0000*/ 	.byte	0x04, 0x37
        /*0002*/ 	.short	(.L_3541 - .L_3540)
.L_3540:
        /*0004*/ 	.word	0x00000082


	//----- nvinfo : EIATTR_KPARAM_INFO
	.align		4
.L_3541:
        /*0008*/ 	.byte	0x04, 0x17
        /*000a*/ 	.short	(.L_3543 - .L_3542)
.L_3542:
        /*000c*/ 	.word	0x00000000
        /*0010*/ 	.short	0x0000
        /*0012*/ 	.short	0x0000
        /*0014*/ 	.byte	0x00, 0xf0, 0x81, 0x02


	//----- nvinfo : EIATTR_SPARSE_MMA_MASK
	.align		4
.L_3543:
        /*0018*/ 	.byte	0x03, 0x50
        /*001a*/ 	.short	0x0000


	//----- nvinfo : EIATTR_MAXREG_COUNT
	.align		4
        /*001c*/ 	.byte	0x03, 0x1b
        /*001e*/ 	.short	0x00ff


	//----- nvinfo : EIATTR_NUM_BARRIERS
	.align		4
        /*0020*/ 	.byte	0x02, 0x4c
        /*0022*/ 	.byte	0x01
	.zero		1


	//----- nvinfo : EIATTR_MERCURY_ISA_VERSION
	.align		4
        /*0024*/ 	.byte	0x03, 0x5f
        /*0026*/ 	.short	0x0101


	//----- nvinfo : EIATTR_COOP_GROUP_MASK_REGIDS
	.align		4
        /*0028*/ 	.byte	0x04, 0x29
        /*002a*/ 	.short	(.L_3545 - .L_3544)


	//   ....[0]....
.L_3544:
        /*002c*/ 	.word	0xffffffff


	//   ....[1]....
        /*0030*/ 	.word	0xffffffff


	//   ....[2]....
        /*0034*/ 	.word	0xffffffff


	//   ....[3]....
        /*0038*/ 	.word	0xffffffff


	//   ....[4]....
        /*003c*/ 	.word	0xffffffff


	//   ....[5]....
        /*0040*/ 	.word	0xffffffff


	//   ....[6]....
        /*0044*/ 	.word	0xffffffff


	//   ....[7]....
        /*0048*/ 	.word	0xffffffff


	//   ....[8]....
        /*004c*/ 	.word	0xffffffff


	//   ....[9]....
        /*0050*/ 	.word	0xffffffff


	//   ....[10]....
        /*0054*/ 	.word	0xffffffff


	//   ....[11]....
        /*0058*/ 	.word	0xffffffff


	//   ....[12]....
        /*005c*/ 	.word	0xffffffff


	//   ....[13]....
        /*0060*/ 	.word	0xffffffff


	//   ....[14]....
        /*0064*/ 	.word	0xffffffff


	//   ....[15]....
        /*0068*/ 	.word	0xffffffff


	//   ....[16]....
        /*006c*/ 	.word	0xffffffff


	//   ....[17]....
        /*0070*/ 	.word	0xffffffff


	//   ....[18]....
        /*0074*/ 	.word	0x05000011


	//   ....[19]....
        /*0078*/ 	.word	0x05000011


	//   ....[20]....
        /*007c*/ 	.word	0x05000011


	//   ....[21]....
        /*0080*/ 	.word	0x05000011


	//   ....[22]....
        /*0084*/ 	.word	0x05000011


	//   ....[23]....
        /*0088*/ 	.word	0x05000011


	//   ....[24]....
        /*008c*/ 	.word	0x05000011


	//   ....[25]....
        /*0090*/ 	.word	0x05000011


	//   ....[26]....
        /*0094*/ 	.word	0x05000011


	//   ....[27]....
        /*0098*/ 	.word	0x05000011


	//   ....[28]....
        /*009c*/ 	.word	0x05000011


	//   ....[29]....
        /*00a0*/ 	.word	0x05000011


	//   ....[30]....
        /*00a4*/ 	.word	0x05000011


	//   ....[31]....
        /*00a8*/ 	.word	0x05000011


	//   ....[32]....
        /*00ac*/ 	.word	0x05000011


	//   ....[33]....
        /*00b0*/ 	.word	0x05000011


	//   ....[34]....
        /*00b4*/ 	.word	0x05000011


	//   ....[35]....
        /*00b8*/ 	.word	0x05000011


	//----- nvinfo : EIATTR_COOP_GROUP_INSTR_OFFSETS
	.align		4
.L_3545:
        /*00bc*/ 	.byte	0x04, 0x28
        /*00be*/ 	.short	(.L_3547 - .L_3546)


	//   ....[0]....
.L_3546:
        /*00c0*/ 	.word	0x00001d00


	//   ....[1]....
        /*00c4*/ 	.word	0x00001d30


	//   ....[2]....
        /*00c8*/ 	.word	0x00001d40


	//   ....[3]....
        /*00cc*/ 	.word	0x00001da0


	//   ....[4]....
        /*00d0*/ 	.word	0x00001dd0


	//   ....[5]....
        /*00d4*/ 	.word	0x00001df0


	//   ....[6]....
        /*00d8*/ 	.word	0x00001e50


	//   ....[7]....
        /*00dc*/ 	.word	0x00001e80


	//   ....[8]....
        /*00e0*/ 	.word	0x00001ea0


	//   ....[9]....
        /*00e4*/ 	.word	0x00001f00


	//   ....[10]....
        /*00e8*/ 	.word	0x00001f30


	//   ....[11]....
        /*00ec*/ 	.word	0x00001f50


	//   ....[12]....
        /*00f0*/ 	.word	0x00001fb0


	//   ....[13]....
        /*00f4*/ 	.word	0x00001fe0


	//   ....[14]....
        /*00f8*/ 	.word	0x00002000


	//   ....[15]....
        /*00fc*/ 	.word	0x00002070


	//   ....[16]....
        /*0100*/ 	.word	0x00002090


	//   ....[17]....
        /*0104*/ 	.word	0x000020a0


	//   ....[18]....
        /*0108*/ 	.word	0x00002570


	//   ....[19]....
        /*010c*/ 	.word	0x000025d0


	//   ....[20]....
        /*0110*/ 	.word	0x00002630


	//   ....[21]....
        /*0114*/ 	.word	0x000026b0


	//   ....[22]....
        /*0118*/ 	.word	0x00002740


	//   ....[23]....
        /*011c*/ 	.word	0x000027a0


	//   ....[24]....
        /*0120*/ 	.word	0x00002820


	//   ....[25]....
        /*0124*/ 	.word	0x000028b0


	//   ....[26]....
        /*0128*/ 	.word	0x00002910


	//   ....[27]....
        /*012c*/ 	.word	0x00002990


	//   ....[28]....
        /*0130*/ 	.word	0x00002a20


	//   ....[29]....
        /*0134*/ 	.word	0x00002a90


	//   ....[30]....
        /*0138*/ 	.word	0x00002b10


	//   ....[31]....
        /*013c*/ 	.word	0x00002b90


	//   ....[32]....
        /*0140*/ 	.word	0x00002bf0


	//   ....[33]....
        /*0144*/ 	.word	0x00002c70


	//   ....[34]....
        /*0148*/ 	.word	0x00002ce0


	//   ....[35]....
        /*014c*/ 	.word	0x00002d30


	//----- nvinfo : EIATTR_VRC_CTA_INIT_COUNT
	.align		4
.L_3547:
        /*0150*/ 	.byte	0x02, 0x4a
	.zero		1
	.zero		1


	//----- nvinfo : EIATTR_EXIT_INSTR_OFFSETS
	.align		4
        /*0154*/ 	.byte	0x04, 0x1c
        /*0156*/ 	.short	(.L_3549 - .L_3548)


	//   ....[0]....
.L_3548:
        /*0158*/ 	.word	0x00002410


	//   ....[1]....
        /*015c*/ 	.word	0x000024f0


	//----- nvinfo : EIATTR_CRS_STACK_SIZE
	.align		4
.L_3549:
        /*0160*/ 	.byte	0x04, 0x1e
        /*0162*/ 	.short	(.L_3551 - .L_3550)
.L_3550:
        /*0164*/ 	.word	0x00000000


	//----- nvinfo : EIATTR_CBANK_PARAM_SIZE
	.align		4
.L_3551:
        /*0168*/ 	.byte	0x03, 0x19
        /*016a*/ 	.short	0x00a0


	//----- nvinfo : EIATTR_PARAM_CBANK
	.align		4
        /*016c*/ 	.byte	0x04, 0x0a
        /*016e*/ 	.short	(.L_3553 - .L_3552)
	.align		4
.L_3552:
        /*0170*/ 	.word	index@(.nv.constant0._Z30group_norm_nhwc_fwd_sum_kernelI11Fp16IOFp16WLi128EEv26Group_norm_nhwc_fwd_params)
        /*0174*/ 	.short	0x0380
        /*0176*/ 	.short	0x00a0


	//----- nvinfo : EIATTR_SW_WAR
	.align		4
.L_3553:
        /*0178*/ 	.byte	0x04, 0x36
        /*017a*/ 	.short	(.L_3555 - .L_3554)
.L_3554:
        /*017c*/ 	.word	0x00000008
.L_3555:


//--------------------- .nv.info._Z30group_norm_nhwc_fwd_sum_kernelI11Fp16IOFp16WLi192EEv26Group_norm_nhwc_fwd_params --------------------------
	.section	.nv.info._Z30group_norm_nhwc_fwd_sum_kernelI11Fp16IOFp16WLi192EEv26Group_norm_nhwc_fwd_params,"",@"SHT_CUDA_INFO"
	.sectionflags	@""
	.align	4


	//----- nvinfo : EIATTR_CUDA_API_VERSION
	.align		4
        /*0000*/ 	.byte	0x04, 0x37
        /*0002*/ 	.short	(.L_3557 - .L_3556)
.L_3556:
        /*0004*/ 	.word	0x00000082


	//----- nvinfo : EIATTR_KPARAM_INFO
	.align		4
.L_3557:
        /*0008*/ 	.byte	0x04, 0x17
        /*000a*/ 	.short	(.L_3559 - .L_3558)
.L_3558:
        /*000c*/ 	.word	0x00000000
        /*0010*/ 	.short	0x0000
        /*0012*/ 	.short	0x0000
        /*0014*/ 	.byte	0x00, 0xf0, 0x81, 0x02


	//----- nvinfo : EIATTR_SPARSE_MMA_MASK
	.align		4
.L_3559:
        /*0018*/ 	.byte	0x03, 0x50
        /*001a*/ 	.short	0x0000


	//----- nvinfo : EIATTR_MAXREG_COUNT
	.align		4
        /*001c*/ 	.byte	0x03, 0x1b
        /*001e*/ 	.short	0x00ff


	//----- nvinfo : EIATTR_NUM_BARRIERS
	.align		4
        /*0020*/ 	.byte	0x02, 0x4c
        /*0022*/ 	.byte	0x01
	.zero		1


	//----- nvinfo : EIATTR_MERCURY_ISA_VERSION
	.align		4
        /*0024*/ 	.byte	0x03, 0x5f
        /*0026*/ 	.short	0x0101


	//----- nvinfo : EIATTR_COOP_GROUP_MASK_REGIDS
	.align		4
        /*0028*/ 	.byte	0x04, 0x29
        /*002a*/ 	.short	(.L_3561 - .L_3560)


	//   ....[0]....
.L_3560:
        /*002c*/ 	.word	0xffffffff


	//   ....[1]....
        /*0030*/ 	.word	0xffffffff


	//   ....[2]....
        /*0034*/ 	.word	0xffffffff


	//   ....[3]....
        /*0038*/ 	.word	0xffffffff


	//   ....[4]....
        /*003c*/ 	.word	0xffffffff


	//   ....[5]....
        /*0040*/ 	.word	0xffffffff


	//   ....[6]....
        /*0044*/ 	.word	0xffffffff


	//   ....[7]....
        /*0048*/ 	.word	0xffffffff


	//   ....[8]....
        /*004c*/ 	.word	0xffffffff


	//   ....[9]....
        /*0050*/ 	.word	0xffffffff


	//   ....[10]....
        /*0054*/ 	.word	0xffffffff


	//   ....[11]....
        /*0058*/ 	.word	0xffffffff


	//   ....[12]....
        /*005c*/ 	.word	0xffffffff


	//   ....[13]....
        /*0060*/ 	.word	0xffffffff


	//   ....[14]....
        /*0064*/ 	.word	0xffffffff


	//   ....[15]....
        /*0068*/ 	.word	0xffffffff


	//   ....[16]....
        /*006c*/ 	.word	0xffffffff


	//   ....[17]....
        /*0070*/ 	.word	0xffffffff


	//   ....[18]....
        /*0074*/ 	.word	0x0500001c


	//   ....[19]....
        /*0078*/ 	.word	0x0500001c


	//   ....[20]....
        /*007c*/ 	.word	0x0500001c


	//   ....[21]....
        /*0080*/ 	.word	0x0500001c


	//   ....[22]....
        /*0084*/ 	.word	0x0500001c


	//   ....[23]....
        /*0088*/ 	.word	0x0500001c


	//   ....[24]....
        /*008c*/ 	.word	0x0500001c


	//   ....[25]....
        /*0090*/ 	.word	0x0500001c


	//   ....[26]....
        /*0094*/ 	.word	0x0500001c


	//   ....[27]....
        /*0098*/ 	.word	0x0500001c


	//   ....[28]....
        /*009c*/ 	.word	0x0500001c


	//   ....[29]....
        /*00a0*/ 	.word	0x0500001c


	//   ....[30]....
        /*00a4*/ 	.word	0x0500001c


	//   ....[31]....
        /*00a8*/ 	.word	0x0500001c


	//   ....[32]....
        /*00ac*/ 	.word	0x0500001c


	//   ....[33]....
        /*00b0*/ 	.word	0x0500001c


	//   ....[34]....
        /*00b4*/ 	.word	0x0500001c


	//   ....[35]....
        /*00b8*/ 	.word	0x0500001c


	//----- nvinfo : EIATTR_COOP_GROUP_INSTR_OFFSETS
	.align		4
.L_3561:
        /*00bc*/ 	.byte	0x04, 0x28
        /*00be*/ 	.short	(.L_3563 - .L_3562)


	//   ....[0]....
.L_3562:
        /*00c0*/ 	.word	0x00001e30


	//   ....[1]....
        /*00c4*/ 	.word	0x00001e60


	//   ....[2]....
        /*00c8*/ 	.word	0x00001eb0


	//   ....[3]....
        /*00cc*/ 	.word	0x00001ed0


	//   ....[4]....
        /*00d0*/ 	.word	0x00001f20


	//   ....[5]....
        /*00d4*/ 	.word	0x00001f60


	//   ....[6]....
        /*00d8*/ 	.word	0x00001f80


	//   ....[7]....
        /*00dc*/ 	.word	0x00001fd0


	//   ....[8]....
        /*00e0*/ 	.word	0x00002010


	//   ....[9]....
        /*00e4*/ 	.word	0x00002030


	//   ....[10]....
        /*00e8*/ 	.word	0x00002080


	//   ....[11]....
        /*00ec*/ 	.word	0x000020c0


	//   ....[12]....
        /*00f0*/ 	.word	0x000020e0


	//   ....[13]....
        /*00f4*/ 	.word	0x00002120


	//   ....[14]....
        /*00f8*/ 	.word	0x00002140


	//   ....[15]....
        /*00fc*/ 	.word	0x00002170


	//   ....[16]....
        /*0100*/ 	.word	0x00002190


	//   ....[17]....
        /*0104*/ 	.word	0x000021c0


	//   ....[18]....
        /*0108*/ 	.word	0x00002790


	//   ....[19]....
        /*010c*/ 	.word	0x00002820


	//   ....[20]....
        /*0110*/ 	.word	0x000028a0


	//   ....[21]....
        /*0114*/ 	.word	0x00002930


	//   ....[22]....
        /*0118*/ 	.word	0x000029b0


	//   ....[23]....
        /*011c*/ 	.word	0x00002a30


	//   ....[24]....
        /*0120*/ 	.word	0x00002ac0


	//   ....[25]....
        /*0124*/ 	.word	0x00002b40


	//   ....[26]....
        /*0128*/ 	.word	0x00002bc0


	//   ....[27]....
        /*012c*/ 	.word	0x00002c50


	//   ....[28]....
        /*0130*/ 	.word	0x00002cd0


	//   ....[29]....
        /*0134*/ 	.word	0x00002d50


	//   ....[30]....
        /*0138*/ 	.word	0x00002de0


	//   ....[31]....
        /*013c*/ 	.word	0x00002e60


	//   ....[32]....
        /*0140*/ 	.word	0x00002ee0


	//   ....[33]....
        /*0144*/ 	.word	0x00002f70


	//   ....[34]....
        /*0148*/ 	.word	0x00002fd0


	//   ....[35]....
        /*014c*/ 	.word	0x00003030


	//----- nvinfo : EIATTR_VRC_CTA_INIT_COUNT
	.align		4
.L_3563:
        /*0150*/ 	.byte	0x02, 0x4a
	.zero		1
	.zero		1


	//----- nvinfo : EIATTR_EXIT_INSTR_OFFSETS
	.align		4
        /*0154*/ 	.byte	0x04, 0x1c
        /*0156*/ 	.short	(.L_3565 - .L_3564)


	//   ....[0]....
.L_3564:
        /*0158*/ 	.word	0x00002650


	//   ....[1]....
        /*015c*/ 	.word	0x00002730


	//----- nvinfo : EIATTR_CRS_STACK_SIZE
	.align		4
.L_3565:
        /*0160*/ 	.byte	0x04, 0x1e
        /*0162*/ 	.short	(.L_3567 - .L_3566)
.L_3566:
        /*0164*/ 	.word	0x00000000


	//----- nvinfo : EIATTR_CBANK_PARAM_SIZE
	.align		4
.L_3567:
        /*0168*/ 	.byte	0x03, 0x19
        /*016a*/ 	.short	0x00a0


	//----- nvinfo : EIATTR_PARAM_CBANK
	.align		4
        /*016c*/ 	.byte	0x04, 0x0a
        /*016e*/ 	.short	(.L_3569 - .L_3568)
	.align		4
.L_3568:
        /*0170*/ 	.word	index@(.nv.constant0._Z30group_norm_nhwc_fwd_sum_kernelI11Fp16IOFp16WLi192EEv26Group_norm_nhwc_fwd_params)
        /*0174*/ 	.short	0x0380
        /*0176*/ 	.short	0x00a0


	//----- nvinfo : EIATTR_SW_WAR
	.align		4
.L_3569:
        /*0178*/ 	.byte	0x04, 0x36
        /*017a*/ 	.short	(.L_3571 - .L_3570)
.L_3570:
        /*017c*/ 	.word	0x00000008
.L_3571:


//--------------------- .nv.info._Z30group_norm_nhwc_fwd_sum_kernelI11Fp16IOFp16WLi448EEv26Group_norm_nhwc_fwd_params --------------------------
	.section	.nv.info._Z30group_norm_nhwc_fwd_sum_kernelI11Fp16IOFp16WLi448EEv26Group_norm_nhwc_fwd_params,"",@"SHT_CUDA_INFO"
	.sectionflags	@""
	.align	4


	//----- nvinfo : EIATTR_CUDA_API_VERSION
	.align		4
        /*0000*/ 	.byte	0x04, 0x37
        /*0002*/ 	.short	(.L_3573 - .L_3572)
.L_3572:
        /*0004*/ 	.word	0x00000082


	//----- nvinfo : EIATTR_KPARAM_INFO
	.align		4
.L_3573:
        /*0008*/ 	.byte	0x04, 0x17
        /*000a*/ 	.short	(.L_3575 - .L_3574)
.L_3574:
        /*000c*/ 	.word	0x00000000
        /*0010*/ 	.short	0x0000
        /*0012*/ 	.short	0x0000
        /*0014*/ 	.byte	0x00, 0xf0, 0x81, 0x02


	//----- nvinfo : EIATTR_SPARSE_MMA_MASK
	.align		4
.L_3575:
        /*0018*/ 	.byte	0x03, 0x50
        /*001a*/ 	.short	0x0000


	//----- nvinfo : EIATTR_MAXREG_COUNT
	.align		4
        /*001c*/ 	.byte	0x03, 0x1b
        /*001e*/ 	.short	0x00ff


	//----- nvinfo : EIATTR_NUM_BARRIERS
	.align		4
        /*0020*/ 	.byte	0x02, 0x4c
        /*0022*/ 	.byte	0x01
	.zero		1


	//----- nvinfo : EIATTR_MERCURY_ISA_VERSION
	.align		4
        /*0024*/ 	.byte	0x03, 0x5f
        /*0026*/ 	.short	0x0101


	//----- nvinfo : EIATTR_COOP_GROUP_MASK_REGIDS
	.align		4
        /*0028*/ 	.byte	0x04, 0x29
        /*002a*/ 	.short	(.L_3577 - .L_3576)


	//   ....[0]....
.L_3576:
        /*002c*/ 	.word	0xffffffff


	//   ....[1]....
        /*0030*/ 	.word	0xffffffff


	//   ....[2]....
        /*0034*/ 	.word	0xffffffff


	//   ....[3]....
        /*0038*/ 	.word	0xffffffff


	//   ....[4]....
        /*003c*/ 	.word	0xffffffff


	//   ....[5]....
        /*0040*/ 	.word	0xffffffff


	//   ....[6]....
        /*0044*/ 	.word	0xffffffff


	//   ....[7]....
        /*0048*/ 	.word	0xffffffff


	//   ....[8]....
        /*004c*/ 	.word	0xffffffff


	//   ....[9]....
        /*0050*/ 	.word	0xffffffff


	//   ....[10]....
        /*0054*/ 	.word	0xffffffff


	//   ....[11]....
        /*0058*/ 	.word	0xffffffff


	//   ....[12]....
        /*005c*/ 	.word	0xffffffff


	//   ....[13]....
        /*0060*/ 	.word	0xffffffff


	//   ....[14]....
        /*0064*/ 	.word	0xffffffff


	//   ....[15]....
        /*0068*/ 	.word	0xffffffff


	//   ....[16]....
        /*006c*/ 	.word	0xffffffff


	//   ....[17]....
        /*0070*/ 	.word	0xffffffff


	//   ....[18]....
        /*0074*/ 	.word	0x05000031


	//   ....[19]....
        /*0078*/ 	.word	0x05000031


	//   ....[20]....
        /*007c*/ 	.word	0x05000031


	//   ....[21]....
        /*0080*/ 	.word	0x05000031


	//   ....[22]....
        /*0084*/ 	.word	0x05000031


	//   ....[23]....
        /*0088*/ 	.word	0x05000031


	//   ....[24]....
        /*008c*/ 	.word	0x05000031


	//   ....[25]....
        /*0090*/ 	.word	0x05000031


	//   ....[26]....
        /*0094*/ 	.word	0x05000031


	//   ....[27]....
        /*0098*/ 	.word	0x05000031


	//   ....[28]....
        /*009c*/ 	.word	0x05000031


	//   ....[29]....
        /*00a0*/ 	.word	0x05000031


	//   ....[30]....
        /*00a4*/ 	.word	0x05000031


	//   ....[31]....
        /*00a8*/ 	.word	0x05000031


	//   ....[32]....
        /*00ac*/ 	.word	0x05000031


	//   ....[33]....
        /*00b0*/ 	.word	0x05000031


	//   ....[34]....
        /*00b4*/ 	.word	0x05000031


	//   ....[35]....
        /*00b8*/ 	.word	0x05000031


	//----- nvinfo : EIATTR_COOP_GROUP_INSTR_OFFSETS
	.align		4
.L_3577:
        /*00bc*/ 	.byte	0x04, 0x28
        /*00be*/ 	.short	(.L_3579 - .L_3578)


	//   ....[0]....
.L_3578:
        /*00c0*/ 	.word	0x00002330


	//   ....[1]....
        /*00c4*/ 	.word	0x00002360


	//   ....[2]....
        /*00c8*/ 	.word	0x00002380


	//   ....[3]....
        /*00cc*/ 	.word	0x000023e0


	//   ....[4]....
        /*00d0*/ 	.word	0x00002420


	//   ....[5]....
        /*00d4*/ 	.word	0x00002440


	//   ....[6]....
        /*00d8*/ 	.word	0x00002490


	//   ....[7]....
        /*00dc*/ 	.word	0x000024c0


	//   ....[8]....
        /*00e0*/ 	.word	0x000024f0


	//   ....[9]....
        /*00e4*/ 	.word	0x00002540


	//   ....[10]....
        /*00e8*/ 	.word	0x00002570


	//   ....[11]....
        /*00ec*/ 	.word	0x000025a0


	//   ....[12]....
        /*00f0*/ 	.word	0x000025f0


	//   ....[13]....
        /*00f4*/ 	.word	0x00002620


	//   ....[14]....
        /*00f8*/ 	.word	0x00002640


	//   ....[15]....
        /*00fc*/ 	.word	0x000026a0


	//   ....[16]....
        /*0100*/ 	.word	0x000026d0


	//   ....[17]....
        /*0104*/ 	.word	0x000026f0


	//   ....[18]....
        /*0108*/ 	.word	0x00003140


	//   ....[19]....
        /*010c*/ 	.word	0x000031e0


	//   ....[20]....
        /*0110*/ 	.word	0x00003270


	//   ....[21]....
        /*0114*/ 	.word	0x00003300


	//   ....[22]....
        /*0118*/ 	.word	0x00003370


	//   ....[23]....
        /*011c*/ 	.word	0x00003400


	//   ....[24]....
        /*0120*/ 	.word	0x00003490


	//   ....[25]....
        /*0124*/ 	.word	0x00003500


	//   ....[26]....
        /*0128*/ 	.word	0x00003580


	//   ....[27]....
        /*012c*/ 	.word	0x00003610


	//   ....[28]....
        /*0130*/ 	.word	0x00003690


	//   ....[29]....
        /*0134*/ 	.word	0x00003720


	//   ....[30]....
        /*0138*/ 	.word	0x000037b0


	//   ....[31]....
        /*013c*/ 	.word	0x00003820


	//   ....[32]....
        /*0140*/ 	.word	0x000038c0


	//   ....[33]....
        /*0144*/ 	.word	0x00003950


	//   ....[34]....
        /*0148*/ 	.word	0x000039c0


	//   ....[35]....
        /*014c*/ 	.word	0x00003a20


	//----- nvinfo : EIATTR_VRC_CTA_INIT_COUNT
	.align		4
.L_3579:
        /*0150*/ 	.byte	0x02, 0x4a
	.zero		1
	.zero		1


	//----- nvinfo : EIATTR_EXIT_INSTR_OFFSETS
	.align		4
        /*0154*/ 	.byte	0x04, 0x1c
        /*0156*/ 	.short	(.L_3581 - .L_3580)


	//   ....[0]....
.L_3580:
        /*0158*/ 	.word	0x00002fe0


	//   ....[1]....
        /*015c*/ 	.word	0x000030d0


	//----- nvinfo : EIATTR_CRS_STACK_SIZE
	.align		4
.L_3581:
        /*0160*/ 	.byte	0x04, 0x1e
        /*0162*/ 	.short	(.L_3583 - .L_3582)
.L_3582:
        /*0164*/ 	.word	0x00000000


	//----- nvinfo : EIATTR_CBANK_PARAM_SIZE
	.align		4
.L_3583:
        /*0168*/ 	.byte	0x03, 0x19
        /*016a*/ 	.short	0x00a0


	//----- nvinfo : EIATTR_PARAM_CBANK
	.align		4
        /*016c*/ 	.byte	0x04, 0x0a
        /*016e*/ 	.short	(.L_3585 - .L_3584)
	.align		4
.L_3584:
        /*0170*/ 	.word	index@(.nv.constant0._Z30group_norm_nhwc_fwd_sum_kernelI11Fp16IOFp16WLi448EEv26Group_norm_nhwc_fwd_params)
        /*0174*/ 	.short	0x0380
        /*0176*/ 	.short	0x00a0


	//----- nvinfo : EIATTR_SW_WAR
	.align		4
.L_3585:
        /*0178*/ 	.byte	0x04, 0x36
        /*017a*/ 	.short	(.L_3587 - .L_3586)
.L_3586:
        /*017c*/ 	.word	0x00000008
.L_3587:


//--------------------- .nv.info._Z30group_norm_nhwc_fwd_sum_kernelI11Fp16IOFp16WLi256EEv26Group_norm_nhwc_fwd_params --------------------------
	.section	.nv.info._Z30group_norm_nhwc_fwd_sum_kernelI11Fp16IOFp16WLi256EEv26Group_norm_nhwc_fwd_params,"",@"SHT_CUDA_INFO"
	.sectionflags	@""
	.align	4


	//----- nvinfo : EIATTR_CUDA_API_VERSION
	.align		4
        /*0000*/ 	.byte	0x04, 0x37
        /*0002*/ 	.short	(.L_3589 - .L_3588)
.L_3588:
        /*0004*/ 	.word	0x00000082


	//----- nvinfo : EIATTR_KPARAM_INFO
	.align		4
.L_3589:
        /*0008*/ 	.byte	0x04, 0x17
        /*000a*/ 	.short	(.L_3591 - .L_3590)
.L_3590:
        /*000c*/ 	.word	0x00000000
        /*0010*/ 	.short	0x0000
        /*0012*/ 	.short	0x0000
        /*0014*/ 	.byte	0x00, 0xf0, 0x81, 0x02


	//----- nvinfo : EIATTR_SPARSE_MMA_MASK
	.align		4
.L_3591:
        /*0018*/ 	.byte	0x03, 0x50
        /*001a*/ 	.short	0x0000


	//----- nvinfo : EIATTR_MAXREG_COUNT
	.align		4
        /*001c*/ 	.byte	0x03, 0x1b
        /*001e*/ 	.short	0x00ff


	//----- nvinfo : EIATTR_NUM_BARRIERS
	.align		4
        /*0020*/ 	.byte	0x02, 0x4c
        /*0022*/ 	.byte	0x01
	.zero		1


	//----- nvinfo : EIATTR_MERCURY_ISA_VERSION
	.align		4
        /*0024*/ 	.byte	0x03, 0x5f
        /*0026*/ 	.short	0x0101


	//----- nvinfo : EIATTR_COOP_GROUP_MASK_REGIDS
	.align		4
        /*0028*/ 	.byte	0x04, 0x29
        /*002a*/ 	.short	(.L_3593 - .L_3592)


	//   ....[0]....
.L_3592:
        /*002c*/ 	.word	0xffffffff


	//   ....[1]....
        /*0030*/ 	.word	0xffffffff


	//   ....[2]....
        /*0034*/ 	.word	0xffffffff


	//   ....[3]....
        /*0038*/ 	.word	0xffffffff


	//   ....[4]....
        /*003c*/ 	.word	0xffffffff


	//   ....[5]....
        /*0040*/ 	.word	0xffffffff


	//   ....[6]....
        /*0044*/ 	.word	0xffffffff


	//   ....[7]....
        /*0048*/ 	.word	0xffffffff


	//   ....[8]....
        /*004c*/ 	.word	0xffffffff


	//   ....[9]....
        /*0050*/ 	.word	0xffffffff


	//   ....[10]....
        /*0054*/ 	.word	0xffffffff


	//   ....[11]....
        /*0058*/ 	.word	0xffffffff


	//   ....[12]....
        /*005c*/ 	.word	0xffffffff


	//   ....[13]....
        /*0060*/ 	.word	0xffffffff


	//   ....[14]....
        /*0064*/ 	.word	0xffffffff


	//   ....[15]....
        /*0068*/ 	.word	0xffffffff


	//   ....[16]....
        /*006c*/ 	.word	0xffffffff


	//   ....[17]....
        /*0070*/ 	.word	0xffffffff


	//   ....[18]....
        /*0074*/ 	.word	0x05000026


	//   ....[19]....
        /*0078*/ 	.word	0x05000026


	//   ....[20]....
        /*007c*/ 	.word	0x05000026


	//   ....[21]....
        /*0080*/ 	.word	0x05000026


	//   ....[22]....
        /*0084*/ 	.word	0x05000026


	//   ....[23]....
        /*0088*/ 	.word	0x05000026


	//   ....[24]....
        /*008c*/ 	.word	0x05000026


	//   ....[25]....
        /*0090*/ 	.word	0x05000026


	//   ....[26]....
        /*0094*/ 	.word	0x05000026


	//   ....[27]....
        /*0098*/ 	.word	0x05000026


	//   ....[28]....
        /*009c*/ 	.word	0x05000026


	//   ....[29]....
        /*00a0*/ 	.word	0x05000026


	//   ....[30]....
        /*00a4*/ 	.word	0x05000026


	//   ....[31]....
        /*00a8*/ 	.word	0x05000026


	//   ....[32]....
        /*00ac*/ 	.word	0x05000026


	//   ....[33]....
        /*00b0*/ 	.word	0x05000026


	//   ....[34]....
        /*00b4*/ 	.word	0x05000026


	//   ....[35]....
        /*00b8*/ 	.word	0x05000026


	//----- nvinfo : EIATTR_COOP_GROUP_INSTR_OFFSETS
	.align		4
.L_3593:
        /*00bc*/ 	.byte	0x04, 0x28
        /*00be*/ 	.short	(.L_3595 - .L_3594)


	//   ....[0]....
.L_3594:
        /*00c0*/ 	.word	0x00001f50


	//   ....[1]....
        /*00c4*/ 	.word	0x00001f80


	//   ....[2]....
        /*00c8*/ 	.word	0x00001fa0


	//   ....[3]....
        /*00cc*/ 	.word	0x00002000


	//   ....[4]....
        /*00d0*/ 	.word	0x00002030


	//   ....[5]....
        /*00d4*/ 	.word	0x00002050


	//   ....[6]....
        /*00d8*/ 	.word	0x000020b0


	//   ....[7]....
        /*00dc*/ 	.word	0x000020e0


	//   ....[8]....
        /*00e0*/ 	.word	0x00002100


	//   ....[9]....
        /*00e4*/ 	.word	0x00002160


	//   ....[10]....
        /*00e8*/ 	.word	0x00002190


	//   ....[11]....
        /*00ec*/ 	.word	0x000021b0


	//   ....[12]....
        /*00f0*/ 	.word	0x00002210


	//   ....[13]....
        /*00f4*/ 	.word	0x00002240


	//   ....[14]....
        /*00f8*/ 	.word	0x00002260


	//   ....[15]....
        /*00fc*/ 	.word	0x000022c0


	//   ....[16]....
        /*0100*/ 	.word	0x000022f0


	//   ....[17]....
        /*0104*/ 	.word	0x00002310


	//   ....[18]....
        /*0108*/ 	.word	0x000029d0


	//   ....[19]....
        /*010c*/ 	.word	0x00002a40


	//   ....[20]....
        /*0110*/ 	.word	0x00002ac0


	//   ....[21]....
        /*0114*/ 	.word	0x00002b20


	//   ....[22]....
        /*0118*/ 	.word	0x00002bb0


	//   ....[23]....
        /*011c*/ 	.word	0x00002c30


	//   ....[24]....
        /*0120*/ 	.word	0x00002c90


	//   ....[25]....
        /*0124*/ 	.word	0x00002d20


	//   ....[26]....
        /*0128*/ 	.word	0x00002da0


	//   ....[27]....
        /*012c*/ 	.word	0x00002e00


	//   ....[28]....
        /*0130*/ 	.word	0x00002e90


	//   ....[29]....
        /*0134*/ 	.word	0x00002f30


	//   ....[30]....
        /*0138*/ 	.word	0x00002fc0


	//   ....[31]....
        /*013c*/ 	.word	0x00003020


	//   ....[32]....
        /*0140*/ 	.word	0x000030c0


	//   ....[33]....
        /*0144*/ 	.word	0x00003150


	//   ....[34]....
        /*0148*/ 	.word	0x000031b0


	//   ....[35]....
        /*014c*/ 	.word	0x00003200


	//----- nvinfo : EIATTR_VRC_CTA_INIT_COUNT
	.align		4
.L_3595:
        /*0150*/ 	.byte	0x02, 0x4a
	.zero		1
	.zero		1


	//----- nvinfo : EIATTR_EXIT_INSTR_OFFSETS
	.align		4
        /*0154*/ 	.byte	0x04, 0x1c
        /*0156*/ 	.short	(.L_3597 - .L_3596)


	//   ....[0]....
.L_3596:
        /*0158*/ 	.word	0x00002870


	//   ....[1]....
        /*015c*/ 	.word	0x00002950


	//----- nvinfo : EIATTR_CRS_STACK_SIZE
	.align		4
.L_3597:
        /*0160*/ 	.byte	0x04, 0x1e
        /*0162*/ 	.short	(.L_3599 - .L_3598)
.L_3598:
        /*0164*/ 	.word	0x00000000


	//----- nvinfo : EIATTR_CBANK_PARAM_SIZE
	.align		4
.L_3599:
        /*0168*/ 	.byte	0x03, 0x19
        /*016a*/ 	.short	0x00a0


	//----- nvinfo : EIATTR_PARAM_CBANK
	.align		4
        /*016c*/ 	.byte	0x04, 0x0a
        /*016e*/ 	.short	(.L_3601 - .L_3600)
	.align		4
.L_3600:
        /*0170*/ 	.word	index@(.nv.constant0._Z30group_norm_nhwc_fwd_sum_kernelI11Fp16IOFp16WLi256EEv26Group_norm_nhwc_fwd_params)
        /*0174*/ 	.short	0x0380
        /*0176*/ 	.short	0x00a0


	//----- nvinfo : EIATTR_SW_WAR
	.align		4
.L_3601:
        /*0178*/ 	.byte	0x04, 0x36
        /*017a*/ 	.short	(.L_3603 - .L_3602)
.L_3602:
        /*017c*/ 	.word	0x00000008
.L_3603:


//--------------------- .nv.info._Z30group_norm_nhwc_fwd_sum_kernelI11Fp16IOFp16WLi120EEv26Group_norm_nhwc_fwd_params --------------------------
	.section	.nv.info._Z30group_norm_nhwc_fwd_sum_kernelI11Fp16IOFp16WLi120EEv26Group_norm_nhwc_fwd_params,"",@"SHT_CUDA_INFO"
	.sectionflags	@""
	.align	4


	//----- nvinfo : EIATTR_CUDA_API_VERSION
	.align		4
        /*0000*/ 	.byte	0x04, 0x37
        /*0002*/ 	.short	(.L_3605 - .L_3604)
.L_3604:
        /*0004*/ 	.word	0x00000082


	//----- nvinfo : EIATTR_KPARAM_INFO
	.align		4
.L_3605:
        /*0008*/ 	.byte	0x04, 0x17
        /*000a*/ 	.short	(.L_3607 - .L_3606)
.L_3606:
        /*000c*/ 	.word	0x00000000
        /*0010*/ 	.short	0x0000
        /*0012*/ 	.short	0x0000
        /*0014*/ 	.byte	0x00, 0xf0, 0x81, 0x02


	//----- nvinfo : EIATTR_SPARSE_MMA_MASK
	.align		4
.L_3607:
        /*0018*/ 	.byte	0x03, 0x50
        /*001a*/ 	.short	0x0000


	//----- nvinfo : EIATTR_MAXREG_COUNT
	.align		4
        /*001c*/ 	.byte	0x03, 0x1b
        /*001e*/ 	.short	0x00ff


	//----- nvinfo : EIATTR_NUM_BARRIERS
	.align		4
        /*0020*/ 	.byte	0x02, 0x4c
        /*0022*/ 	.byte	0x01
	.zero		1


	//----- nvinfo : EIATTR_MERCURY_ISA_VERSION
	.align		4
        /*0024*/ 	.byte	0x03, 0x5f
        /*0026*/ 	.short	0x0101


	//----- nvinfo : EIATTR_COOP_GROUP_MASK_REGIDS
	.align		4
        /*0028*/ 	.byte	0x04, 0x29
        /*002a*/ 	.short	(.L_3609 - .L_3608)


	//   ....[0]....
.L_3608:
        /*002c*/ 	.word	0x0500000d


	//   ....[1]....
        /*0030*/ 	.word	0x0500000d


	//   ....[2]....
        /*0034*/ 	.word	0x0500000d


	//   ....[3]....
        /*0038*/ 	.word	0x0500000d


	//   ....[4]....
        /*003c*/ 	.word	0x0500000d


	//   ....[5]....
        /*0040*/ 	.word	0x0500000d


	//   ....[6]....
        /*0044*/ 	.word	0x0500000d


	//   ....[7]....
        /*0048*/ 	.word	0x0500000d


	//   ....[8]....
        /*004c*/ 	.word	0x0500000d


	//   ....[9]....
        /*0050*/ 	.word	0x0500000d


	//   ....[10]....
        /*0054*/ 	.word	0x0500000d


	//   ....[11]....
        /*0058*/ 	.word	0x0500000d


	//   ....[12]....
        /*005c*/ 	.word	0x0500000d


	//   ....[13]....
        /*0060*/ 	.word	0x0500000d


	//   ....[14]....
        /*0064*/ 	.word	0x0500000d


	//   ....[15]....
        /*0068*/ 	.word	0x0500000d


	//   ....[16]....
        /*006c*/ 	.word	0x0500000d


	//   ....[17]....
        /*0070*/ 	.word	0x0500000d


	//   ....[18]....
        /*0074*/ 	.word	0x0500000d


	//   ....[19]....
        /*0078*/ 	.word	0x0500000d


	//   ....[20]....
        /*007c*/ 	.word	0x0500000d


	//   ....[21]....
        /*0080*/ 	.word	0x0500000d


	//----- nvinfo : EIATTR_COOP_GROUP_INSTR_OFFSETS
	.align		4
.L_3609:
        /*0084*/ 	.byte	0x04, 0x28
        /*0086*/ 	.short	(.L_3611 - .L_3610)


	//   ....[0]....
.L_3610:
        /*0088*/ 	.word	0x00001d30


	//   ....[1]....
        /*008c*/ 	.word	0x00001df0


	//   ....[2]....
        /*0090*/ 	.word	0x00001e60


	//   ....[3]....
        /*0094*/ 	.word	0x00001ee0


	//   ....[4]....
        /*0098*/ 	.word	0x00001f50


	//   ....[5]....
        /*009c*/ 	.word	0x00001ff0


	//   ....[6]....
        /*00a0*/ 	.word	0x00002060


	//   ....[7]....
        /*00a4*/ 	.word	0x000020e0


	//   ....[8]....
        /*00a8*/ 	.word	0x00002160


	//   ....[9]....
        /*00ac*/ 	.word	0x000021d0


	//   ....[10]....
        /*00b0*/ 	.word	0x00002220


	//   ....[11]....
        /*00b4*/ 	.word	0x00002710


	//   ....[12]....
        /*00b8*/ 	.word	0x000027f0


	//   ....[13]....
        /*00bc*/ 	.word	0x00002880


	//   ....[14]....
        /*00c0*/ 	.word	0x00002930


	//   ....[15]....
        /*00c4*/ 	.word	0x000029c0


	//   ....[16]....
        /*00c8*/ 	.word	0x00002a70


	//   ....[17]....
        /*00cc*/ 	.word	0x00002b00


	//   ....[18]....
        /*00d0*/ 	.word	0x00002bb0


	//   ....[19]....
        /*00d4*/ 	.word	0x00002c50


	//   ....[20]....
        /*00d8*/ 	.word	0x00002ce0


	//   ....[21]....
        /*00dc*/ 	.word	0x00002d50


	//----- nvinfo : EIATTR_VRC_CTA_INIT_COUNT
	.align		4
.L_3611:
        /*00e0*/ 	.byte	0x02, 0x4a
	.zero		1
	.zero		1


	//----- nvinfo : EIATTR_EXIT_INSTR_OFFSETS
	.align		4
        /*00e4*/ 	.byte	0x04, 0x1c
        /*00e6*/ 	.short	(.L_3613 - .L_3612)


	//   ....[0]....
.L_3612:
        /*00e8*/ 	.word	0x00002610


	//   ....[1]....
        /*00ec*/ 	.word	0x000026f0


	//----- nvinfo : EIATTR_CRS_STACK_SIZE
	.align		4
.L_3613:
        /*00f0*/ 	.byte	0x04, 0x1e
        /*00f2*/ 	.short	(.L_3615 - .L_3614)
.L_3614:
        /*00f4*/ 	.word	0x00000000


	//----- nvinfo : EIATTR_CBANK_PARAM_SIZE
	.align		4
.L_3615:
        /*00f8*/ 	.byte	0x03, 0x19
        /*00fa*/ 	.short	0x00a0


	//----- nvinfo : EIATTR_PARAM_CBANK
	.align		4
        /*00fc*/ 	.byte	0x04, 0x0a
        /*00fe*/ 	.short	(.L_3617 - .L_3616)
	.align		4
.L_3616:
        /*0100*/ 	.word	index@(.nv.constant0._Z30group_norm_nhwc_fwd_sum_kernelI11Fp16IOFp16WLi120EEv26Group_norm_nhwc_fwd_params)
        /*0104*/ 	.short	0x0380
        /*0106*/ 	.short	0x00a0


	//----- nvinfo : EIATTR_SW_WAR
	.align		4
.L_3617:
        /*0108*/ 	.byte	0x04, 0x36
        /*010a*/ 	.short	(.L_3619 - .L_3618)
.L_3618:
        /*010c*/ 	.word	0x00000008
.L_3619:


//--------------------- .nv.info._Z30group_norm_nhwc_fwd_sum_kernelI11Fp16IOFp16WLi140EEv26Group_norm_nhwc_fwd_params --------------------------
	.section	.nv.info._Z30group_norm_nhwc_fwd_sum_kernelI11Fp16IOFp16WLi140EEv26Group_norm_nhwc_fwd_params,"",@"SHT_CUDA_INFO"
	.sectionflags	@""
	.align	4


	//----- nvinfo : EIATTR_CUDA_API_VERSION
	.align		4
        /*0000*/ 	.byte	0x04, 0x37
        /*0002*/ 	.short	(.L_3621 - .L_3620)
.L_3620:
        /*0004*/ 	.word	0x00000082


	//----- nvinfo : EIATTR_KPARAM_INFO
	.align		4
.L_3621:
        /*0008*/ 	.byte	0x04, 0x17
        /*000a*/ 	.short	(.L_3623 - .L_3622)
.L_3622:
        /*000c*/ 	.word	0x00000000
        /*0010*/ 	.short	0x0000
        /*0012*/ 	.short	0x0000
        /*0014*/ 	.byte	0x00, 0xf0, 0x81, 0x02


	//----- nvinfo : EIATTR_SPARSE_MMA_MASK
	.align		4
.L_3623:
        /*0018*/ 	.byte	0x03, 0x50
        /*001a*/ 	.short	0x0000


	//----- nvinfo : EIATTR_MAXREG_COUNT
	.align		4
        /*001c*/ 	.byte	0x03, 0x1b
        /*001e*/ 	.short	0x00ff


	//----- nvinfo : EIATTR_NUM_BARRIERS
	.align		4
        /*0020*/ 	.byte	0x02, 0x4c
        /*0022*/ 	.byte	0x01
	.zero		1


	//----- nvinfo : EIATTR_MERCURY_ISA_VERSION
	.align		4
        /*0024*/ 	.byte	0x03, 0x5f
        /*0026*/ 	.short	0x0101


	//----- nvinfo : EIATTR_COOP_GROUP_MASK_REGIDS
	.align		4
        /*0028*/ 	.byte	0x04, 0x29
        /*002a*/ 	.short	(.L_3625 - .L_3624)


	//   ....[0]....
.L_3624:
        /*002c*/ 	.word	0x05000009


	//   ....[1]....
        /*0030*/ 	.word	0x05000009


	//   ....[2]....
        /*0034*/ 	.word	0x05000009


	//   ....[3]....
        /*0038*/ 	.word	0x05000009


	//   ....[4]....
        /*003c*/ 	.word	0x05000009


	//   ....[5]....
        /*0040*/ 	.word	0x05000009


	//   ....[6]....
        /*0044*/ 	.word	0x05000009


	//   ....[7]....
        /*0048*/ 	.word	0x05000009


	//   ....[8]....
        /*004c*/ 	.word	0x05000009


	//   ....[9]....
        /*0050*/ 	.word	0x05000009


	//   ....[10]....
        /*0054*/ 	.word	0x05000009


	//   ....[11]....
        /*0058*/ 	.word	0x05000009


	//   ....[12]....
        /*005c*/ 	.word	0x05000009


	//   ....[13]....
        /*0060*/ 	.word	0x05000009


	//   ....[14]....
        /*0064*/ 	.word	0x05000009


	//   ....[15]....
        /*0068*/ 	.word	0x05000009


	//   ....[16]....
        /*006c*/ 	.word	0x05000009


	//   ....[17]....
        /*0070*/ 	.word	0x05000009


	//   ....[18]....
        /*0074*/ 	.word	0x05000009


	//   ....[19]....
        /*0078*/ 	.word	0x05000009


	//   ....[20]....
        /*007c*/ 	.word	0x05000009


	//   ....[21]....
        /*0080*/ 	.word	0x05000009


	//----- nvinfo : EIATTR_COOP_GROUP_INSTR_OFFSETS
	.align		4
.L_3625:
        /*0084*/ 	.byte	0x04, 0x28
        /*0086*/ 	.short	(.L_3627 - .L_3626)


	//   ....[0]....
.L_3626:
        /*0088*/ 	.word	0x00001da0


	//   ....[1]....
        /*008c*/ 	.word	0x00001e60


	//   ....[2]....
        /*0090*/ 	.word	0x00001ed0


	//   ....[3]....
        /*0094*/ 	.word	0x00001f60


	//   ....[4]....
        /*0098*/ 	.word	0x00001fd0


	//   ....[5]....
        /*009c*/ 	.word	0x00002050


	//   ....[6]....
        /*00a0*/ 	.word	0x000020c0


	//   ....[7]....
        /*00a4*/ 	.word	0x00002150


	//   ....[8]....
        /*00a8*/ 	.word	0x000021d0


	//   ....[9]....
        /*00ac*/ 	.word	0x00002240


	//   ....[10]....
        /*00b0*/ 	.word	0x00002290


	//   ....[11]....
        /*00b4*/ 	.word	0x00002880


	//   ....[12]....
        /*00b8*/ 	.word	0x00002960


	//   ....[13]....
        /*00bc*/ 	.word	0x000029f0


	//   ....[14]....
        /*00c0*/ 	.word	0x00002aa0


	//   ....[15]....
        /*00c4*/ 	.word	0x00002b30


	//   ....[16]....
        /*00c8*/ 	.word	0x00002be0


	//   ....[17]....
        /*00cc*/ 	.word	0x00002c70


	//   ....[18]....
        /*00d0*/ 	.word	0x00002d20


	//   ....[19]....
        /*00d4*/ 	.word	0x00002dc0


	//   ....[20]....
        /*00d8*/ 	.word	0x00002e50


	//   ....[21]....
        /*00dc*/ 	.word	0x00002ec0


	//----- nvinfo : EIATTR_VRC_CTA_INIT_COUNT
	.align		4
.L_3627:
        /*00e0*/ 	.byte	0x02, 0x4a
	.zero		1
	.zero		1


	//----- nvinfo : EIATTR_EXIT_INSTR_OFFSETS
	.align		4
        /*00e4*/ 	.byte	0x04, 0x1c
        /*00e6*/ 	.short	(.L_3629 - .L_3628)


	//   ....[0]....
.L_3628:
        /*00e8*/ 	.word	0x00002780


	//   ....[1]....
        /*00ec*/ 	.word	0x00002860


	//----- nvinfo : EIATTR_CRS_STACK_SIZE
	.align		4
.L_3629:
        /*00f0*/ 	.byte	0x04, 0x1e
        /*00f2*/ 	.short	(.L_3631 - .L_3630)
.L_3630:
        /*00f4*/ 	.word	0x00000000


	//----- nvinfo : EIATTR_CBANK_PARAM_SIZE
	.align		4
.L_3631:
        /*00f8*/ 	.byte	0x03, 0x19
        /*00fa*/ 	.short	0x00a0


	//----- nvinfo : EIATTR_PARAM_CBANK
	.align		4
        /*00fc*/ 	.byte	0x04, 0x0a
        /*00fe*/ 	.short	(.L_3633 - .L_3632)
	.align		4
.L_3632:
        /*0100*/ 	.word	index@(.nv.constant0._Z30group_norm_nhwc_fwd_sum_kernelI11Fp16IOFp16WLi140EEv26Group_norm_nhwc_fwd_params)
        /*0104*/ 	.short	0x0380
        /*0106*/ 	.short	0x00a0


	//----- nvinfo : EIATTR_SW_WAR
	.align		4
.L_3633:
        /*0108*/ 	.byte	0x04, 0x36
        /*010a*/ 	.short	(.L_3635 - .L_3634)
.L_3634:
        /*010c*/ 	.word	0x00000008
.L_3635:


//--------------------- .nv.info._Z30group_norm_nhwc_fwd_sum_kernelI11Fp16IOFp16WLi160EEv26Group_norm_nhwc_fwd_params --------------------------
	.section	.nv.info._Z30group_norm_nhwc_fwd_sum_kernelI11Fp16IOFp16WLi160EEv26Group_norm_nhwc_fwd_params,"",@"SHT_CUDA_INFO"
	.sectionflags	@""
	.align	4


	//----- nvinfo : EIATTR_CUDA_API_VERSION
	.align		4
        /*0000*/ 	.byte	0x04, 0x37
        /*0002*/ 	.short	(.L_3637 - .L_3636)
.L_3636:
        /*0004*/ 	.word	0x00000082


	//----- nvinfo : EIATTR_KPARAM_INFO
	.align		4
.L_3637:
        /*0008*/ 	.byte	0x04, 0x17
        /*000a*/ 	.short	(.L_3639 - .L_3638)
.L_3638:
        /*000c*/ 	.word	0x00000000
        /*0010*/ 	.short	0x0000
        /*0012*/ 	.short	0x0000
        /*0014*/ 	.byte	0x00, 0xf0, 0x81, 0x02


	//----- nvinfo : EIATTR_SPARSE_MMA_MASK
	.align		4
.L_3639:
        /*0018*/ 	.byte	0x03, 0x50
        /*001a*/ 	.short	0x0000


	//----- nvinfo : EIATTR_MAXREG_COUNT
	.align		4
        /*001c*/ 	.byte	0x03, 0x1b
        /*001e*/ 	.short	0x00ff


	//----- nvinfo : EIATTR_NUM_BARRIERS
	.align		4
        /*0020*/ 	.byte	0x02, 0x4c
        /*0022*/ 	.byte	0x01
	.zero		1


	//----- nvinfo : EIATTR_MERCURY_ISA_VERSION
	.align		4
        /*0024*/ 	.byte	0x03, 0x5f
        /*0026*/ 	.short	0x0101


	//----- nvinfo : EIATTR_COOP_GROUP_MASK_REGIDS
	.align		4
        /*0028*/ 	.byte	0x04, 0x29
        /*002a*/ 	.short	(.L_3641 - .L_3640)


	//   ....[0]....
.L_3640:
        /*002c*/ 	.word	0xffffffff


	//   ....[1]....
        /*0030*/ 	.word	0xffffffff


	//   ....[2]....
        /*0034*/ 	.word	0xffffffff


	//   ....[3]....
        /*0038*/ 	.word	0xffffffff


	//   ....[4]....
        /*003c*/ 	.word	0xffffffff


	//   ....[5]....
        /*0040*/ 	.word	0xffffffff


	//   ....[6]....
        /*0044*/ 	.word	0xffffffff


	//   ....[7]....
        /*0048*/ 	.word	0xffffffff


	//   ....[8]....
        /*004c*/ 	.word	0xffffffff


	//   ....[9]....
        /*0050*/ 	.word	0xffffffff


	//   ....[10]....
        /*0054*/ 	.word	0xffffffff


	//   ....[11]....
        /*0058*/ 	.word	0xffffffff


	//   ....[12]....
        /*005c*/ 	.word	0xffffffff


	//   ....[13]....
        /*0060*/ 	.word	0xffffffff


	//   ....[14]....
        /*0064*/ 	.word	0xffffffff


	//   ....[15]....
        /*0068*/ 	.word	0xffffffff


	//   ....[16]....
        /*006c*/ 	.word	0xffffffff


	//   ....[17]....
        /*0070*/ 	.word	0xffffffff


	//   ....[18]....
        /*0074*/ 	.word	0x05000016


	//   ....[19]....
        /*0078*/ 	.word	0x05000016


	//   ....[20]....
        /*007c*/ 	.word	0x05000016


	//   ....[21]....
        /*0080*/ 	.word	0x05000016


	//   ....[22]....
        /*0084*/ 	.word	0x05000016


	//   ....[23]....
        /*0088*/ 	.word	0x05000016


	//   ....[24]....
        /*008c*/ 	.word	0x05000016


	//   ....[25]....
        /*0090*/ 	.word	0x05000016


	//   ....[26]....
        /*0094*/ 	.word	0x05000016


	//   ....[27]....
        /*0098*/ 	.word	0x05000016


	//   ....[28]....
        /*009c*/ 	.word	0x05000016


	//   ....[29]....
        /*00a0*/ 	.word	0x05000016


	//   ....[30]....
        /*00a4*/ 	.word	0x05000016


	//   ....[31]....
        /*00a8*/ 	.word	0x05000016


	//   ....[32]....
        /*00ac*/ 	.word	0x05000016


	//   ....[33]....
        /*00b0*/ 	.word	0x05000016


	//   ....[34]....
        /*00b4*/ 	.word	0x05000016


	//   ....[35]....
        /*00b8*/ 	.word	0x05000016


	//----- nvinfo : EIATTR_COOP_GROUP_INSTR_OFFSETS
	.align		4
.L_3641:
        /*00bc*/ 	.byte	0x04, 0x28
        /*00be*/ 	.short	(.L_3643 - .L_3642)


	//   ....[0]....
.L_3642:
        /*00c0*/ 	.word	0x00001d80


	//   ....[1]....
        /*00c4*/ 	.word	0x00001db0


	//   ....[2]....
        /*00c8*/ 	.word	0x00001dc0


	//   ....[3]....
        /*00cc*/ 	.word	0x00001e30


	//   ....[4]....
        /*00d0*/ 	.word	0x00001e60


	//   ....[5]....
        /*00d4*/ 	.word	0x00001e70


	//   ....[6]....
        /*00d8*/ 	.word	0x00001ed0


	//   ....[7]....
        /*00dc*/ 	.word	0x00001f00


	//   ....[8]....
        /*00e0*/ 	.word	0x00001f20


	//   ....[9]....
        /*00e4*/ 	.word	0x00001f80


	//   ....[10]....
        /*00e8*/ 	.word	0x00001fb0


	//   ....[11]....
        /*00ec*/ 	.word	0x00001fd0


	//   ....[12]....
        /*00f0*/ 	.word	0x00002030


	//   ....[13]....
        /*00f4*/ 	.word	0x00002060


	//   ....[14]....
        /*00f8*/ 	.word	0x00002080


	//   ....[15]....
        /*00fc*/ 	.word	0x000020e0


	//   ....[16]....
        /*0100*/ 	.word	0x00002100


	//   ....[17]....
        /*0104*/ 	.word	0x00002110


	//   ....[18]....
        /*0108*/ 	.word	0x00002660


	//   ....[19]....
        /*010c*/ 	.word	0x000026c0


	//   ....[20]....
        /*0110*/ 	.word	0x00002710


	//   ....[21]....
        /*0114*/ 	.word	0x00002790


	//   ....[22]....
        /*0118*/ 	.word	0x00002830


	//   ....[23]....
        /*011c*/ 	.word	0x000028a0


	//   ....[24]....
        /*0120*/ 	.word	0x00002930


	//   ....[25]....
        /*0124*/ 	.word	0x000029a0


	//   ....[26]....
        /*0128*/ 	.word	0x00002a20


	//   ....[27]....
        /*012c*/ 	.word	0x00002ab0


	//   ....[28]....
        /*0130*/ 	.word	0x00002b40


	//   ....[29]....
        /*0134*/ 	.word	0x00002bc0


	//   ....[30]....
        /*0138*/ 	.word	0x00002c60


	//   ....[31]....
        /*013c*/ 	.word	0x00002cc0


	//   ....[32]....
        /*0140*/ 	.word	0x00002d40


	//   ....[33]....
        /*0144*/ 	.word	0x00002da0


	//   ....[34]....
        /*0148*/ 	.word	0x00002e10


	//   ....[35]....
        /*014c*/ 	.word	0x00002e60


	//----- nvinfo : EIATTR_VRC_CTA_INIT_COUNT
	.align		4
.L_3643:
        /*0150*/ 	.byte	0x02, 0x4a
	.zero		1
	.zero		1


	//----- nvinfo : EIATTR_EXIT_INSTR_OFFSETS
	.align		4
        /*0154*/ 	.byte	0x04, 0x1c
        /*0156*/ 	.short	(.L_3645 - .L_3644)


	//   ....[0]....
.L_3644:
        /*0158*/ 	.word	0x00002510


	//   ....[1]....
        /*015c*/ 	.word	0x000025f0


	//----- nvinfo : EIATTR_CRS_STACK_SIZE
	.align		4
.L_3645:
        /*0160*/ 	.byte	0x04, 0x1e
        /*0162*/ 	.short	(.L_3647 - .L_3646)
.L_3646:
        /*0164*/ 	.word	0x00000000


	//----- nvinfo : EIATTR_CBANK_PARAM_SIZE
	.align		4
.L_3647:
        /*0168*/ 	.byte	0x03, 0x19
        /*016a*/ 	.short	0x00a0


	//----- nvinfo : EIATTR_PARAM_CBANK
	.align		4
        /*016c*/ 	.byte	0x04, 0x0a
        /*016e*/ 	.short	(.L_3649 - .L_3648)
	.align		4
.L_3648:
        /*0170*/ 	.word	index@(.nv.constant0._Z30group_norm_nhwc_fwd_sum_kernelI11Fp16IOFp16WLi160EEv26Group_norm_nhwc_fwd_params)
        /*0174*/ 	.short	0x0380
        /*0176*/ 	.short	0x00a0


	//----- nvinfo : EIATTR_SW_WAR
	.align		4
.L_3649:
        /*0178*/ 	.byte	0x04, 0x36
        /*017a*/ 	.short	(.L_3651 - .L_3650)
.L_3650:
        /*017c*/ 	.word	0x00000008
.L_3651:


//--------------------- .nv.callgraph             --------------------------
	.section	.nv.callgraph,"",@"SHT_CUDA_CALLGRAPH"
	.align	4
	.sectionentsize	8
	.align		4
        /*0000*/ 	.word	0x00000000
	.align		4
        /*0004*/ 	.word	0xffffffff
	.align		4
        /*0008*/ 	.word	0x00000000
	.align		4
        /*000c*/ 	.word	0xfffffffe
	.align		4
        /*0010*/ 	.word	0x00000000
	.align		4
        /*0014*/ 	.word	0xfffffffd
	.align		4
        /*0018*/ 	.word	0x00000000
	.align		4
        /*001c*/ 	.word	0xfffffffc


//--------------------- .nv.constant4             --------------------------
	.section	.nv.constant4,"a",@progbits
	.align	8
	.align		8
.nv.constant4:
        /*0000*/ 	.dword	_ZN62_INTERNAL_cf15bb87_31_group_norm_nhwc_fwd_two_pass_cu_d07e6dcf4cuda3std3__45__cpo5beginE
	.align		8
        /*0008*/ 	.dword	_ZN62_INTERNAL_cf15bb87_31_group_norm_nhwc_fwd_two_pass_cu_d07e6dcf4cuda3std3__45__cpo3endE
	.align		8
        /*0010*/ 	.dword	_ZN62_INTERNAL_cf15bb87_31_group_norm_nhwc_fwd_two_pass_cu_d07e6dcf4cuda3std3__45__cpo6cbeginE
	.align		8
        /*0018*/ 	.dword	_ZN62_INTERNAL_cf15bb87_31_group_norm_nhwc_fwd_two_pass_cu_d07e6dcf4cuda3std3__45__cpo4cendE
	.align		8
        /*0020*/ 	.dword	_ZN62_INTERNAL_cf15bb87_31_group_norm_nhwc_fwd_two_pass_cu_d07e6dcf4cuda3std3__45__cpo6rbeginE
	.align		8
        /*0028*/ 	.dword	_ZN62_INTERNAL_cf15bb87_31_group_norm_nhwc_fwd_two_pass_cu_d07e6dcf4cuda3std3__45__cpo4rendE
	.align		8
        /*0030*/ 	.dword	_ZN62_INTERNAL_cf15bb87_31_group_norm_nhwc_fwd_two_pass_cu_d07e6dcf4cuda3std3__45__cpo7crbeginE
	.align		8
        /*0038*/ 	.dword	_ZN62_INTERNAL_cf15bb87_31_group_norm_nhwc_fwd_two_pass_cu_d07e6dcf4cuda3std3__45__cpo5crendE
	.align		8
        /*0040*/ 	.dword	_ZN62_INTERNAL_cf15bb87_31_group_norm_nhwc_fwd_two_pass_cu_d07e6dcf4cuda3std3__464_GLOBAL__N__cf15bb87_31_group_norm_nhwc_fwd_two_pass_cu_d07e6dcf6ignoreE
	.align		8
        /*0048*/ 	.dword	_ZN62_INTERNAL_cf15bb87_31_group_norm_nhwc_fwd_two_pass_cu_d07e6dcf4cuda3std3__419piecewise_constructE
	.align		8
        /*0050*/ 	.dword	_ZN62_INTERNAL_cf15bb87_31_group_norm_nhwc_fwd_two_pass_cu_d07e6dcf4cuda3std3__48in_placeE
	.align		8
        /*0058*/ 	.dword	_ZN62_INTERNAL_cf15bb87_31_group_norm_nhwc_fwd_two_pass_cu_d07e6dcf4cuda3std3__420unreachable_sentinelE
	.align		8
        /*0060*/ 	.dword	_ZN62_INTERNAL_cf15bb87_31_group_norm_nhwc_fwd_two_pass_cu_d07e6dcf4cuda3std3__47nulloptE
	.align		8
        /*0068*/ 	.dword	_ZN62_INTERNAL_cf15bb87_31_group_norm_nhwc_fwd_two_pass_cu_d07e6dcf4cuda3std3__48unexpectE
	.align		8
        /*0070*/ 	.dword	_ZN62_INTERNAL_cf15bb87_31_group_norm_nhwc_fwd_two_pass_cu_d07e6dcf4cuda3std6ranges3__45__cpo4swapE
	.align		8
        /*0078*/ 	.dword	_ZN62_INTERNAL_cf15bb87_31_group_norm_nhwc_fwd_two_pass_cu_d07e6dcf4cuda3std6ranges3__45__cpo9iter_moveE
	.align		8
        /*0080*/ 	.dword	_ZN62_INTERNAL_cf15bb87_31_group_norm_nhwc_fwd_two_pass_cu_d07e6dcf4cuda3std6ranges3__45__cpo5beginE
	.align		8
        /*0088*/ 	.dword	_ZN62_INTERNAL_cf15bb87_31_group_norm_nhwc_fwd_two_pass_cu_d07e6dcf4cuda3std6ranges3__45__cpo3endE
	.align		8
        /*0090*/ 	.dword	_ZN62_INTERNAL_cf15bb87_31_group_norm_nhwc_fwd_two_pass_cu_d07e6dcf4cuda3std6ranges3__45__cpo6cbeginE
	.align		8
        /*0098*/ 	.dword	_ZN62_INTERNAL_cf15bb87_31_group_norm_nhwc_fwd_two_pass_cu_d07e6dcf4cuda3std6ranges3__45__cpo4cendE
	.align		8
        /*00a0*/ 	.dword	_ZN62_INTERNAL_cf15bb87_31_group_norm_nhwc_fwd_two_pass_cu_d07e6dcf4cuda3std6ranges3__45__cpo7advanceE
	.align		8
        /*00a8*/ 	.dword	_ZN62_INTERNAL_cf15bb87_31_group_norm_nhwc_fwd_two_pass_cu_d07e6dcf4cuda3std6ranges3__45__cpo9iter_swapE
	.align		8
        /*00b0*/ 	.dword	_ZN62_INTERNAL_cf15bb87_31_group_norm_nhwc_fwd_two_pass_cu_d07e6dcf4cuda3std6ranges3__45__cpo4nextE
	.align		8
        /*00b8*/ 	.dword	_ZN62_INTERNAL_cf15bb87_31_group_norm_nhwc_fwd_two_pass_cu_d07e6dcf4cuda3std6ranges3__45__cpo4prevE
	.align		8
        /*00c0*/ 	.dword	_ZN62_INTERNAL_cf15bb87_31_group_norm_nhwc_fwd_two_pass_cu_d07e6dcf4cuda3std6ranges3__45__cpo4dataE
	.align		8
        /*00c8*/ 	.dword	_ZN62_INTERNAL_cf15bb87_31_group_norm_nhwc_fwd_two_pass_cu_d07e6dcf4cuda3std6ranges3__45__cpo5cdataE
	.align		8
        /*00d0*/ 	.dword	_ZN62_INTERNAL_cf15bb87_31_group_norm_nhwc_fwd_two_pass_cu_d07e6dcf4cuda3std6ranges3__45__cpo4sizeE
	.align		8
        /*00d8*/ 	.dword	_ZN62_INTERNAL_cf15bb87_31_group_norm_nhwc_fwd_two_pass_cu_d07e6dcf4cuda3std6ranges3__45__cpo5ssizeE
	.align		8
        /*00e0*/ 	.dword	_ZN62_INTERNAL_cf15bb87_31_group_norm_nhwc_fwd_two_pass_cu_d07e6dcf4cuda3std6ranges3__45__cpo8distanceE
	.align		8
        /*00e8*/ 	.dword	_ZN62_INTERNAL_cf15bb87_31_group_norm_nhwc_fwd_two_pass_cu_d07e6dcf6thrust24THRUST_300001_SM_1030_NS6system6detail10sequential3seqE
	.align		8
        /*00f0*/ 	.dword	_ZN62_INTERNAL_cf15bb87_31_group_norm_nhwc_fwd_two_pass_cu_d07e6dcf6thrust24THRUST_300001_SM_1030_NS12placeholders2_1E
	.align		8
        /*00f8*/ 	.dword	_ZN62_INTERNAL_cf15bb87_31_group_norm_nhwc_fwd_two_pass_cu_d07e6dcf6thrust24THRUST_300001_SM_1030_NS12placeholders2_2E
	.align		8
        /*0100*/ 	.dword	_ZN62_INTERNAL_cf15bb87_31_group_norm_nhwc_fwd_two_pass_cu_d07e6dcf6thrust24THRUST_300001_SM_1030_NS12placeholders2_3E
	.align		8
        /*0108*/ 	.dword	_ZN62_INTERNAL_cf15bb87_31_group_norm_nhwc_fwd_two_pass_cu_d07e6dcf6thrust24THRUST_300001_SM_1030_NS12placeholders2_4E
	.align		8
        /*0110*/ 	.dword	_ZN62_INTERNAL_cf15bb87_31_group_norm_nhwc_fwd_two_pass_cu_d07e6dcf6thrust24THRUST_300001_SM_1030_NS12placeholders2_5E
	.align		8
        /*0118*/ 	.dword	_ZN62_INTERNAL_cf15bb87_31_group_norm_nhwc_fwd_two_pass_cu_d07e6dcf6thrust24THRUST_300001_SM_1030_NS12placeholders2_6E
	.align		8
        /*0120*/ 	.dword	_ZN62_INTERNAL_cf15bb87_31_group_norm_nhwc_fwd_two_pass_cu_d07e6dcf6thrust24THRUST_300001_SM_1030_NS12placeholders2_7E
	.align		8
        /*0128*/ 	.dword	_ZN62_INTERNAL_cf15bb87_31_group_norm_nhwc_fwd_two_pass_cu_d07e6dcf6thrust24THRUST_300001_SM_1030_NS12placeholders2_8E
	.align		8
        /*0130*/ 	.dword	_ZN62_INTERNAL_cf15bb87_31_group_norm_nhwc_fwd_two_pass_cu_d07e6dcf6thrust24THRUST_300001_SM_1030_NS12placeholders2_9E
	.align		8
        /*0138*/ 	.dword	_ZN62_INTERNAL_cf15bb87_31_group_norm_nhwc_fwd_two_pass_cu_d07e6dcf6thrust24THRUST_300001_SM_1030_NS12placeholders3_10E


//--------------------- .text._ZN3cub18CUB_300001_SM_10306detail11EmptyKernelIvEEvv --------------------------
	.section	.text._ZN3cub18CUB_300001_SM_10306detail11EmptyKernelIvEEvv,"ax",@progbits
	.align	128
        .global         _ZN3cub18CUB_300001_SM_10306detail11EmptyKernelIvEEvv
        .type           _ZN3cub18CUB_300001_SM_10306detail11EmptyKernelIvEEvv,@function
        .size           _ZN3cub18CUB_300001_SM_10306detail11EmptyKernelIvEEvv,(.L_x_3529 - _ZN3cub18CUB_300001_SM_10306detail11EmptyKernelIvEEvv)
        .other          _ZN3cub18CUB_300001_SM_10306detail11EmptyKernelIvEEvv,@"STO_CUDA_ENTRY STV_DEFAULT"
_ZN3cub18CUB_300001_SM_10306detail11EmptyKernelIvEEvv:
.text._ZN3cub18CUB_300001_SM_10306detail11EmptyKernelIvEEvv:
[----:B------:R-:W-:Y:S01]  /*0000*/  LDC R1, c[0x0][0x37c] ;  /* 0x0000df00ff017b82 */ /* 0x000fe20000000800 */
[----:B------:R-:W-:Y:S05]  /*0010*/  EXIT ;  /* 0x000000000000794d */ /* 0x000fea0003800000 */
.L_x_0:
[----:B------:R-:W-:-:S00]  /*0020*/  BRA `(.L_x_0) ;  /* 0xfffffffc00fc7947 */ /* 0x000fc0000383ffff */
[----:B------:R-:W-:-:S00]  /*0030*/  NOP ;  /* 0x0000000000007918 */ /* 0x000fc00000000000 */
        /* <DEDUP_REMOVED lines=12> */
.L_x_3529:


//--------------------- .text._Z32group_norm_nhwc_fwd_scale_kernelI11Fp32IOFp32WLi196EEv26Group_norm_nhwc_fwd_params --------------------------
	.section	.text._Z32group_norm_nhwc_fwd_scale_kernelI11Fp32IOFp32WLi196EEv26Group_norm_nhwc_fwd_params,"ax",@progbits
	.align	128
        .global         _Z32group_norm_nhwc_fwd_scale_kernelI11Fp32IOFp32WLi196EEv26Group_norm_nhwc_fwd_params
        .type           _Z32group_norm_nhwc_fwd_scale_kernelI11Fp32IOFp32WLi196EEv26Group_norm_nhwc_fwd_params,@function
        .size           _Z32group_norm_nhwc_fwd_scale_kernelI11Fp32IOFp32WLi196EEv26Group_norm_nhwc_fwd_params,(.L_x_3530 - _Z32group_norm_nhwc_fwd_scale_kernelI11Fp32IOFp32WLi196EEv26Group_norm_nhwc_fwd_params)
        .other          _Z32group_norm_nhwc_fwd_scale_kernelI11Fp32IOFp32WLi196EEv26Group_norm_nhwc_fwd_params,@"STO_CUDA_ENTRY STV_DEFAULT"
_Z32group_norm_nhwc_fwd_scale_kernelI11Fp32IOFp32WLi196EEv26Group_norm_nhwc_fwd_params:
.text._Z32group_norm_nhwc_fwd_scale_kernelI11Fp32IOFp32WLi196EEv26Group_norm_nhwc_fwd_params:
[----:B------:R-:W-:Y:S08]  /*0000*/  LDC R1, c[0x0][0x37c] ;  /* 0x0000df00ff017b82 */ /* 0x000ff00000000800 */
[----:B------:R-:W0:Y:S01]  /*0010*/  LDC R11, c[0x0][0x40c] ;  /* 0x00010300ff0b7b82 */ /* 0x000e220000000800 */
[----:B------:R-:W1:Y:S01]  /*0020*/  S2R R2, SR_TID.X ;  /* 0x0000000000027919 */ /* 0x000e620000002100 */
[----:B------:R-:W2:Y:S01]  /*0030*/  LDCU.64 UR10, c[0x0][0x358] ;  /* 0x00006b00ff0a77ac */ /* 0x000ea20008000a00 */
[----:B------:R-:W3:Y:S05]  /*0040*/  LDCU UR7, c[0x0][0x404] ;  /* 0x00008080ff0777ac */ /* 0x000eea0008000800 */
[----:B------:R-:W4:Y:S01]  /*0050*/  S2UR UR4, SR_CTAID.X ;  /* 0x00000000000479c3 */ /* 0x000f220000002500 */
[----:B------:R-:W3:Y:S07]  /*0060*/  LDCU.64 UR8, c[0x0][0x3e8] ;  /* 0x00007d00ff0877ac */ /* 0x000eee0008000a00 */
[----:B------:R-:W4:Y:S01]  /*0070*/  LDC R3, c[0x0][0x410] ;  /* 0x00010400ff037b82 */ /* 0x000f220000000800 */
[----:B0-----:R-:W-:-:S07]  /*0080*/  IABS R10, R11 ;  /* 0x0000000b000a7213 */ /* 0x001fce0000000000 */
[----:B------:R-:W0:Y:S01]  /*0090*/  S2UR UR12, SR_CTAID.Z ;  /* 0x00000000000c79c3 */ /* 0x000e220000002700 */
[----:B------:R-:W2:Y:S01]  /*00a0*/  I2F.RP R0, R10 ;  /* 0x0000000a00007306 */ /* 0x000ea20000209400 */
[----:B-1----:R-:W-:-:S05]  /*00b0*/  SHF.L.U32 R2, R2, 0x1, RZ ;  /* 0x0000000102027819 */ /* 0x002fca00000006ff */
[----:B----4-:R-:W-:Y:S01]  /*00c0*/  IMAD R2, R3, UR4, R2 ;  /* 0x0000000403027c24 */ /* 0x010fe2000f8e0202 */
[----:B------:R-:W1:Y:S01]  /*00d0*/  LDCU.64 UR4, c[0x0][0x3e0] ;  /* 0x00007c00ff0477ac */ /* 0x000e620008000a00 */
[----:B--2---:R-:W2:Y:S02]  /*00e0*/  MUFU.RCP R0, R0 ;  /* 0x0000000000007308 */ /* 0x004ea40000001000 */
[----:B--2---:R-:W-:Y:S02]  /*00f0*/  IADD3 R8, PT, PT, R0, 0xffffffe, RZ ;  /* 0x0ffffffe00087810 */ /* 0x004fe40007ffe0ff */
[----:B------:R-:W-:-:S04]  /*0100*/  IABS R0, R2 ;  /* 0x0000000200007213 */ /* 0x000fc80000000000 */
[----:B------:R2:W4:Y:S02]  /*0110*/  F2I.FTZ.U32.TRUNC.NTZ R9, R8 ;  /* 0x0000000800097305 */ /* 0x000524000021f000 */
[----:B--2---:R-:W-:Y:S01]  /*0120*/  HFMA2 R8, -RZ, RZ, 0, 0 ;  /* 0x00000000ff087431 */ /* 0x004fe200000001ff */
[----:B----4-:R-:W-:-:S05]  /*0130*/  IADD3 R13, PT, PT, RZ, -R9, RZ ;  /* 0x80000009ff0d7210 */ /* 0x010fca0007ffe0ff */
[----:B------:R-:W-:Y:S02]  /*0140*/  IMAD R3, R13, R10, RZ ;  /* 0x0000000a0d037224 */ /* 0x000fe400078e02ff */
[----:B------:R-:W2:Y:S02]  /*0150*/  LDC R13, c[0x0][0x3f8] ;  /* 0x0000fe00ff0d7b82 */ /* 0x000ea40000000800 */
[----:B------:R-:W-:Y:S01]  /*0160*/  IMAD.HI.U32 R9, R9, R3, R8 ;  /* 0x0000000309097227 */ /* 0x000fe200078e0008 */
[----:B------:R-:W-:-:S05]  /*0170*/  MOV R3, R0 ;  /* 0x0000000000037202 */ /* 0x000fca0000000f00 */
[----:B------:R-:W-:-:S05]  /*0180*/  IMAD.HI.U32 R0, R9, R3, RZ ;  /* 0x0000000309007227 */ /* 0x000fca00078e00ff */
[----:B------:R-:W-:-:S05]  /*0190*/  IADD3 R8, PT, PT, -R0, RZ, RZ ;  /* 0x000000ff00087210 */ /* 0x000fca0007ffe1ff */
[----:B------:R-:W-:-:S05]  /*01a0*/  IMAD R3, R10, R8, R3 ;  /* 0x000000080a037224 */ /* 0x000fca00078e0203 */
[----:B------:R-:W-:-:S13]  /*01b0*/  ISETP.GT.U32.AND P2, PT, R10, R3, PT ;  /* 0x000000030a00720c */ /* 0x000fda0003f44070 */
[-C--:B------:R-:W-:Y:S02]  /*01c0*/  @!P2 IADD3 R3, PT, PT, R3, -R10.reuse, RZ ;  /* 0x8000000a0303a210 */ /* 0x080fe40007ffe0ff */
[----:B------:R-:W-:Y:S02]  /*01d0*/  @!P2 IADD3 R0, PT, PT, R0, 0x1, RZ ;  /* 0x000000010000a810 */ /* 0x000fe40007ffe0ff */
[----:B------:R-:W-:Y:S02]  /*01e0*/  ISETP.GE.U32.AND P0, PT, R3, R10, PT ;  /* 0x0000000a0300720c */ /* 0x000fe40003f06070 */
[----:B------:R-:W-:Y:S02]  /*01f0*/  LOP3.LUT R3, R2, R11, RZ, 0x3c, !PT ;  /* 0x0000000b02037212 */ /* 0x000fe400078e3cff */
[----:B------:R-:W-:Y:S02]  /*0200*/  ISETP.NE.AND P2, PT, R11, RZ, PT ;  /* 0x000000ff0b00720c */ /* 0x000fe40003f45270 */
[----:B------:R-:W-:-:S07]  /*0210*/  ISETP.GE.AND P1, PT, R3, RZ, PT ;  /* 0x000000ff0300720c */ /* 0x000fce0003f26270 */
[----:B------:R-:W-:-:S06]  /*0220*/  @P0 IADD3 R0, PT, PT, R0, 0x1, RZ ;  /* 0x0000000100000810 */ /* 0x000fcc0007ffe0ff */
[----:B------:R-:W-:Y:S02]  /*0230*/  @!P1 IADD3 R0, PT, PT, -R0, RZ, RZ ;  /* 0x000000ff00009210 */ /* 0x000fe40007ffe1ff */
[----:B------:R-:W-:-:S04]  /*0240*/  @!P2 LOP3.LUT R0, RZ, R11, RZ, 0x33, !PT ;  /* 0x0000000bff00a212 */ /* 0x000fc800078e33ff */
[----:B--2---:R-:W-:-:S13]  /*0250*/  ISETP.GE.AND P0, PT, R0, R13, PT ;  /* 0x0000000d0000720c */ /* 0x004fda0003f06270 */
[----:B------:R-:W2:Y:S01]  /*0260*/  @!P0 LDC.64 R10, c[0x0][0x3c0] ;  /* 0x0000f000ff0a8b82 */ /* 0x000ea20000000a00 */
[----:B0-----:R-:W-:-:S05]  /*0270*/  @!P0 IMAD R3, R13, UR12, RZ ;  /* 0x0000000c0d038c24 */ /* 0x001fca000f8e02ff */
[----:B------:R-:W-:-:S04]  /*0280*/  @!P0 LEA R3, R3, R0, 0x1 ;  /* 0x0000000003038211 */ /* 0x000fc800078e08ff */
[C---:B------:R-:W-:Y:S01]  /*0290*/  @!P0 IADD3 R13, PT, PT, R3.reuse, R13, RZ ;  /* 0x0000000d030d8210 */ /* 0x040fe20007ffe0ff */
[----:B--2---:R-:W-:-:S04]  /*02a0*/  @!P0 IMAD.WIDE R8, R3, 0x4, R10 ;  /* 0x0000000403088825 */ /* 0x004fc800078e020a */
[----:B------:R-:W-:Y:S01]  /*02b0*/  @!P0 IMAD.WIDE R10, R13, 0x4, R10 ;  /* 0x000000040d0a8825 */ /* 0x000fe200078e020a */
[----:B------:R-:W-:-:S06]  /*02c0*/  CS2R R12, SRZ ;  /* 0x00000000000c7805 */ /* 0x000fcc000001ff00 */
[----:B------:R-:W2:Y:S04]  /*02d0*/  @!P0 LDG.E R12, desc[UR10][R8.64] ;  /* 0x0000000a080c8981 */ /* 0x000ea8000c1e1900 */
[----:B------:R0:W4:Y:S01]  /*02e0*/  @!P0 LDG.E R13, desc[UR10][R10.64] ;  /* 0x0000000a0a0d8981 */ /* 0x000122000c1e1900 */
[----:B-1----:R-:W-:Y:S01]  /*02f0*/  ISETP.GE.U32.AND P0, PT, R2, UR4, PT ;  /* 0x0000000402007c0c */ /* 0x002fe2000bf06070 */
[----:B------:R-:W2:Y:S01]  /*0300*/  LDCU UR4, c[0x0][0x414] ;  /* 0x00008280ff0477ac */ /* 0x000ea20008000800 */
[----:B------:R-:W-:-:S04]  /*0310*/  SHF.R.S32.HI R3, RZ, 0x1f, R2 ;  /* 0x0000001fff037819 */ /* 0x000fc80000011402 */
[----:B------:R-:W-:-:S13]  /*0320*/  ISETP.GE.AND.EX P0, PT, R3, UR5, PT, P0 ;  /* 0x0000000503007c0c */ /* 0x000fda000bf06300 */
[----:B------:R-:W0:Y:S01]  /*0330*/  @!P0 LDC.64 R18, c[0x0][0x398] ;  /* 0x0000e600ff128b82 */ /* 0x000e220000000a00 */
[C---:B------:R-:W-:Y:S02]  /*0340*/  @!P0 SHF.L.U32 R15, R2.reuse, 0x2, RZ ;  /* 0x00000002020f8819 */ /* 0x040fe400000006ff */
[----:B------:R-:W-:-:S05]  /*0350*/  @!P0 SHF.L.U64.HI R16, R2, 0x2, R3 ;  /* 0x0000000202108819 */ /* 0x000fca0000010203 */
[----:B------:R-:W1:Y:S01]  /*0360*/  @!P0 LDC.64 R20, c[0x0][0x3a0] ;  /* 0x0000e800ff148b82 */ /* 0x000e620000000a00 */
[----:B0-----:R-:W-:-:S04]  /*0370*/  @!P0 IADD3 R10, P1, PT, R15, R18, RZ ;  /* 0x000000120f0a8210 */ /* 0x001fc80007f3e0ff */
[C---:B------:R-:W-:Y:S02]  /*0380*/  @!P0 IADD3.X R11, PT, PT, R16.reuse, R19, RZ, P1, !PT ;  /* 0x00000013100b8210 */ /* 0x040fe40000ffe4ff */
[----:B-1----:R-:W-:Y:S01]  /*0390*/  @!P0 IADD3 R14, P2, PT, R15, R20, RZ ;  /* 0x000000140f0e8210 */ /* 0x002fe20007f5e0ff */
[----:B---3--:R-:W-:Y:S02]  /*03a0*/  USHF.R.S32.HI UR5, URZ, 0x1f, UR7 ;  /* 0x0000001fff057899 */ /* 0x008fe40008011407 */
[----:B------:R0:W5:Y:S01]  /*03b0*/  @!P0 LDG.E.64 R4, desc[UR10][R10.64] ;  /* 0x0000000a0a048981 */ /* 0x000162000c1e1b00 */
[----:B------:R-:W-:Y:S02]  /*03c0*/  @!P0 IADD3.X R15, PT, PT, R16, R21, RZ, P2, !PT ;  /* 0x00000015100f8210 */ /* 0x000fe400017fe4ff */
[----:B0-----:R-:W-:Y:S02]  /*03d0*/  @!P0 MOV R10, R14 ;  /* 0x0000000e000a8202 */ /* 0x001fe40000000f00 */
[----:B------:R-:W-:-:S05]  /*03e0*/  @!P0 MOV R11, R15 ;  /* 0x0000000f000b8202 */ /* 0x000fca0000000f00 */
[----:B------:R0:W5:Y:S01]  /*03f0*/  @!P0 LDG.E.64 R6, desc[UR10][R10.64] ;  /* 0x0000000a0a068981 */ /* 0x000162000c1e1b00 */
[----:B--2---:R-:W-:Y:S01]  /*0400*/  FMUL.FTZ R8, R12, UR4 ;  /* 0x000000040c087c20 */ /* 0x004fe20008410000 */
[----:B----4-:R-:W-:-:S04]  /*0410*/  FMUL.FTZ R9, R13, UR4 ;  /* 0x000000040d097c20 */ /* 0x010fc80008410000 */
[----:B------:R-:W-:Y:S01]  /*0420*/  FFMA.FTZ R13, -R8, R8, R9 ;  /* 0x00000008080d7223 */ /* 0x000fe20000010109 */
[----:B------:R-:W1:Y:S04]  /*0430*/  S2UR UR4, SR_CTAID.Y ;  /* 0x00000000000479c3 */ /* 0x000e680000002600 */
[----:B------:R-:W-:-:S13]  /*0440*/  FSETP.GTU.FTZ.AND P1, PT, R13, RZ, PT ;  /* 0x000000ff0d00720b */ /* 0x000fda0003f3c000 */
[----:B------:R-:W0:Y:S01]  /*0450*/  @P1 LDC R12, c[0x0][0x3a8] ;  /* 0x0000ea00ff0c1b82 */ /* 0x000e220000000800 */
[----:B-1----:R-:W-:-:S04]  /*0460*/  UIMAD UR4, UR4, UR7, URZ ;  /* 0x00000007040472a4 */ /* 0x002fc8000f8e02ff */
[----:B------:R-:W-:-:S04]  /*0470*/  UIADD3 UR7, UP0, UPT, UR4, UR7, URZ ;  /* 0x0000000704077290 */ /* 0x000fc8000ff1e0ff */
[----:B------:R-:W-:Y:S02]  /*0480*/  ULEA.HI.X.SX32 UR5, UR4, UR5, 0x1, UP0 ;  /* 0x0000000504057291 */ /* 0x000fe400080f0eff */
[----:B------:R-:W-:-:S04]  /*0490*/  UISETP.LT.U32.AND UP0, UPT, UR7, UR8, UPT ;  /* 0x000000080700728c */ /* 0x000fc8000bf01070 */
[----:B------:R-:W-:Y:S01]  /*04a0*/  UISETP.LT.AND.EX UP0, UPT, UR5, UR9, UPT, UP0 ;  /* 0x000000090500728c */ /* 0x000fe2000bf01300 */
[----:B0-----:R-:W-:Y:S01]  /*04b0*/  @P1 FADD.FTZ R10, R13, R12 ;  /* 0x0000000c0d0a1221 */ /* 0x001fe20000010000 */
[----:B------:R-:W-:Y:S02]  /*04c0*/  HFMA2 R12, -RZ, RZ, 1.875, 0 ;  /* 0x3f800000ff0c7431 */ /* 0x000fe400000001ff */
[----:B------:R-:W-:-:S04]  /*04d0*/  USEL UR7, UR7, UR8, UP0 ;  /* 0x0000000807077287 */ /* 0x000fc80008000000 */
[----:B------:R-:W-:Y:S01]  /*04e0*/  UISETP.GE.AND UP0, UPT, UR4, UR7, UPT ;  /* 0x000000070400728c */ /* 0x000fe2000bf06270 */
[----:B------:R0:W1:Y:S08]  /*04f0*/  @P1 MUFU.RSQ R12, R10 ;  /* 0x0000000a000c1308 */ /* 0x0000700000001400 */
[----:B------:R-:W-:Y:S05]  /*0500*/  BRA.U UP0, `(.L_x_1) ;  /* 0x0000001500547547 */ /* 0x000fea000b800000 */
[----:B------:R-:W2:Y:S01]  /*0510*/  LDCU.U8 UR5, c[0x0][0x3fc] ;  /* 0x00007f80ff0577ac */ /* 0x000ea20008000000 */
[----:B------:R-:W0:Y:S01]  /*0520*/  LDC.64 R14, c[0x0][0x3f0] ;  /* 0x0000fc00ff0e7b82 */ /* 0x000e220000000a00 */
[----:B--2---:R-:W-:Y:S01]  /*0530*/  UISETP.NE.AND UP0, UPT, UR5, URZ, UPT ;  /* 0x000000ff0500728c */ /* 0x004fe2000bf05270 */
[----:B0-----:R-:W-:-:S04]  /*0540*/  IMAD.WIDE.U32 R10, R14, UR12, R2 ;  /* 0x0000000c0e0a7c25 */ /* 0x001fc8000f8e0002 */
[----:B------:R-:W-:-:S04]  /*0550*/  IMAD R13, R15, UR12, R11 ;  /* 0x0000000c0f0d7c24 */ /* 0x000fc8000f8e020b */
[----:B------:R-:W-:Y:S05]  /*0560*/  BRA.U UP0, `(.L_x_2) ;  /* 0x0000000900347547 */ /* 0x000fea000b800000 */
[----:B------:R-:W-:Y:S02]  /*0570*/  UIADD3 UR5, UPT, UPT, -UR4, UR7, URZ ;  /* 0x0000000704057290 */ /* 0x000fe4000fffe1ff */
[----:B------:R-:W-:Y:S02]  /*0580*/  UIADD3 UR6, UPT, UPT, UR4, -UR7, URZ ;  /* 0x8000000704067290 */ /* 0x000fe4000fffe0ff */
[----:B------:R-:W-:Y:S02]  /*0590*/  ULOP3.LUT UP1, UR5, UR5, 0x3, URZ, 0xc0, !UPT ;  /* 0x0000000305057892 */ /* 0x000fe4000f82c0ff */
[----:B------:R-:W-:-:S03]  /*05a0*/  UISETP.GT.U32.AND UP0, UPT, UR6, -0x4, UPT ;  /* 0xfffffffc0600788c */ /* 0x000fc6000bf04070 */
[----:B------:R-:W-:-:S04]  /*05b0*/  UMOV UR6, UR4 ;  /* 0x0000000400067c82 */ /* 0x000fc80008000000 */
[----:B------:R-:W-:Y:S05]  /*05c0*/  BRA.U !UP1, `(.L_x_3) ;  /* 0x0000000109807547 */ /* 0x000fea000b800000 */
[----:B------:R-:W0:Y:S01]  /*05d0*/  LDC.64 R14, c[0x0][0x3e0] ;  /* 0x0000f800ff0e7b82 */ /* 0x000e220000000a00 */
[----:B------:R-:W-:Y:S01]  /*05e0*/  UIADD3 UR5, UPT, UPT, -UR5, URZ, URZ ;  /* 0x000000ff05057290 */ /* 0x000fe2000fffe1ff */
[----:B------:R-:W-:-:S11]  /*05f0*/  UMOV UR6, UR4 ;  /* 0x0000000400067c82 */ /* 0x000fd60008000000 */
.L_x_4:
[----:B--2---:R-:W2:Y:S01]  /*0600*/  @!P0 LDC.64 R20, c[0x0][0x390] ;  /* 0x0000e400ff148b82 */ /* 0x004ea20000000a00 */
[----:B------:R-:W-:Y:S01]  /*0610*/  USHF.R.S32.HI UR8, URZ, 0x1f, UR6 ;  /* 0x0000001fff087899 */ /* 0x000fe20008011406 */
[----:B------:R-:W-:Y:S02]  /*0620*/  MOV R16, R10 ;  /* 0x0000000a00107202 */ /* 0x000fe40000000f00 */
[----:B------:R-:W-:-:S03]  /*0630*/  MOV R17, R13 ;  /* 0x0000000d00117202 */ /* 0x000fc60000000f00 */
[C---:B0-----:R-:W-:Y:S02]  /*0640*/  IMAD R18, R14.reuse, UR8, RZ ;  /* 0x000000080e127c24 */ /* 0x041fe4000f8e02ff */
[----:B------:R-:W-:-:S04]  /*0650*/  IMAD.WIDE.U32 R16, R14, UR6, R16 ;  /* 0x000000060e107c25 */ /* 0x000fc8000f8e0010 */
[----:B------:R-:W-:-:S05]  /*0660*/  IMAD R19, R15, UR6, R18 ;  /* 0x000000060f137c24 */ /* 0x000fca000f8e0212 */
[----:B------:R-:W-:Y:S02]  /*0670*/  IADD3 R17, PT, PT, R17, R19, RZ ;  /* 0x0000001311117210 */ /* 0x000fe40007ffe0ff */
[----:B------:R-:W-:Y:S02]  /*0680*/  CS2R R18, SRZ ;  /* 0x0000000000127805 */ /* 0x000fe4000001ff00 */
[----:B--2---:R-:W-:-:S04]  /*0690*/  @!P0 LEA R22, P1, R16, R20, 0x2 ;  /* 0x0000001410168211 */ /* 0x004fc800078210ff */
[----:B------:R-:W-:-:S05]  /*06a0*/  @!P0 LEA.HI.X R23, R16, R21, R17, 0x2, P1 ;  /* 0x0000001510178211 */ /* 0x000fca00008f1411 */
[----:B------:R-:W2:Y:S01]  /*06b0*/  @!P0 LDG.E.64 R18, desc[UR10][R22.64] ;  /* 0x0000000a16128981 */ /* 0x000ea2000c1e1b00 */
[----:B------:R-:W-:Y:S01]  /*06c0*/  ISETP.GE.U32.AND P0, PT, R2, R14, PT ;  /* 0x0000000e0200720c */ /* 0x000fe20003f06070 */
[----:B------:R-:W-:Y:S02]  /*06d0*/  UIADD3 UR5, UPT, UPT, UR5, 0x1, URZ ;  /* 0x0000000105057890 */ /* 0x000fe4000fffe0ff */
[----:B------:R-:W-:Y:S01]  /*06e0*/  UIADD3 UR6, UPT, UPT, UR6, 0x1, URZ ;  /* 0x0000000106067890 */ /* 0x000fe2000fffe0ff */
[----:B------:R-:W-:Y:S01]  /*06f0*/  ISETP.GE.AND.EX P0, PT, R3, R15, PT, P0 ;  /* 0x0000000f0300720c */ /* 0x000fe20003f06300 */
[----:B------:R-:W-:-:S12]  /*0700*/  UISETP.NE.AND UP1, UPT, UR5, URZ, UPT ;  /* 0x000000ff0500728c */ /* 0x000fd8000bf25270 */
[----:B------:R-:W0:Y:S02]  /*0710*/  @!P0 LDC.64 R20, c[0x0][0x380] ;  /* 0x0000e000ff148b82 */ /* 0x000e240000000a00 */
[----:B0-----:R-:W-:-:S04]  /*0720*/  @!P0 LEA R24, P1, R16, R20, 0x2 ;  /* 0x0000001410188211 */ /* 0x001fc800078210ff */
[----:B------:R-:W-:Y:S02]  /*0730*/  @!P0 LEA.HI.X R17, R16, R21, R17, 0x2, P1 ;  /* 0x0000001510118211 */ /* 0x000fe400008f1411 */
[----:B------:R-:W-:Y:S01]  /*0740*/  @!P0 MOV R16, R24 ;  /* 0x0000001800108202 */ /* 0x000fe20000000f00 */
[C---:B--2---:R-:W-:Y:S01]  /*0750*/  FADD.FTZ R25, -R8.reuse, R18 ;  /* 0x0000001208197221 */ /* 0x044fe20000010100 */
[----:B------:R-:W-:-:S03]  /*0760*/  FADD.FTZ R19, -R8, R19 ;  /* 0x0000001308137221 */ /* 0x000fc60000010100 */
[-C--:B-1----:R-:W-:Y:S01]  /*0770*/  FMUL.FTZ R25, R25, R12.reuse ;  /* 0x0000000c19197220 */ /* 0x082fe20000410000 */
[----:B------:R-:W-:-:S03]  /*0780*/  FMUL.FTZ R20, R19, R12 ;  /* 0x0000000c13147220 */ /* 0x000fc60000410000 */
[----:B-----5:R-:W-:Y:S01]  /*0790*/  FFMA.FTZ R18, R4, R25, R6 ;  /* 0x0000001904127223 */ /* 0x020fe20000010006 */
[----:B------:R-:W-:-:S05]  /*07a0*/  FFMA.FTZ R19, R5, R20, R7 ;  /* 0x0000001405137223 */ /* 0x000fca0000010007 */
[----:B------:R2:W-:Y:S01]  /*07b0*/  @!P0 STG.E.64 desc[UR10][R16.64], R18 ;  /* 0x0000001210008986 */ /* 0x0005e2000c101b0a */
[----:B------:R-:W-:Y:S05]  /*07c0*/  BRA.U UP1, `(.L_x_4) ;  /* 0xfffffffd018c7547 */ /* 0x000fea000b83ffff */
.L_x_3:
[----:B------:R-:W-:Y:S05]  /*07d0*/  BRA.U UP0, `(.L_x_1) ;  /* 0x0000001100a07547 */ /* 0x000fea000b800000 */
[----:B------:R-:W0:Y:S01]  /*07e0*/  LDC.64 R14, c[0x0][0x3e0] ;  /* 0x0000f800ff0e7b82 */ /* 0x000e220000000a00 */
[----:B------:R-:W-:Y:S02]  /*07f0*/  UIADD3 UR5, UPT, UPT, UR6, -UR7, URZ ;  /* 0x8000000706057290 */ /* 0x000fe4000fffe0ff */
[----:B------:R-:W-:-:S12]  /*0800*/  UIADD3 UR6, UPT, UPT, UR6, 0x1, URZ ;  /* 0x0000000106067890 */ /* 0x000fd8000fffe0ff */
.L_x_5:
[----:B--2---:R-:W2:Y:S01]  /*0810*/  @!P0 LDC.64 R18, c[0x0][0x390] ;  /* 0x0000e400ff128b82 */ /* 0x004ea20000000a00 */
[----:B------:R-:W-:Y:S01]  /*0820*/  UIADD3 UR8, UPT, UPT, UR6, -0x1, URZ ;  /* 0xffffffff06087890 */ /* 0x000fe2000fffe0ff */
[----:B---3--:R-:W-:Y:S02]  /*0830*/  MOV R16, R10 ;  /* 0x0000000a00107202 */ /* 0x008fe40000000f00 */
[----:B------:R-:W-:Y:S02]  /*0840*/  CS2R R22, SRZ ;  /* 0x0000000000167805 */ /* 0x000fe4000001ff00 */
[----:B------:R-:W-:Y:S01]  /*0850*/  MOV R17, R13 ;  /* 0x0000000d00117202 */ /* 0x000fe20000000f00 */
[----:B------:R-:W-:Y:S02]  /*0860*/  USHF.R.S32.HI UR9, URZ, 0x1f, UR8 ;  /* 0x0000001fff097899 */ /* 0x000fe40008011408 */
[----:B0-----:R-:W-:-:S04]  /*0870*/  IMAD.WIDE.U32 R24, R14, UR8, R16 ;  /* 0x000000080e187c25 */ /* 0x001fc8000f8e0010 */
[----:B------:R-:W-:-:S04]  /*0880*/  IMAD R20, R14, UR9, RZ ;  /* 0x000000090e147c24 */ /* 0x000fc8000f8e02ff */
[----:B------:R-:W-:-:S05]  /*0890*/  IMAD R21, R15, UR8, R20 ;  /* 0x000000080f157c24 */ /* 0x000fca000f8e0214 */
[----:B------:R-:W-:Y:S02]  /*08a0*/  IADD3 R25, PT, PT, R25, R21, RZ ;  /* 0x0000001519197210 */ /* 0x000fe40007ffe0ff */
[----:B--2---:R-:W-:-:S04]  /*08b0*/  @!P0 LEA R28, P1, R24, R18, 0x2 ;  /* 0x00000012181c8211 */ /* 0x004fc800078210ff */
[----:B------:R-:W-:-:S05]  /*08c0*/  @!P0 LEA.HI.X R29, R24, R19, R25, 0x2, P1 ;  /* 0x00000013181d8211 */ /* 0x000fca00008f1419 */
[----:B------:R0:W2:Y:S01]  /*08d0*/  @!P0 LDG.E.64 R22, desc[UR10][R28.64] ;  /* 0x0000000a1c168981 */ /* 0x0000a2000c1e1b00 */
[----:B------:R-:W-:Y:S01]  /*08e0*/  ISETP.GE.U32.AND P0, PT, R2, R14, PT ;  /* 0x0000000e0200720c */ /* 0x000fe20003f06070 */
[----:B------:R-:W-:-:S03]  /*08f0*/  USHF.R.S32.HI UR8, URZ, 0x1f, UR6 ;  /* 0x0000001fff087899 */ /* 0x000fc60008011406 */
[----:B------:R-:W-:-:S13]  /*0900*/  ISETP.GE.AND.EX P0, PT, R3, R15, PT, P0 ;  /* 0x0000000f0300720c */ /* 0x000fda0003f06300 */
[----:B------:R-:W3:Y:S08]  /*0910*/  @!P0 LDC.64 R20, c[0x0][0x380] ;  /* 0x0000e000ff148b82 */ /* 0x000ef00000000a00 */
[----:B------:R-:W4:Y:S08]  /*0920*/  @!P0 LDC.64 R18, c[0x0][0x390] ;  /* 0x0000e400ff128b82 */ /* 0x000f300000000a00 */
[----:B0-----:R-:W0:Y:S01]  /*0930*/  @!P0 LDC.64 R28, c[0x0][0x380] ;  /* 0x0000e000ff1c8b82 */ /* 0x001e220000000a00 */
[----:B---3--:R-:W-:-:S04]  /*0940*/  @!P0 LEA R26, P1, R24, R20, 0x2 ;  /* 0x00000014181a8211 */ /* 0x008fc800078210ff */
[----:B------:R-:W-:Y:S01]  /*0950*/  @!P0 LEA.HI.X R27, R24, R21, R25, 0x2, P1 ;  /* 0x00000015181b8211 */ /* 0x000fe200008f1419 */
[C---:B--2---:R-:W-:Y:S01]  /*0960*/  FADD.FTZ R21, -R8.reuse, R22 ;  /* 0x0000001608157221 */ /* 0x044fe20000010100 */
[----:B------:R-:W-:Y:S01]  /*0970*/  FADD.FTZ R23, -R8, R23 ;  /* 0x0000001708177221 */ /* 0x000fe20000010100 */
[----:B------:R-:W-:Y:S02]  /*0980*/  IMAD R22, R14, UR8, RZ ;  /* 0x000000080e167c24 */ /* 0x000fe4000f8e02ff */
[-C--:B-1----:R-:W-:Y:S01]  /*0990*/  FMUL.FTZ R21, R21, R12.reuse ;  /* 0x0000000c15157220 */ /* 0x082fe20000410000 */
[----:B------:R-:W-:Y:S01]  /*09a0*/  FMUL.FTZ R20, R23, R12 ;  /* 0x0000000c17147220 */ /* 0x000fe20000410000 */
[----:B------:R-:W-:Y:S02]  /*09b0*/  IMAD R25, R15, UR6, R22 ;  /* 0x000000060f197c24 */ /* 0x000fe4000f8e0216 */
[----:B-----5:R-:W-:Y:S01]  /*09c0*/  FFMA.FTZ R22, R4, R21, R6 ;  /* 0x0000001504167223 */ /* 0x020fe20000010006 */
[----:B------:R-:W-:Y:S01]  /*09d0*/  FFMA.FTZ R23, R5, R20, R7 ;  /* 0x0000001405177223 */ /* 0x000fe20000010007 */
[----:B------:R-:W-:-:S04]  /*09e0*/  IMAD.WIDE.U32 R20, R14, UR6, R16 ;  /* 0x000000060e147c25 */ /* 0x000fc8000f8e0010 */
[----:B------:R1:W-:Y:S01]  /*09f0*/  @!P0 STG.E.64 desc[UR10][R26.64], R22 ;  /* 0x000000161a008986 */ /* 0x0003e2000c101b0a */
[----:B------:R-:W-:Y:S02]  /*0a00*/  IADD3 R21, PT, PT, R21, R25, RZ ;  /* 0x0000001915157210 */ /* 0x000fe40007ffe0ff */
[----:B------:R-:W-:Y:S02]  /*0a10*/  CS2R R24, SRZ ;  /* 0x0000000000187805 */ /* 0x000fe4000001ff00 */
[----:B----4-:R-:W-:-:S04]  /*0a20*/  @!P0 LEA R18, P1, R20, R18, 0x2 ;  /* 0x0000001214128211 */ /* 0x010fc800078210ff */
[C---:B------:R-:W-:Y:S02]  /*0a30*/  @!P0 LEA.HI.X R19, R20.reuse, R19, R21, 0x2, P1 ;  /* 0x0000001314138211 */ /* 0x040fe400008f1415 */
[----:B-1----:R-:W-:Y:S02]  /*0a40*/  @!P0 MOV R22, R18 ;  /* 0x0000001200168202 */ /* 0x002fe40000000f00 */
[----:B------:R-:W-:Y:S02]  /*0a50*/  @!P0 MOV R23, R19 ;  /* 0x0000001300178202 */ /* 0x000fe40000000f00 */
[----:B------:R-:W1:Y:S03]  /*0a60*/  @!P0 LDC.64 R18, c[0x0][0x390] ;  /* 0x0000e400ff128b82 */ /* 0x000e660000000a00 */
[----:B------:R2:W3:Y:S01]  /*0a70*/  @!P0 LDG.E.64 R24, desc[UR10][R22.64] ;  /* 0x0000000a16188981 */ /* 0x0004e2000c1e1b00 */
[----:B------:R-:W-:Y:S01]  /*0a80*/  UIADD3 UR8, UPT, UPT, UR6, 0x1, URZ ;  /* 0x0000000106087890 */ /* 0x000fe2000fffe0ff */
[----:B0-----:R-:W-:-:S03]  /*0a90*/  @!P0 LEA R28, P1, R20, R28, 0x2 ;  /* 0x0000001c141c8211 */ /* 0x001fc600078210ff */
[----:B------:R-:W-:Y:S01]  /*0aa0*/  USHF.R.S32.HI UR9, URZ, 0x1f, UR8 ;  /* 0x0000001fff097899 */ /* 0x000fe20008011408 */
[----:B------:R-:W-:Y:S01]  /*0ab0*/  @!P0 LEA.HI.X R29, R20, R29, R21, 0x2, P1 ;  /* 0x0000001d141d8211 */ /* 0x000fe200008f1415 */
[----:B--2---:R-:W-:-:S03]  /*0ac0*/  IMAD.WIDE.U32 R22, R14, UR8, R16 ;  /* 0x000000080e167c25 */ /* 0x004fc6000f8e0010 */
[----:B-1----:R-:W-:Y:S01]  /*0ad0*/  @!P0 LEA R18, P1, R22, R18, 0x2 ;  /* 0x0000001216128211 */ /* 0x002fe200078210ff */
[----:B---3--:R-:W-:Y:S01]  /*0ae0*/  FADD.FTZ R21, -R8, R24 ;  /* 0x0000001808157221 */ /* 0x008fe20000010100 */
[----:B------:R-:W-:Y:S02]  /*0af0*/  IMAD R24, R14, UR9, RZ ;  /* 0x000000090e187c24 */ /* 0x000fe4000f8e02ff */
[----:B------:R-:W-:Y:S01]  /*0b00*/  FADD.FTZ R27, -R8, R25 ;  /* 0x00000019081b7221 */ /* 0x000fe20000010100 */
[-C--:B------:R-:W-:Y:S01]  /*0b10*/  FMUL.FTZ R25, R21, R12.reuse ;  /* 0x0000000c15197220 */ /* 0x080fe20000410000 */
[----:B------:R-:W-:Y:S02]  /*0b20*/  IMAD R21, R15, UR8, R24 ;  /* 0x000000080f157c24 */ /* 0x000fe4000f8e0218 */
[----:B------:R-:W-:Y:S01]  /*0b30*/  FMUL.FTZ R20, R27, R12 ;  /* 0x0000000c1b147220 */ /* 0x000fe20000410000 */
[----:B------:R-:W-:Y:S01]  /*0b40*/  FFMA.FTZ R24, R4, R25, R6 ;  /* 0x0000001904187223 */ /* 0x000fe20000010006 */
[----:B------:R-:W0:Y:S01]  /*0b50*/  @!P0 LDC.64 R26, c[0x0][0x380] ;  /* 0x0000e000ff1a8b82 */ /* 0x000e220000000a00 */
[----:B------:R-:W-:Y:S01]  /*0b60*/  IADD3 R23, PT, PT, R23, R21, RZ ;  /* 0x0000001517177210 */ /* 0x000fe20007ffe0ff */
[----:B------:R-:W-:Y:S01]  /*0b70*/  FFMA.FTZ R25, R5, R20, R7 ;  /* 0x0000001405197223 */ /* 0x000fe20000010007 */
[----:B------:R-:W-:-:S02]  /*0b80*/  CS2R R20, SRZ ;  /* 0x0000000000147805 */ /* 0x000fc4000001ff00 */
[C---:B------:R-:W-:Y:S02]  /*0b90*/  @!P0 LEA.HI.X R19, R22.reuse, R19, R23, 0x2, P1 ;  /* 0x0000001316138211 */ /* 0x040fe400008f1417 */
[----:B------:R1:W-:Y:S02]  /*0ba0*/  @!P0 STG.E.64 desc[UR10][R28.64], R24 ;  /* 0x000000181c008986 */ /* 0x0003e4000c101b0a */
[----:B-1----:R-:W-:Y:S02]  /*0bb0*/  @!P0 MOV R24, R18 ;  /* 0x0000001200188202 */ /* 0x002fe40000000f00 */
[----:B------:R-:W-:Y:S02]  /*0bc0*/  @!P0 MOV R25, R19 ;  /* 0x0000001300198202 */ /* 0x000fe40000000f00 */
[----:B------:R-:W1:Y:S03]  /*0bd0*/  @!P0 LDC.64 R18, c[0x0][0x390] ;  /* 0x0000e400ff128b82 */ /* 0x000e660000000a00 */
[----:B------:R-:W2:Y:S01]  /*0be0*/  @!P0 LDG.E.64 R20, desc[UR10][R24.64] ;  /* 0x0000000a18148981 */ /* 0x000ea2000c1e1b00 */
[----:B------:R-:W-:Y:S01]  /*0bf0*/  UIADD3 UR8, UPT, UPT, UR6, 0x2, URZ ;  /* 0x0000000206087890 */ /* 0x000fe2000fffe0ff */
[----:B0-----:R-:W-:-:S03]  /*0c00*/  @!P0 LEA R26, P1, R22, R26, 0x2 ;  /* 0x0000001a161a8211 */ /* 0x001fc600078210ff */
[----:B------:R-:W-:Y:S01]  /*0c10*/  USHF.R.S32.HI UR9, URZ, 0x1f, UR8 ;  /* 0x0000001fff097899 */ /* 0x000fe20008011408 */
[----:B------:R-:W-:Y:S01]  /*0c20*/  @!P0 LEA.HI.X R27, R22, R27, R23, 0x2, P1 ;  /* 0x0000001b161b8211 */ /* 0x000fe200008f1417 */
[----:B------:R-:W-:-:S03]  /*0c30*/  IMAD.WIDE.U32 R16, R14, UR8, R16 ;  /* 0x000000080e107c25 */ /* 0x000fc6000f8e0010 */
[----:B-1----:R-:W-:Y:S01]  /*0c40*/  @!P0 LEA R18, P1, R16, R18, 0x2 ;  /* 0x0000001210128211 */ /* 0x002fe200078210ff */
[----:B--2---:R-:W-:Y:S01]  /*0c50*/  FADD.FTZ R23, -R8, R20 ;  /* 0x0000001408177221 */ /* 0x004fe20000010100 */
[----:B------:R-:W-:Y:S02]  /*0c60*/  IMAD R20, R14, UR9, RZ ;  /* 0x000000090e147c24 */ /* 0x000fe4000f8e02ff */
[----:B------:R-:W-:Y:S01]  /*0c70*/  FADD.FTZ R21, -R8, R21 ;  /* 0x0000001508157221 */ /* 0x000fe20000010100 */
[-C--:B------:R-:W-:Y:S01]  /*0c80*/  FMUL.FTZ R23, R23, R12.reuse ;  /* 0x0000000c17177220 */ /* 0x080fe20000410000 */
[----:B------:R-:W-:Y:S02]  /*0c90*/  IMAD R25, R15, UR8, R20 ;  /* 0x000000080f197c24 */ /* 0x000fe4000f8e0214 */
[----:B------:R-:W-:Y:S01]  /*0ca0*/  FMUL.FTZ R22, R21, R12 ;  /* 0x0000000c15167220 */ /* 0x000fe20000410000 */
[----:B------:R-:W-:Y:S02]  /*0cb0*/  FFMA.FTZ R20, R4, R23, R6 ;  /* 0x0000001704147223 */ /* 0x000fe40000010006 */
[----:B------:R-:W-:Y:S01]  /*0cc0*/  IADD3 R17, PT, PT, R17, R25, RZ ;  /* 0x0000001911117210 */ /* 0x000fe20007ffe0ff */
[----:B------:R-:W-:Y:S01]  /*0cd0*/  FFMA.FTZ R21, R5, R22, R7 ;  /* 0x0000001605157223 */ /* 0x000fe20000010007 */
[----:B------:R-:W-:-:S02]  /*0ce0*/  CS2R R22, SRZ ;  /* 0x0000000000167805 */ /* 0x000fc4000001ff00 */
[----:B------:R-:W-:Y:S02]  /*0cf0*/  @!P0 LEA.HI.X R19, R16, R19, R17, 0x2, P1 ;  /* 0x0000001310138211 */ /* 0x000fe400008f1411 */
[----:B------:R0:W-:Y:S02]  /*0d00*/  @!P0 STG.E.64 desc[UR10][R26.64], R20 ;  /* 0x000000141a008986 */ /* 0x0001e4000c101b0a */
[----:B0-----:R-:W-:Y:S02]  /*0d10*/  @!P0 MOV R20, R18 ;  /* 0x0000001200148202 */ /* 0x001fe40000000f00 */
[----:B------:R-:W-:Y:S02]  /*0d20*/  @!P0 MOV R21, R19 ;  /* 0x0000001300158202 */ /* 0x000fe40000000f00 */
[----:B------:R-:W0:Y:S03]  /*0d30*/  @!P0 LDC.64 R18, c[0x0][0x380] ;  /* 0x0000e000ff128b82 */ /* 0x000e260000000a00 */
[----:B------:R-:W2:Y:S01]  /*0d40*/  @!P0 LDG.E.64 R22, desc[UR10][R20.64] ;  /* 0x0000000a14168981 */ /* 0x000ea2000c1e1b00 */
[----:B------:R-:W-:-:S04]  /*0d50*/  UIADD3 UR5, UPT, UPT, UR5, 0x4, URZ ;  /* 0x0000000405057890 */ /* 0x000fc8000fffe0ff */
[----:B------:R-:W-:Y:S01]  /*0d60*/  UISETP.NE.AND UP0, UPT, UR5, URZ, UPT ;  /* 0x000000ff0500728c */ /* 0x000fe2000bf05270 */
[C---:B--2---:R-:W-:Y:S01]  /*0d70*/  FADD.FTZ R25, -R8.reuse, R22 ;  /* 0x0000001608197221 */ /* 0x044fe20000010100 */
[----:B------:R-:W-:Y:S01]  /*0d80*/  FADD.FTZ R23, -R8, R23 ;  /* 0x0000001708177221 */ /* 0x000fe20000010100 */
[C---:B0-----:R-:W-:Y:S02]  /*0d90*/  @!P0 LEA R22, P1, R16.reuse, R18, 0x2 ;  /* 0x0000001210168211 */ /* 0x041fe400078210ff */
[-C--:B------:R-:W-:Y:S01]  /*0da0*/  FMUL.FTZ R25, R25, R12.reuse ;  /* 0x0000000c19197220 */ /* 0x080fe20000410000 */
[----:B------:R-:W-:Y:S01]  /*0db0*/  FMUL.FTZ R18, R23, R12 ;  /* 0x0000000c17127220 */ /* 0x000fe20000410000 */
[----:B------:R-:W-:Y:S02]  /*0dc0*/  @!P0 LEA.HI.X R17, R16, R19, R17, 0x2, P1 ;  /* 0x0000001310118211 */ /* 0x000fe400008f1411 */
[----:B------:R-:W-:Y:S01]  /*0dd0*/  FFMA.FTZ R24, R4, R25, R6 ;  /* 0x0000001904187223 */ /* 0x000fe20000010006 */
[----:B------:R-:W-:Y:S01]  /*0de0*/  FFMA.FTZ R25, R5, R18, R7 ;  /* 0x0000001205197223 */ /* 0x000fe20000010007 */
[----:B------:R-:W-:-:S05]  /*0df0*/  @!P0 MOV R16, R22 ;  /* 0x0000001600108202 */ /* 0x000fca0000000f00 */
[----:B------:R3:W-:Y:S01]  /*0e00*/  @!P0 STG.E.64 desc[UR10][R16.64], R24 ;  /* 0x0000001810008986 */ /* 0x0007e2000c101b0a */
[----:B------:R-:W-:Y:S05]  /*0e10*/  BRA.U !UP0, `(.L_x_1) ;  /* 0x0000000d08107547 */ /* 0x000fea000b800000 */
[----:B------:R-:W-:Y:S01]  /*0e20*/  UIADD3 UR6, UPT, UPT, UR6, 0x4, URZ ;  /* 0x0000000406067890 */ /* 0x000fe2000fffe0ff */
[----:B------:R-:W-:Y:S11]  /*0e30*/  BRA `(.L_x_5) ;  /* 0xfffffff800747947 */ /* 0x000ff6000383ffff */
.L_x_2:
[----:B------:R-:W-:-:S04]  /*0e40*/  UIADD3 UR5, UPT, UPT, -UR4, UR7, URZ ;  /* 0x0000000704057290 */ /* 0x000fc8000fffe1ff */
[----:B------:R-:W-:-:S03]  /*0e50*/  ULOP3.LUT UP0, UR6, UR5, 0x3, URZ, 0xc0, !UPT ;  /* 0x0000000305067892 */ /* 0x000fc6000f80c0ff */
[----:B------:R-:W-:-:S06]  /*0e60*/  UMOV UR5, UR4 ;  /* 0x0000000400057c82 */ /* 0x000fcc0008000000 */
[----:B------:R-:W-:Y:S05]  /*0e70*/  BRA.U !UP0, `(.L_x_6) ;  /* 0x0000000108b07547 */ /* 0x000fea000b800000 */
[----:B------:R-:W0:Y:S01]  /*0e80*/  LDC.64 R14, c[0x0][0x3e0] ;  /* 0x0000f800ff0e7b82 */ /* 0x000e220000000a00 */
[----:B------:R-:W2:Y:S01]  /*0e90*/  LDCU.64 UR14, c[0x0][0x380] ;  /* 0x00007000ff0e77ac */ /* 0x000ea20008000a00 */
[----:B------:R-:W-:Y:S01]  /*0ea0*/  UIADD3 UR6, UPT, UPT, -UR6, URZ, URZ ;  /* 0x000000ff06067290 */ /* 0x000fe2000fffe1ff */
[----:B------:R-:W-:-:S11]  /*0eb0*/  UMOV UR5, UR4 ;  /* 0x0000000400057c82 */ /* 0x000fd60008000000 */
.L_x_9:
[----:B------:R-:W3:Y:S01]  /*0ec0*/  @!P0 LDC.64 R22, c[0x0][0x390] ;  /* 0x0000e400ff168b82 */ /* 0x000ee20000000a00 */
[----:B------:R-:W-:Y:S01]  /*0ed0*/  USHF.R.S32.HI UR8, URZ, 0x1f, UR5 ;  /* 0x0000001fff087899 */ /* 0x000fe20008011405 */
[----:B------:R-:W-:Y:S02]  /*0ee0*/  MOV R16, R10 ;  /* 0x0000000a00107202 */ /* 0x000fe40000000f00 */
[----:B------:R-:W-:-:S03]  /*0ef0*/  MOV R17, R13 ;  /* 0x0000000d00117202 */ /* 0x000fc60000000f00 */
[C---:B0----5:R-:W-:Y:S02]  /*0f00*/  IMAD R18, R14.reuse, UR8, RZ ;  /* 0x000000080e127c24 */ /* 0x061fe4000f8e02ff */
[----:B------:R-:W-:-:S04]  /*0f10*/  IMAD.WIDE.U32 R16, R14, UR5, R16 ;  /* 0x000000050e107c25 */ /* 0x000fc8000f8e0010 */
[----:B------:R-:W-:Y:S01]  /*0f20*/  IMAD R21, R15, UR5, R18 ;  /* 0x000000050f157c24 */ /* 0x000fe2000f8e0212 */
[----:B------:R-:W-:-:S04]  /*0f30*/  CS2R R18, SRZ ;  /* 0x0000000000127805 */ /* 0x000fc8000001ff00 */
[----:B------:R-:W-:Y:S02]  /*0f40*/  IADD3 R21, PT, PT, R17, R21, RZ ;  /* 0x0000001511157210 */ /* 0x000fe40007ffe0ff */
[----:B---3--:R-:W-:-:S04]  /*0f50*/  @!P0 LEA R22, P1, R16, R22, 0x2 ;  /* 0x0000001610168211 */ /* 0x008fc800078210ff */
[----:B------:R-:W-:-:S05]  /*0f60*/  @!P0 LEA.HI.X R23, R16, R23, R21, 0x2, P1 ;  /* 0x0000001710178211 */ /* 0x000fca00008f1415 */
[----:B-----5:R0:W5:Y:S01]  /*0f70*/  @!P0 LDG.E.64 R18, desc[UR10][R22.64] ;  /* 0x0000000a16128981 */ /* 0x020162000c1e1b00 */
[----:B------:R-:W-:Y:S01]  /*0f80*/  ISETP.GE.U32.AND P0, PT, R2, R14, PT ;  /* 0x0000000e0200720c */ /* 0x000fe20003f06070 */
[----:B------:R-:W-:Y:S01]  /*0f90*/  UIADD3 UR6, UPT, UPT, UR6, 0x1, URZ ;  /* 0x0000000106067890 */ /* 0x000fe2000fffe0ff */
[----:B------:R-:W-:Y:S01]  /*0fa0*/  BSSY.RECONVERGENT B0, `(.L_x_7) ;  /* 0x0000018000007945 */ /* 0x000fe20003800200 */
[----:B------:R-:W-:Y:S01]  /*0fb0*/  UIADD3 UR5, UPT, UPT, UR5, 0x1, URZ ;  /* 0x0000000105057890 */ /* 0x000fe2000fffe0ff */
[----:B------:R-:W-:Y:S01]  /*0fc0*/  ISETP.GE.AND.EX P0, PT, R3, R15, PT, P0 ;  /* 0x0000000f0300720c */ /* 0x000fe20003f06300 */
[----:B------:R-:W-:-:S12]  /*0fd0*/  UISETP.NE.AND UP0, UPT, UR6, URZ, UPT ;  /* 0x000000ff0600728c */ /* 0x000fd8000bf05270 */
[----:B0-----:R-:W-:Y:S05]  /*0fe0*/  @P0 BRA `(.L_x_8) ;  /* 0x00000000004c0947 */ /* 0x001fea0003800000 */
[C---:B-----5:R-:W-:Y:S01]  /*0ff0*/  FADD.FTZ R17, -R8.reuse, R18 ;  /* 0x0000001208117221 */ /* 0x060fe20000010100 */
[----:B------:R-:W-:Y:S01]  /*1000*/  FADD.FTZ R19, -R8, R19 ;  /* 0x0000001308137221 */ /* 0x000fe20000010100 */
[C---:B--2---:R-:W-:Y:S02]  /*1010*/  LEA R18, P1, R16.reuse, UR14, 0x2 ;  /* 0x0000000e10127c11 */ /* 0x044fe4000f8210ff */
[-C--:B-1----:R-:W-:Y:S01]  /*1020*/  FMUL.FTZ R17, R17, R12.reuse ;  /* 0x0000000c11117220 */ /* 0x082fe20000410000 */
[----:B------:R-:W-:Y:S01]  /*1030*/  FMUL.FTZ R20, R19, R12 ;  /* 0x0000000c13147220 */ /* 0x000fe20000410000 */
[----:B------:R-:W-:Y:S02]  /*1040*/  LEA.HI.X R19, R16, UR15, R21, 0x2, P1 ;  /* 0x0000000f10137c11 */ /* 0x000fe400088f1415 */
[----:B------:R-:W-:Y:S01]  /*1050*/  FFMA.FTZ R17, R4, R17, R6 ;  /* 0x0000001104117223 */ /* 0x000fe20000010006 */
[----:B------:R-:W-:-:S03]  /*1060*/  FFMA.FTZ R20, R5, R20, R7 ;  /* 0x0000001405147223 */ /* 0x000fc60000010007 */
[----:B------:R-:W-:Y:S01]  /*1070*/  FMUL.FTZ R22, R17, -1.4426950216293334961 ;  /* 0xbfb8aa3b11167820 */ /* 0x000fe20000410000 */
[----:B------:R-:W-:-:S05]  /*1080*/  FMUL.FTZ R26, R20, -1.4426950216293334961 ;  /* 0xbfb8aa3b141a7820 */ /* 0x000fca0000410000 */
[----:B------:R-:W0:Y:S04]  /*1090*/  MUFU.EX2 R22, R22 ;  /* 0x0000001600167308 */ /* 0x000e280000000800 */
[----:B------:R-:W1:Y:S01]  /*10a0*/  MUFU.EX2 R26, R26 ;  /* 0x0000001a001a7308 */ /* 0x000e620000000800 */
[----:B0-----:R-:W-:Y:S01]  /*10b0*/  FADD.FTZ R23, R22, 1 ;  /* 0x3f80000016177421 */ /* 0x001fe20000010000 */
[----:B-1----:R-:W-:-:S03]  /*10c0*/  FADD.FTZ R27, R26, 1 ;  /* 0x3f8000001a1b7421 */ /* 0x002fc60000010000 */
[----:B------:R-:W0:Y:S08]  /*10d0*/  MUFU.RCP R24, R23 ;  /* 0x0000001700187308 */ /* 0x000e300000001000 */
[----:B------:R-:W1:Y:S01]  /*10e0*/  MUFU.RCP R25, R27 ;  /* 0x0000001b00197308 */ /* 0x000e620000001000 */
[----:B0-----:R-:W-:Y:S01]  /*10f0*/  FMUL.FTZ R24, R17, R24 ;  /* 0x0000001811187220 */ /* 0x001fe20000410000 */
[----:B-1----:R-:W-:-:S05]  /*1100*/  FMUL.FTZ R25, R20, R25 ;  /* 0x0000001914197220 */ /* 0x002fca0000410000 */
[----:B------:R0:W-:Y:S02]  /*1110*/  STG.E.64 desc[UR10][R18.64], R24 ;  /* 0x0000001812007986 */ /* 0x0001e4000c101b0a */
.L_x_8:
[----:B--2---:R-:W-:Y:S05]  /*1120*/  BSYNC.RECONVERGENT B0 ;  /* 0x0000000000007941 */ /* 0x004fea0003800200 */
.L_x_7:
[----:B------:R-:W-:Y:S05]  /*1130*/  BRA.U UP0, `(.L_x_9) ;  /* 0xfffffffd00607547 */ /* 0x000fea000b83ffff */
.L_x_6:
[----:B------:R-:W-:-:S04]  /*1140*/  UIADD3 UR6, UPT, UPT, UR4, -UR7, URZ ;  /* 0x8000000704067290 */ /* 0x000fc8000fffe0ff */
[----:B------:R-:W-:-:S09]  /*1150*/  UISETP.GT.U32.AND UP0, UPT, UR6, -0x4, UPT ;  /* 0xfffffffc0600788c */ /* 0x000fd2000bf04070 */
[----:B------:R-:W-:Y:S05]  /*1160*/  BRA.U UP0, `(.L_x_1) ;  /* 0x00000009003c7547 */ /* 0x000fea000b800000 */
[----:B------:R-:W2:Y:S01]  /*1170*/  LDC.64 R14, c[0x0][0x3e0] ;  /* 0x0000f800ff0e7b82 */ /* 0x000ea20000000a00 */
[----:B------:R-:W3:Y:S01]  /*1180*/  LDCU.64 UR16, c[0x0][0x380] ;  /* 0x00007000ff1077ac */ /* 0x000ee20008000a00 */
[----:B------:R-:W-:Y:S02]  /*1190*/  UIADD3 UR6, UPT, UPT, UR5, -UR7, URZ ;  /* 0x8000000705067290 */ /* 0x000fe4000fffe0ff */
[----:B------:R-:W-:-:S12]  /*11a0*/  UIADD3 UR8, UPT, UPT, UR5, 0x1, URZ ;  /* 0x0000000105087890 */ /* 0x000fd8000fffe0ff */
.L_x_12:
[----:B----4-:R-:W4:Y:S01]  /*11b0*/  @!P0 LDC.64 R20, c[0x0][0x390] ;  /* 0x0000e400ff148b82 */ /* 0x010f220000000a00 */
[----:B------:R-:W-:Y:S01]  /*11c0*/  UIADD3 UR9, UPT, UPT, UR8, -0x1, URZ ;  /* 0xffffffff08097890 */ /* 0x000fe2000fffe0ff */
[----:B------:R-:W-:Y:S02]  /*11d0*/  MOV R16, R10 ;  /* 0x0000000a00107202 */ /* 0x000fe40000000f00 */
[----:B------:R-:W-:Y:S01]  /*11e0*/  MOV R17, R13 ;  /* 0x0000000d00117202 */ /* 0x000fe20000000f00 */
[----:B------:R-:W-:Y:S02]  /*11f0*/  USHF.R.S32.HI UR13, URZ, 0x1f, UR9 ;  /* 0x0000001fff0d7899 */ /* 0x000fe40008011409 */
[----:B0-2--5:R-:W-:-:S04]  /*1200*/  IMAD.WIDE.U32 R18, R14, UR9, R16 ;  /* 0x000000090e127c25 */ /* 0x025fc8000f8e0010 */
[----:B------:R-:W-:-:S04]  /*1210*/  IMAD R22, R14, UR13, RZ ;  /* 0x0000000d0e167c24 */ /* 0x000fc8000f8e02ff */
[----:B------:R-:W-:Y:S01]  /*1220*/  IMAD R25, R15, UR9, R22 ;  /* 0x000000090f197c24 */ /* 0x000fe2000f8e0216 */
[----:B------:R-:W-:-:S04]  /*1230*/  CS2R R22, SRZ ;  /* 0x0000000000167805 */ /* 0x000fc8000001ff00 */
[----:B------:R-:W-:Y:S02]  /*1240*/  IADD3 R25, PT, PT, R19, R25, RZ ;  /* 0x0000001913197210 */ /* 0x000fe40007ffe0ff */
[----:B----4-:R-:W-:-:S04]  /*1250*/  @!P0 LEA R26, P1, R18, R20, 0x2 ;  /* 0x00000014121a8211 */ /* 0x010fc800078210ff */
[----:B------:R-:W-:Y:S02]  /*1260*/  @!P0 LEA.HI.X R27, R18, R21, R25, 0x2, P1 ;  /* 0x00000015121b8211 */ /* 0x000fe400008f1419 */
[----:B------:R-:W-:-:S03]  /*1270*/  ISETP.GE.U32.AND P1, PT, R2, R14, PT ;  /* 0x0000000e0200720c */ /* 0x000fc60003f26070 */
[----:B------:R0:W5:Y:S01]  /*1280*/  @!P0 LDG.E.64 R22, desc[UR10][R26.64] ;  /* 0x0000000a1a168981 */ /* 0x000162000c1e1b00 */
[----:B------:R-:W-:Y:S01]  /*1290*/  ISETP.GE.AND.EX P0, PT, R3, R15, PT, P1 ;  /* 0x0000000f0300720c */ /* 0x000fe20003f06310 */
[----:B------:R-:W-:Y:S01]  /*12a0*/  UIADD3 UR6, UPT, UPT, UR6, 0x4, URZ ;  /* 0x0000000406067890 */ /* 0x000fe2000fffe0ff */
[----:B------:R-:W-:Y:S03]  /*12b0*/  BSSY.RECONVERGENT B0, `(.L_x_10) ;  /* 0x0000017000007945 */ /* 0x000fe60003800200 */
[----:B------:R-:W-:-:S08]  /*12c0*/  UISETP.NE.AND UP0, UPT, UR6, URZ, UPT ;  /* 0x000000ff0600728c */ /* 0x000fd0000bf05270 */
[----:B------:R-:W2:Y:S01]  /*12d0*/  @!P0 LDC.64 R20, c[0x0][0x390] ;  /* 0x0000e400ff148b82 */ /* 0x000ea20000000a00 */
[----:B0-----:R-:W-:Y:S05]  /*12e0*/  @P0 BRA `(.L_x_11) ;  /* 0x00000000004c0947 */ /* 0x001fea0003800000 */
[C---:B-----5:R-:W-:Y:S01]  /*12f0*/  FADD.FTZ R19, -R8.reuse, R22 ;  /* 0x0000001608137221 */ /* 0x060fe20000010100 */
[----:B------:R-:W-:Y:S01]  /*1300*/  FADD.FTZ R23, -R8, R23 ;  /* 0x0000001708177221 */ /* 0x000fe20000010100 */
[C---:B---3--:R-:W-:Y:S02]  /*1310*/  LEA R22, P1, R18.reuse, UR16, 0x2 ;  /* 0x0000001012167c11 */ /* 0x048fe4000f8210ff */
        /* <DEDUP_REMOVED lines=16> */
.L_x_11:
[----:B---3--:R-:W-:Y:S05]  /*1420*/  BSYNC.RECONVERGENT B0 ;  /* 0x0000000000007941 */ /* 0x008fea0003800200 */
.L_x_10:
[----:B------:R-:W-:Y:S02]  /*1430*/  USHF.R.S32.HI UR9, URZ, 0x1f, UR8 ;  /* 0x0000001fff097899 */ /* 0x000fe40008011408 */
[----:B------:R-:W-:Y:S01]  /*1440*/  IMAD.WIDE.U32 R18, R14, UR8, R16 ;  /* 0x000000080e127c25 */ /* 0x000fe2000f8e0010 */
[----:B0-----:R-:W-:-:S03]  /*1450*/  CS2R R24, SRZ ;  /* 0x0000000000187805 */ /* 0x001fc6000001ff00 */
[----:B-----5:R-:W-:Y:S01]  /*1460*/  IMAD R22, R14, UR9, RZ ;  /* 0x000000090e167c24 */ /* 0x020fe2000f8e02ff */
[----:B--2---:R-:W-:-:S03]  /*1470*/  @!P0 LEA R26, P1, R18, R20, 0x2 ;  /* 0x00000014121a8211 */ /* 0x004fc600078210ff */
[----:B------:R-:W-:-:S05]  /*1480*/  IMAD R23, R15, UR8, R22 ;  /* 0x000000080f177c24 */ /* 0x000fca000f8e0216 */
[----:B------:R-:W-:-:S04]  /*1490*/  IADD3 R23, PT, PT, R19, R23, RZ ;  /* 0x0000001713177210 */ /* 0x000fc80007ffe0ff */
[----:B------:R-:W-:-:S05]  /*14a0*/  @!P0 LEA.HI.X R27, R18, R21, R23, 0x2, P1 ;  /* 0x00000015121b8211 */ /* 0x000fca00008f1417 */
[----:B------:R-:W2:Y:S01]  /*14b0*/  @!P0 LDG.E.64 R24, desc[UR10][R26.64] ;  /* 0x0000000a1a188981 */ /* 0x000ea2000c1e1b00 */
[----:B------:R-:W-:-:S04]  /*14c0*/  UIADD3 UR9, UPT, UPT, UR8, 0x1, URZ ;  /* 0x0000000108097890 */ /* 0x000fc8000fffe0ff */
[----:B------:R-:W-:Y:S01]  /*14d0*/  USHF.R.S32.HI UR13, URZ, 0x1f, UR9 ;  /* 0x0000001fff0d7899 */ /* 0x000fe20008011409 */
[C---:B--2---:R-:W-:Y:S01]  /*14e0*/  FADD.FTZ R19, -R8.reuse, R24 ;  /* 0x0000001808137221 */ /* 0x044fe20000010100 */
[----:B------:R-:W-:-:S03]  /*14f0*/  FADD.FTZ R25, -R8, R25 ;  /* 0x0000001908197221 */ /* 0x000fc60000010100 */
[-C--:B-1----:R-:W-:Y:S01]  /*1500*/  FMUL.FTZ R19, R19, R12.reuse ;  /* 0x0000000c13137220 */ /* 0x082fe20000410000 */
[----:B------:R-:W-:-:S03]  /*1510*/  FMUL.FTZ R20, R25, R12 ;  /* 0x0000000c19147220 */ /* 0x000fc60000410000 */
[----:B------:R-:W-:Y:S01]  /*1520*/  FFMA.FTZ R24, R4, R19, R6 ;  /* 0x0000001304187223 */ /* 0x000fe20000010006 */
[----:B------:R-:W-:Y:S02]  /*1530*/  FFMA.FTZ R19, R5, R20, R7 ;  /* 0x0000001405137223 */ /* 0x000fe40000010007 */
[----:B------:R-:W0:Y:S01]  /*1540*/  @!P0 LDC.64 R20, c[0x0][0x380] ;  /* 0x0000e000ff148b82 */ /* 0x000e220000000a00 */
[----:B------:R-:W-:Y:S01]  /*1550*/  @!P0 FMUL.FTZ R28, R24, -1.4426950216293334961 ;  /* 0xbfb8aa3b181c8820 */ /* 0x000fe20000410000 */
[----:B------:R-:W-:-:S05]  /*1560*/  @!P0 FMUL.FTZ R29, R19, -1.4426950216293334961 ;  /* 0xbfb8aa3b131d8820 */ /* 0x000fca0000410000 */
[----:B------:R-:W1:Y:S04]  /*1570*/  @!P0 MUFU.EX2 R28, R28 ;  /* 0x0000001c001c8308 */ /* 0x000e680000000800 */
[----:B------:R-:W2:Y:S01]  /*1580*/  @!P0 MUFU.EX2 R29, R29 ;  /* 0x0000001d001d8308 */ /* 0x000ea20000000800 */
[----:B-1----:R-:W-:Y:S01]  /*1590*/  @!P0 FADD.FTZ R27, R28, 1 ;  /* 0x3f8000001c1b8421 */ /* 0x002fe20000010000 */
[----:B------:R-:W-:Y:S01]  /*15a0*/  IMAD R28, R14, UR13, RZ ;  /* 0x0000000d0e1c7c24 */ /* 0x000fe2000f8e02ff */
[C---:B0-----:R-:W-:Y:S01]  /*15b0*/  @!P0 LEA R22, P1, R18.reuse, R20, 0x2 ;  /* 0x0000001412168211 */ /* 0x041fe200078210ff */
[----:B--2---:R-:W-:Y:S01]  /*15c0*/  @!P0 FADD.FTZ R26, R29, 1 ;  /* 0x3f8000001d1a8421 */ /* 0x004fe20000010000 */
[----:B------:R0:W1:Y:S02]  /*15d0*/  @!P0 MUFU.RCP R25, R27 ;  /* 0x0000001b00198308 */ /* 0x0000640000001000 */
[----:B------:R-:W-:-:S02]  /*15e0*/  @!P0 LEA.HI.X R23, R18, R21, R23, 0x2, P1 ;  /* 0x0000001512178211 */ /* 0x000fc400008f1417 */
[----:B------:R-:W2:Y:S04]  /*15f0*/  @!P0 LDC.64 R20, c[0x0][0x390] ;  /* 0x0000e400ff148b82 */ /* 0x000ea80000000a00 */
[----:B------:R-:W3:Y:S01]  /*1600*/  @!P0 MUFU.RCP R26, R26 ;  /* 0x0000001a001a8308 */ /* 0x000ee20000001000 */
[----:B0-----:R-:W-:Y:S01]  /*1610*/  @!P0 MOV R27, R23 ;  /* 0x00000017001b8202 */ /* 0x001fe20000000f00 */
[----:B------:R-:W-:Y:S02]  /*1620*/  IMAD R23, R15, UR9, R28 ;  /* 0x000000090f177c24 */ /* 0x000fe4000f8e021c */
[----:B-1----:R-:W-:Y:S01]  /*1630*/  @!P0 FMUL.FTZ R24, R24, R25 ;  /* 0x0000001918188220 */ /* 0x002fe20000410000 */
[----:B---3--:R-:W-:Y:S01]  /*1640*/  @!P0 FMUL.FTZ R25, R19, R26 ;  /* 0x0000001a13198220 */ /* 0x008fe20000410000 */
[----:B------:R-:W-:Y:S01]  /*1650*/  IMAD.WIDE.U32 R18, R14, UR9, R16 ;  /* 0x000000090e127c25 */ /* 0x000fe2000f8e0010 */
[----:B------:R-:W-:-:S02]  /*1660*/  @!P0 MOV R26, R22 ;  /* 0x00000016001a8202 */ /* 0x000fc40000000f00 */
[----:B--2---:R-:W-:-:S03]  /*1670*/  @!P0 LEA R20, P1, R18, R20, 0x2 ;  /* 0x0000001412148211 */ /* 0x004fc600078210ff */
[----:B------:R0:W-:Y:S01]  /*1680*/  @!P0 STG.E.64 desc[UR10][R26.64], R24 ;  /* 0x000000181a008986 */ /* 0x0001e2000c101b0a */
[----:B------:R-:W-:Y:S02]  /*1690*/  IADD3 R19, PT, PT, R19, R23, RZ ;  /* 0x0000001713137210 */ /* 0x000fe40007ffe0ff */
[----:B------:R-:W-:Y:S02]  /*16a0*/  CS2R R22, SRZ ;  /* 0x0000000000167805 */ /* 0x000fe4000001ff00 */
[----:B------:R-:W-:Y:S02]  /*16b0*/  @!P0 LEA.HI.X R21, R18, R21, R19, 0x2, P1 ;  /* 0x0000001512158211 */ /* 0x000fe400008f1413 */
[----:B0-----:R-:W-:Y:S02]  /*16c0*/  @!P0 MOV R26, R20 ;  /* 0x00000014001a8202 */ /* 0x001fe40000000f00 */
[----:B------:R-:W-:Y:S02]  /*16d0*/  @!P0 MOV R27, R21 ;  /* 0x00000015001b8202 */ /* 0x000fe40000000f00 */
[----:B------:R-:W0:Y:S03]  /*16e0*/  @!P0 LDC.64 R20, c[0x0][0x380] ;  /* 0x0000e000ff148b82 */ /* 0x000e260000000a00 */
[----:B------:R-:W2:Y:S01]  /*16f0*/  @!P0 LDG.E.64 R22, desc[UR10][R26.64] ;  /* 0x0000000a1a168981 */ /* 0x000ea2000c1e1b00 */
[----:B------:R-:W-:-:S04]  /*1700*/  UIADD3 UR9, UPT, UPT, UR8, 0x2, URZ ;  /* 0x0000000208097890 */ /* 0x000fc8000fffe0ff */
[----:B------:R-:W-:Y:S02]  /*1710*/  USHF.R.S32.HI UR13, URZ, 0x1f, UR9 ;  /* 0x0000001fff0d7899 */ /* 0x000fe40008011409 */
[----:B------:R-:W-:-:S04]  /*1720*/  IMAD.WIDE.U32 R16, R14, UR9, R16 ;  /* 0x000000090e107c25 */ /* 0x000fc8000f8e0010 */
[C---:B--2---:R-:W-:Y:S01]  /*1730*/  FADD.FTZ R29, -R8.reuse, R22 ;  /* 0x00000016081d7221 */ /* 0x044fe20000010100 */
[----:B------:R-:W-:-:S03]  /*1740*/  FADD.FTZ R23, -R8, R23 ;  /* 0x0000001708177221 */ /* 0x000fc60000010100 */
[-C--:B------:R-:W-:Y:S01]  /*1750*/  FMUL.FTZ R29, R29, R12.reuse ;  /* 0x0000000c1d1d7220 */ /* 0x080fe20000410000 */
[----:B------:R-:W-:-:S03]  /*1760*/  FMUL.FTZ R22, R23, R12 ;  /* 0x0000000c17167220 */ /* 0x000fc60000410000 */
[----:B------:R-:W-:Y:S01]  /*1770*/  FFMA.FTZ R24, R4, R29, R6 ;  /* 0x0000001d04187223 */ /* 0x000fe20000010006 */
[----:B------:R-:W-:Y:S01]  /*1780*/  FFMA.FTZ R23, R5, R22, R7 ;  /* 0x0000001605177223 */ /* 0x000fe20000010007 */
[----:B0-----:R-:W-:Y:S02]  /*1790*/  @!P0 LEA R22, P1, R18, R20, 0x2 ;  /* 0x0000001412168211 */ /* 0x001fe400078210ff */
[----:B------:R-:W-:Y:S01]  /*17a0*/  @!P0 FMUL.FTZ R28, R24, -1.4426950216293334961 ;  /* 0xbfb8aa3b181c8820 */ /* 0x000fe20000410000 */
[----:B------:R-:W-:Y:S01]  /*17b0*/  @!P0 FMUL.FTZ R29, R23, -1.4426950216293334961 ;  /* 0xbfb8aa3b171d8820 */ /* 0x000fe20000410000 */
[----:B------:R-:W-:Y:S02]  /*17c0*/  @!P0 LEA.HI.X R25, R18, R21, R19, 0x2, P1 ;  /* 0x0000001512198211 */ /* 0x000fe400008f1413 */
[----:B------:R-:W0:Y:S01]  /*17d0*/  @!P0 LDC.64 R18, c[0x0][0x390] ;  /* 0x0000e400ff128b82 */ /* 0x000e220000000a00 */
[----:B------:R-:W1:Y:S04]  /*17e0*/  @!P0 MUFU.EX2 R26, R29 ;  /* 0x0000001d001a8308 */ /* 0x000e680000000800 */
[----:B------:R-:W2:Y:S01]  /*17f0*/  @!P0 MUFU.EX2 R28, R28 ;  /* 0x0000001c001c8308 */ /* 0x000ea20000000800 */
[----:B-1----:R-:W-:Y:S01]  /*1800*/  @!P0 FADD.FTZ R26, R26, 1 ;  /* 0x3f8000001a1a8421 */ /* 0x002fe20000010000 */
[----:B--2---:R-:W-:-:S05]  /*1810*/  @!P0 FADD.FTZ R27, R28, 1 ;  /* 0x3f8000001c1b8421 */ /* 0x004fca0000010000 */
[----:B------:R-:W1:Y:S01]  /*1820*/  @!P0 MUFU.RCP R26, R26 ;  /* 0x0000001a001a8308 */ /* 0x000e620000001000 */
[----:B0-----:R-:W-:-:S07]  /*1830*/  @!P0 LEA R18, P1, R16, R18, 0x2 ;  /* 0x0000001210128211 */ /* 0x001fce00078210ff */
[----:B------:R-:W0:Y:S01]  /*1840*/  @!P0 MUFU.RCP R27, R27 ;  /* 0x0000001b001b8308 */ /* 0x000e220000001000 */
[----:B-1----:R-:W-:Y:S01]  /*1850*/  @!P0 FMUL.FTZ R21, R23, R26 ;  /* 0x0000001a17158220 */ /* 0x002fe20000410000 */
[----:B------:R-:W-:Y:S01]  /*1860*/  @!P0 MOV R23, R25 ;  /* 0x0000001900178202 */ /* 0x000fe20000000f00 */
[----:B0-----:R-:W-:Y:S01]  /*1870*/  @!P0 FMUL.FTZ R20, R24, R27 ;  /* 0x0000001b18148220 */ /* 0x001fe20000410000 */
[----:B------:R-:W-:-:S04]  /*1880*/  IMAD R24, R14, UR13, RZ ;  /* 0x0000000d0e187c24 */ /* 0x000fc8000f8e02ff */
[----:B------:R-:W-:Y:S01]  /*1890*/  IMAD R29, R15, UR9, R24 ;  /* 0x000000090f1d7c24 */ /* 0x000fe2000f8e0218 */
[----:B------:R-:W-:Y:S01]  /*18a0*/  CS2R R24, SRZ ;  /* 0x0000000000187805 */ /* 0x000fe2000001ff00 */
[----:B------:R0:W-:Y:S03]  /*18b0*/  @!P0 STG.E.64 desc[UR10][R22.64], R20 ;  /* 0x0000001416008986 */ /* 0x0001e6000c101b0a */
[----:B------:R-:W-:-:S04]  /*18c0*/  IADD3 R17, PT, PT, R17, R29, RZ ;  /* 0x0000001d11117210 */ /* 0x000fc80007ffe0ff */
[----:B------:R-:W-:-:S05]  /*18d0*/  @!P0 LEA.HI.X R19, R16, R19, R17, 0x2, P1 ;  /* 0x0000001310138211 */ /* 0x000fca00008f1411 */
[----:B------:R1:W2:Y:S01]  /*18e0*/  @!P0 LDG.E.64 R24, desc[UR10][R18.64] ;  /* 0x0000000a12188981 */ /* 0x0002a2000c1e1b00 */
[----:B------:R-:W-:Y:S01]  /*18f0*/  UIADD3 UR8, UPT, UPT, UR8, 0x4, URZ ;  /* 0x0000000408087890 */ /* 0x000fe2000fffe0ff */
[----:B-1----:R-:W1:Y:S02]  /*1900*/  @!P0 LDC.64 R18, c[0x0][0x380] ;  /* 0x0000e000ff128b82 */ /* 0x002e640000000a00 */
[----:B-1----:R-:W-:-:S04]  /*1910*/  @!P0 LEA R18, P1, R16, R18, 0x2 ;  /* 0x0000001210128211 */ /* 0x002fc800078210ff */
[----:B------:R-:W-:Y:S02]  /*1920*/  @!P0 LEA.HI.X R17, R16, R19, R17, 0x2, P1 ;  /* 0x0000001310118211 */ /* 0x000fe400008f1411 */
[----:B------:R-:W-:Y:S01]  /*1930*/  @!P0 MOV R16, R18 ;  /* 0x0000001200108202 */ /* 0x000fe20000000f00 */
[C---:B--2---:R-:W-:Y:S01]  /*1940*/  FADD.FTZ R27, -R8.reuse, R24 ;  /* 0x00000018081b7221 */ /* 0x044fe20000010100 */
[----:B------:R-:W-:-:S03]  /*1950*/  FADD.FTZ R25, -R8, R25 ;  /* 0x0000001908197221 */ /* 0x000fc60000010100 */
[-C--:B------:R-:W-:Y:S01]  /*1960*/  FMUL.FTZ R27, R27, R12.reuse ;  /* 0x0000000c1b1b7220 */ /* 0x080fe20000410000 */
[----:B------:R-:W-:-:S03]  /*1970*/  FMUL.FTZ R26, R25, R12 ;  /* 0x0000000c191a7220 */ /* 0x000fc60000410000 */
[----:B------:R-:W-:Y:S01]  /*1980*/  FFMA.FTZ R24, R4, R27, R6 ;  /* 0x0000001b04187223 */ /* 0x000fe20000010006 */
[----:B0-----:R-:W-:-:S03]  /*1990*/  FFMA.FTZ R20, R5, R26, R7 ;  /* 0x0000001a05147223 */ /* 0x001fc60000010007 */
[----:B------:R-:W-:Y:S01]  /*19a0*/  @!P0 FMUL.FTZ R21, R24, -1.4426950216293334961 ;  /* 0xbfb8aa3b18158820 */ /* 0x000fe20000410000 */
[----:B------:R-:W-:-:S05]  /*19b0*/  @!P0 FMUL.FTZ R26, R20, -1.4426950216293334961 ;  /* 0xbfb8aa3b141a8820 */ /* 0x000fca0000410000 */
[----:B------:R-:W0:Y:S04]  /*19c0*/  @!P0 MUFU.EX2 R21, R21 ;  /* 0x0000001500158308 */ /* 0x000e280000000800 */
[----:B------:R-:W1:Y:S01]  /*19d0*/  @!P0 MUFU.EX2 R26, R26 ;  /* 0x0000001a001a8308 */ /* 0x000e620000000800 */
[----:B0-----:R-:W-:Y:S01]  /*19e0*/  @!P0 FADD.FTZ R22, R21, 1 ;  /* 0x3f80000015168421 */ /* 0x001fe20000010000 */
[----:B-1----:R-:W-:-:S03]  /*19f0*/  @!P0 FADD.FTZ R27, R26, 1 ;  /* 0x3f8000001a1b8421 */ /* 0x002fc60000010000 */
[----:B------:R-:W0:Y:S08]  /*1a00*/  @!P0 MUFU.RCP R23, R22 ;  /* 0x0000001600178308 */ /* 0x000e300000001000 */
[----:B------:R-:W1:Y:S01]  /*1a10*/  @!P0 MUFU.RCP R25, R27 ;  /* 0x0000001b00198308 */ /* 0x000e620000001000 */
[----:B0-----:R-:W-:Y:S01]  /*1a20*/  @!P0 FMUL.FTZ R24, R24, R23 ;  /* 0x0000001718188220 */ /* 0x001fe20000410000 */
[----:B-1----:R-:W-:-:S05]  /*1a30*/  @!P0 FMUL.FTZ R25, R20, R25 ;  /* 0x0000001914198220 */ /* 0x002fca0000410000 */
[----:B------:R4:W-:Y:S01]  /*1a40*/  @!P0 STG.E.64 desc[UR10][R16.64], R24 ;  /* 0x0000001810008986 */ /* 0x0009e2000c101b0a */
[----:B------:R-:W-:Y:S05]  /*1a50*/  BRA.U UP0, `(.L_x_12) ;  /* 0xfffffff500d47547 */ /* 0x000fea000b83ffff */
.L_x_1:
[----:B-----5:R-:W0:Y:S01]  /*1a60*/  LDC R5, c[0x0][0x3f8] ;  /* 0x0000fe00ff057b82 */ /* 0x020e220000000800 */
[----:B------:R-:W2:Y:S02]  /*1a70*/  LDCU.64 UR14, c[0x0][0x388] ;  /* 0x00007100ff0e77ac */ /* 0x000ea40008000a00 */
[----:B--2---:R-:W-:Y:S02]  /*1a80*/  ISETP.EQ.U32.AND P0, PT, RZ, UR14, PT ;  /* 0x0000000eff007c0c */ /* 0x004fe4000bf02070 */
[----:B0-----:R-:W-:-:S04]  /*1a90*/  ISETP.GE.AND P1, PT, R0, R5, PT ;  /* 0x000000050000720c */ /* 0x001fc80003f26270 */
[----:B------:R-:W-:-:S13]  /*1aa0*/  ISETP.EQ.OR.EX P0, PT, RZ, UR15, P1, P0 ;  /* 0x0000000fff007c0c */ /* 0x000fda0008f02700 */
[----:B------:R-:W-:Y:S05]  /*1ab0*/  @P0 EXIT ;  /* 0x000000000000094d */ /* 0x000fea0003800000 */
[----:B------:R-:W0:Y:S01]  /*1ac0*/  LDC.64 R2, c[0x0][0x388] ;  /* 0x0000e200ff027b82 */ /* 0x000e220000000a00 */
[----:B------:R-:W-:-:S04]  /*1ad0*/  IMAD R5, R5, UR12, R0 ;  /* 0x0000000c05057c24 */ /* 0x000fc8000f8e0200 */
[----:B0-----:R-:W-:-:S05]  /*1ae0*/  IMAD.WIDE R2, R5, 0x8, R2 ;  /* 0x0000000805027825 */ /* 0x001fca00078e0202 */
[----:B------:R-:W-:Y:S01]  /*1af0*/  STG.E.64 desc[UR10][R2.64], R8 ;  /* 0x0000000802007986 */ /* 0x000fe2000c101b0a */
[----:B------:R-:W-:Y:S05]  /*1b00*/  EXIT ;  /* 0x000000000000794d */ /* 0x000fea0003800000 */
.L_x_13:
        /* <DEDUP_REMOVED lines=15> */
.L_x_3530:


//--------------------- .text._Z32group_norm_nhwc_fwd_scale_kernelI11Fp32IOFp32WLi168EEv26Group_norm_nhwc_fwd_params --------------------------
	.section	.text._Z32group_norm_nhwc_fwd_scale_kernelI11Fp32IOFp32WLi168EEv26Group_norm_nhwc_fwd_params,"ax",@progbits
	.align	128
        .global         _Z32group_norm_nhwc_fwd_scale_kernelI11Fp32IOFp32WLi168EEv26Group_norm_nhwc_fwd_params
        .type           _Z32group_norm_nhwc_fwd_scale_kernelI11Fp32IOFp32WLi168EEv26Group_norm_nhwc_fwd_params,@function
        .size           _Z32group_norm_nhwc_fwd_scale_kernelI11Fp32IOFp32WLi168EEv26Group_norm_nhwc_fwd_params,(.L_x_3531 - _Z32group_norm_nhwc_fwd_scale_kernelI11Fp32IOFp32WLi168EEv26Group_norm_nhwc_fwd_params)
        .other          _Z32group_norm_nhwc_fwd_scale_kernelI11Fp32IOFp32WLi168EEv26Group_norm_nhwc_fwd_params,@"STO_CUDA_ENTRY STV_DEFAULT"
_Z32group_norm_nhwc_fwd_scale_kernelI11Fp32IOFp32WLi168EEv26Group_norm_nhwc_fwd_params:
.text._Z32group_norm_nhwc_fwd_scale_kernelI11Fp32IOFp32WLi168EEv26Group_norm_nhwc_fwd_params:
        /* <DEDUP_REMOVED lines=96> */
.L_x_17:
        /* <DEDUP_REMOVED lines=29> */
.L_x_16:
[----:B------:R-:W-:Y:S05]  /*07d0*/  BRA.U UP0, `(.L_x_14) ;  /* 0x0000001100a07547 */ /* 0x000fea000b800000 */
[----:B------:R-:W0:Y:S01]  /*07e0*/  LDC.64 R14, c[0x0][0x3e0] ;  /* 0x0000f800ff0e7b82 */ /* 0x000e220000000a00 */
[----:B------:R-:W-:Y:S02]  /*07f0*/  UIADD3 UR5, UPT, UPT, UR6, -UR7, URZ ;  /* 0x8000000706057290 */ /* 0x000fe4000fffe0ff */
[----:B------:R-:W-:-:S12]  /*0800*/  UIADD3 UR6, UPT, UPT, UR6, 0x1, URZ ;  /* 0x0000000106067890 */ /* 0x000fd8000fffe0ff */
.L_x_18:
        /* <DEDUP_REMOVED lines=99> */
.L_x_15:
        /* <DEDUP_REMOVED lines=8> */
.L_x_22:
        /* <DEDUP_REMOVED lines=38> */
.L_x_21:
[----:B--2---:R-:W-:Y:S05]  /*1120*/  BSYNC.RECONVERGENT B0 ;  /* 0x0000000000007941 */ /* 0x004fea0003800200 */
.L_x_20:
[----:B------:R-:W-:Y:S05]  /*1130*/  BRA.U UP0, `(.L_x_22) ;  /* 0xfffffffd00607547 */ /* 0x000fea000b83ffff */
.L_x_19:
[----:B------:R-:W-:-:S04]  /*1140*/  UIADD3 UR6, UPT, UPT, UR4, -UR7, URZ ;  /* 0x8000000704067290 */ /* 0x000fc8000fffe0ff */
[----:B------:R-:W-:-:S09]  /*1150*/  UISETP.GT.U32.AND UP0, UPT, UR6, -0x4, UPT ;  /* 0xfffffffc0600788c */ /* 0x000fd2000bf04070 */
[----:B------:R-:W-:Y:S05]  /*1160*/  BRA.U UP0, `(.L_x_14) ;  /* 0x00000009003c7547 */ /* 0x000fea000b800000 */
[----:B------:R-:W2:Y:S01]  /*1170*/  LDC.64 R14, c[0x0][0x3e0] ;  /* 0x0000f800ff0e7b82 */ /* 0x000ea20000000a00 */
[----:B------:R-:W3:Y:S01]  /*1180*/  LDCU.64 UR16, c[0x0][0x380] ;  /* 0x00007000ff1077ac */ /* 0x000ee20008000a00 */
[----:B------:R-:W-:Y:S02]  /*1190*/  UIADD3 UR6, UPT, UPT, UR5, -UR7, URZ ;  /* 0x8000000705067290 */ /* 0x000fe4000fffe0ff */
[----:B------:R-:W-:-:S12]  /*11a0*/  UIADD3 UR8, UPT, UPT, UR5, 0x1, URZ ;  /* 0x0000000105087890 */ /* 0x000fd8000fffe0ff */
.L_x_25:
        /* <DEDUP_REMOVED lines=39> */
.L_x_24:
[----:B---3--:R-:W-:Y:S05]  /*1420*/  BSYNC.RECONVERGENT B0 ;  /* 0x0000000000007941 */ /* 0x008fea0003800200 */
.L_x_23:
        /* <DEDUP_REMOVED lines=99> */
.L_x_14:
        /* <DEDUP_REMOVED lines=11> */
.L_x_26:
        /* <DEDUP_REMOVED lines=15> */
.L_x_3531:


//--------------------- .text._Z32group_norm_nhwc_fwd_scale_kernelI11Fp32IOFp32WLi64EEv26Group_norm_nhwc_fwd_params --------------------------
	.section	.text._Z32group_norm_nhwc_fwd_scale_kernelI11Fp32IOFp32WLi64EEv26Group_norm_nhwc_fwd_params,"ax",@progbits
	.align	128
        .global         _Z32group_norm_nhwc_fwd_scale_kernelI11Fp32IOFp32WLi64EEv26Group_norm_nhwc_fwd_params
        .type           _Z32group_norm_nhwc_fwd_scale_kernelI11Fp32IOFp32WLi64EEv26Group_norm_nhwc_fwd_params,@function
        .size           _Z32group_norm_nhwc_fwd_scale_kernelI11Fp32IOFp32WLi64EEv26Group_norm_nhwc_fwd_params,(.L_x_3532 - _Z32group_norm_nhwc_fwd_scale_kernelI11Fp32IOFp32WLi64EEv26Group_norm_nhwc_fwd_params)
        .other          _Z32group_norm_nhwc_fwd_scale_kernelI11Fp32IOFp32WLi64EEv26Group_norm_nhwc_fwd_params,@"STO_CUDA_ENTRY STV_DEFAULT"
_Z32group_norm_nhwc_fwd_scale_kernelI11Fp32IOFp32WLi64EEv26Group_norm_nhwc_fwd_params:
.text._Z32group_norm_nhwc_fwd_scale_kernelI11Fp32IOFp32WLi64EEv26Group_norm_nhwc_fwd_params:
        /* <DEDUP_REMOVED lines=96> */
.L_x_30:
        /* <DEDUP_REMOVED lines=29> */
.L_x_29:
[----:B------:R-:W-:Y:S05]  /*07d0*/  BRA.U UP0, `(.L_x_27) ;  /* 0x0000001100a07547 */ /* 0x000fea000b800000 */
[----:B------:R-:W0:Y:S01]  /*07e0*/  LDC.64 R14, c[0x0][0x3e0] ;  /* 0x0000f800ff0e7b82 */ /* 0x000e220000000a00 */
[----:B------:R-:W-:Y:S02]  /*07f0*/  UIADD3 UR5, UPT, UPT, UR6, -UR7, URZ ;  /* 0x8000000706057290 */ /* 0x000fe4000fffe0ff */
[----:B------:R-:W-:-:S12]  /*0800*/  UIADD3 UR6, UPT, UPT, UR6, 0x1, URZ ;  /* 0x0000000106067890 */ /* 0x000fd8000fffe0ff */
.L_x_31:
        /* <DEDUP_REMOVED lines=99> */
.L_x_28:
        /* <DEDUP_REMOVED lines=8> */
.L_x_35:
        /* <DEDUP_REMOVED lines=38> */
.L_x_34:
[----:B--2---:R-:W-:Y:S05]  /*1120*/  BSYNC.RECONVERGENT B0 ;  /* 0x0000000000007941 */ /* 0x004fea0003800200 */
.L_x_33:
[----:B------:R-:W-:Y:S05]  /*1130*/  BRA.U UP0, `(.L_x_35) ;  /* 0xfffffffd00607547 */ /* 0x000fea000b83ffff */
.L_x_32:
[----:B------:R-:W-:-:S04]  /*1140*/  UIADD3 UR6, UPT, UPT, UR4, -UR7, URZ ;  /* 0x8000000704067290 */ /* 0x000fc8000fffe0ff */
[----:B------:R-:W-:-:S09]  /*1150*/  UISETP.GT.U32.AND UP0, UPT, UR6, -0x4, UPT ;  /* 0xfffffffc0600788c */ /* 0x000fd2000bf04070 */
[----:B------:R-:W-:Y:S05]  /*1160*/  BRA.U UP0, `(.L_x_27) ;  /* 0x00000009003c7547 */ /* 0x000fea000b800000 */
[----:B------:R-:W2:Y:S01]  /*1170*/  LDC.64 R14, c[0x0][0x3e0] ;  /* 0x0000f800ff0e7b82 */ /* 0x000ea20000000a00 */
[----:B------:R-:W3:Y:S01]  /*1180*/  LDCU.64 UR16, c[0x0][0x380] ;  /* 0x00007000ff1077ac */ /* 0x000ee20008000a00 */
[----:B------:R-:W-:Y:S02]  /*1190*/  UIADD3 UR6, UPT, UPT, UR5, -UR7, URZ ;  /* 0x8000000705067290 */ /* 0x000fe4000fffe0ff */
[----:B------:R-:W-:-:S12]  /*11a0*/  UIADD3 UR8, UPT, UPT, UR5, 0x1, URZ ;  /* 0x0000000105087890 */ /* 0x000fd8000fffe0ff */
.L_x_38:
        /* <DEDUP_REMOVED lines=39> */
.L_x_37:
[----:B---3--:R-:W-:Y:S05]  /*1420*/  BSYNC.RECONVERGENT B0 ;  /* 0x0000000000007941 */ /* 0x008fea0003800200 */
.L_x_36:
        /* <DEDUP_REMOVED lines=99> */
.L_x_27:
        /* <DEDUP_REMOVED lines=11> */
.L_x_39:
        /* <DEDUP_REMOVED lines=15> */
.L_x_3532:


//--------------------- .text._Z32group_norm_nhwc_fwd_scale_kernelI11Fp32IOFp32WLi128EEv26Group_norm_nhwc_fwd_params --------------------------
	.section	.text._Z32group_norm_nhwc_fwd_scale_kernelI11Fp32IOFp32WLi128EEv26Group_norm_nhwc_fwd_params,"ax",@progbits
	.align	128
        .global         _Z32group_norm_nhwc_fwd_scale_kernelI11Fp32IOFp32WLi128EEv26Group_norm_nhwc_fwd_params
        .type           _Z32group_norm_nhwc_fwd_scale_kernelI11Fp32IOFp32WLi128EEv26Group_norm_nhwc_fwd_params,@function
        .size           _Z32group_norm_nhwc_fwd_scale_kernelI11Fp32IOFp32WLi128EEv26Group_norm_nhwc_fwd_params,(.L_x_3533 - _Z32group_norm_nhwc_fwd_scale_kernelI11Fp32IOFp32WLi128EEv26Group_norm_nhwc_fwd_params)
        .other          _Z32group_norm_nhwc_fwd_scale_kernelI11Fp32IOFp32WLi128EEv26Group_norm_nhwc_fwd_params,@"STO_CUDA_ENTRY STV_DEFAULT"
_Z32group_norm_nhwc_fwd_scale_kernelI11Fp32IOFp32WLi128EEv26Group_norm_nhwc_fwd_params:
.text._Z32group_norm_nhwc_fwd_scale_kernelI11Fp32IOFp32WLi128EEv26Group_norm_nhwc_fwd_params:
        /* <DEDUP_REMOVED lines=96> */
.L_x_43:
        /* <DEDUP_REMOVED lines=29> */
.L_x_42:
[----:B------:R-:W-:Y:S05]  /*07d0*/  BRA.U UP0, `(.L_x_40) ;  /* 0x0000001100a07547 */ /* 0x000fea000b800000 */
[----:B------:R-:W0:Y:S01]  /*07e0*/  LDC.64 R14, c[0x0][0x3e0] ;  /* 0x0000f800ff0e7b82 */ /* 0x000e220000000a00 */
[----:B------:R-:W-:Y:S02]  /*07f0*/  UIADD3 UR5, UPT, UPT, UR6, -UR7, URZ ;  /* 0x8000000706057290 */ /* 0x000fe4000fffe0ff */
[----:B------:R-:W-:-:S12]  /*0800*/  UIADD3 UR6, UPT, UPT, UR6, 0x1, URZ ;  /* 0x0000000106067890 */ /* 0x000fd8000fffe0ff */
.L_x_44:
        /* <DEDUP_REMOVED lines=99> */
.L_x_41:
        /* <DEDUP_REMOVED lines=8> */
.L_x_48:
        /* <DEDUP_REMOVED lines=38> */
.L_x_47:
[----:B--2---:R-:W-:Y:S05]  /*1120*/  BSYNC.RECONVERGENT B0 ;  /* 0x0000000000007941 */ /* 0x004fea0003800200 */
.L_x_46:
[----:B------:R-:W-:Y:S05]  /*1130*/  BRA.U UP0, `(.L_x_48) ;  /* 0xfffffffd00607547 */ /* 0x000fea000b83ffff */
.L_x_45:
[----:B------:R-:W-:-:S04]  /*1140*/  UIADD3 UR6, UPT, UPT, UR4, -UR7, URZ ;  /* 0x8000000704067290 */ /* 0x000fc8000fffe0ff */
[----:B------:R-:W-:-:S09]  /*1150*/  UISETP.GT.U32.AND UP0, UPT, UR6, -0x4, UPT ;  /* 0xfffffffc0600788c */ /* 0x000fd2000bf04070 */
[----:B------:R-:W-:Y:S05]  /*1160*/  BRA.U UP0, `(.L_x_40) ;  /* 0x00000009003c7547 */ /* 0x000fea000b800000 */
[----:B------:R-:W2:Y:S01]  /*1170*/  LDC.64 R14, c[0x0][0x3e0] ;  /* 0x0000f800ff0e7b82 */ /* 0x000ea20000000a00 */
[----:B------:R-:W3:Y:S01]  /*1180*/  LDCU.64 UR16, c[0x0][0x380] ;  /* 0x00007000ff1077ac */ /* 0x000ee20008000a00 */
[----:B------:R-:W-:Y:S02]  /*1190*/  UIADD3 UR6, UPT, UPT, UR5, -UR7, URZ ;  /* 0x8000000705067290 */ /* 0x000fe4000fffe0ff */
[----:B------:R-:W-:-:S12]  /*11a0*/  UIADD3 UR8, UPT, UPT, UR5, 0x1, URZ ;  /* 0x0000000105087890 */ /* 0x000fd8000fffe0ff */
.L_x_51:
        /* <DEDUP_REMOVED lines=39> */
.L_x_50:
[----:B---3--:R-:W-:Y:S05]  /*1420*/  BSYNC.RECONVERGENT B0 ;  /* 0x0000000000007941 */ /* 0x008fea0003800200 */
.L_x_49:
        /* <DEDUP_REMOVED lines=99> */
.L_x_40:
        /* <DEDUP_REMOVED lines=11> */
.L_x_52:
        /* <DEDUP_REMOVED lines=15> */
.L_x_3533:


//--------------------- .text._Z32group_norm_nhwc_fwd_scale_kernelI11Fp32IOFp32WLi192EEv26Group_norm_nhwc_fwd_params --------------------------
	.section	.text._Z32group_norm_nhwc_fwd_scale_kernelI11Fp32IOFp32WLi192EEv26Group_norm_nhwc_fwd_params,"ax",@progbits
	.align	128
        .global         _Z32group_norm_nhwc_fwd_scale_kernelI11Fp32IOFp32WLi192EEv26Group_norm_nhwc_fwd_params
        .type           _Z32group_norm_nhwc_fwd_scale_kernelI11Fp32IOFp32WLi192EEv26Group_norm_nhwc_fwd_params,@function
        .size           _Z32group_norm_nhwc_fwd_scale_kernelI11Fp32IOFp32WLi192EEv26Group_norm_nhwc_fwd_params,(.L_x_3534 - _Z32group_norm_nhwc_fwd_scale_kernelI11Fp32IOFp32WLi192EEv26Group_norm_nhwc_fwd_params)
        .other          _Z32group_norm_nhwc_fwd_scale_kernelI11Fp32IOFp32WLi192EEv26Group_norm_nhwc_fwd_params,@"STO_CUDA_ENTRY STV_DEFAULT"
_Z32group_norm_nhwc_fwd_scale_kernelI11Fp32IOFp32WLi192EEv26Group_norm_nhwc_fwd_params:
.text._Z32group_norm_nhwc_fwd_scale_kernelI11Fp32IOFp32WLi192EEv26Group_norm_nhwc_fwd_params:
        /* <DEDUP_REMOVED lines=96> */
.L_x_56:
        /* <DEDUP_REMOVED lines=29> */
.L_x_55:
[----:B------:R-:W-:Y:S05]  /*07d0*/  BRA.U UP0, `(.L_x_53) ;  /* 0x0000001100a07547 */ /* 0x000fea000b800000 */
[----:B------:R-:W0:Y:S01]  /*07e0*/  LDC.64 R14, c[0x0][0x3e0] ;  /* 0x0000f800ff0e7b82 */ /* 0x000e220000000a00 */
[----:B------:R-:W-:Y:S02]  /*07f0*/  UIADD3 UR5, UPT, UPT, UR6, -UR7, URZ ;  /* 0x8000000706057290 */ /* 0x000fe4000fffe0ff */
[----:B------:R-:W-:-:S12]  /*0800*/  UIADD3 UR6, UPT, UPT, UR6, 0x1, URZ ;  /* 0x0000000106067890 */ /* 0x000fd8000fffe0ff */
.L_x_57:
        /* <DEDUP_REMOVED lines=99> */
.L_x_54:
        /* <DEDUP_REMOVED lines=8> */
.L_x_61:
        /* <DEDUP_REMOVED lines=38> */
.L_x_60:
[----:B--2---:R-:W-:Y:S05]  /*1120*/  BSYNC.RECONVERGENT B0 ;  /* 0x0000000000007941 */ /* 0x004fea0003800200 */
.L_x_59:
[----:B------:R-:W-:Y:S05]  /*1130*/  BRA.U UP0, `(.L_x_61) ;  /* 0xfffffffd00607547 */ /* 0x000fea000b83ffff */
.L_x_58:
[----:B------:R-:W-:-:S04]  /*1140*/  UIADD3 UR6, UPT, UPT, UR4, -UR7, URZ ;  /* 0x8000000704067290 */ /* 0x000fc8000fffe0ff */
[----:B------:R-:W-:-:S09]  /*1150*/  UISETP.GT.U32.AND UP0, UPT, UR6, -0x4, UPT ;  /* 0xfffffffc0600788c */ /* 0x000fd2000bf04070 */
[----:B------:R-:W-:Y:S05]  /*1160*/  BRA.U UP0, `(.L_x_53) ;  /* 0x00000009003c7547 */ /* 0x000fea000b800000 */
[----:B------:R-:W2:Y:S01]  /*1170*/  LDC.64 R14, c[0x0][0x3e0] ;  /* 0x0000f800ff0e7b82 */ /* 0x000ea20000000a00 */
[----:B------:R-:W3:Y:S01]  /*1180*/  LDCU.64 UR16, c[0x0][0x380] ;  /* 0x00007000ff1077ac */ /* 0x000ee20008000a00 */
[----:B------:R-:W-:Y:S02]  /*1190*/  UIADD3 UR6, UPT, UPT, UR5, -UR7, URZ ;  /* 0x8000000705067290 */ /* 0x000fe4000fffe0ff */
[----:B------:R-:W-:-:S12]  /*11a0*/  UIADD3 UR8, UPT, UPT, UR5, 0x1, URZ ;  /* 0x0000000105087890 */ /* 0x000fd8000fffe0ff */
.L_x_64:
        /* <DEDUP_REMOVED lines=39> */
.L_x_63:
[----:B---3--:R-:W-:Y:S05]  /*1420*/  BSYNC.RECONVERGENT B0 ;  /* 0x0000000000007941 */ /* 0x008fea0003800200 */
.L_x_62:
        /* <DEDUP_REMOVED lines=99> */
.L_x_53:
        /* <DEDUP_REMOVED lines=11> */
.L_x_65:
        /* <DEDUP_REMOVED lines=15> */
.L_x_3534:


//--------------------- .text._Z32group_norm_nhwc_fwd_scale_kernelI11Fp32IOFp32WLi448EEv26Group_norm_nhwc_fwd_params --------------------------
	.section	.text._Z32group_norm_nhwc_fwd_scale_kernelI11Fp32IOFp32WLi448EEv26Group_norm_nhwc_fwd_params,"ax",@progbits
	.align	128
        .global         _Z32group_norm_nhwc_fwd_scale_kernelI11Fp32IOFp32WLi448EEv26Group_norm_nhwc_fwd_params
        .type           _Z32group_norm_nhwc_fwd_scale_kernelI11Fp32IOFp32WLi448EEv26Group_norm_nhwc_fwd_params,@function
        .size           _Z32group_norm_nhwc_fwd_scale_kernelI11Fp32IOFp32WLi448EEv26Group_norm_nhwc_fwd_params,(.L_x_3535 - _Z32group_norm_nhwc_fwd_scale_kernelI11Fp32IOFp32WLi448EEv26Group_norm_nhwc_fwd_params)
        .other          _Z32group_norm_nhwc_fwd_scale_kernelI11Fp32IOFp32WLi448EEv26Group_norm_nhwc_fwd_params,@"STO_CUDA_ENTRY STV_DEFAULT"
_Z32group_norm_nhwc_fwd_scale_kernelI11Fp32IOFp32WLi448EEv26Group_norm_nhwc_fwd_params:
.text._Z32group_norm_nhwc_fwd_scale_kernelI11Fp32IOFp32WLi448EEv26Group_norm_nhwc_fwd_params:
        /* <DEDUP_REMOVED lines=96> */
.L_x_69:
        /* <DEDUP_REMOVED lines=29> */
.L_x_68:
[----:B------:R-:W-:Y:S05]  /*07d0*/  BRA.U UP0, `(.L_x_66) ;  /* 0x0000001100a07547 */ /* 0x000fea000b800000 */
[----:B------:R-:W0:Y:S01]  /*07e0*/  LDC.64 R14, c[0x0][0x3e0] ;  /* 0x0000f800ff0e7b82 */ /* 0x000e220000000a00 */
[----:B------:R-:W-:Y:S02]  /*07f0*/  UIADD3 UR5, UPT, UPT, UR6, -UR7, URZ ;  /* 0x8000000706057290 */ /* 0x000fe4000fffe0ff */
[----:B------:R-:W-:-:S12]  /*0800*/  UIADD3 UR6, UPT, UPT, UR6, 0x1, URZ ;  /* 0x0000000106067890 */ /* 0x000fd8000fffe0ff */
.L_x_70:
        /* <DEDUP_REMOVED lines=99> */
.L_x_67:
        /* <DEDUP_REMOVED lines=8> */
.L_x_74:
        /* <DEDUP_REMOVED lines=38> */
.L_x_73:
[----:B--2---:R-:W-:Y:S05]  /*1120*/  BSYNC.RECONVERGENT B0 ;  /* 0x0000000000007941 */ /* 0x004fea0003800200 */
.L_x_72:
[----:B------:R-:W-:Y:S05]  /*1130*/  BRA.U UP0, `(.L_x_74) ;  /* 0xfffffffd00607547 */ /* 0x000fea000b83ffff */
.L_x_71:
[----:B------:R-:W-:-:S04]  /*1140*/  UIADD3 UR6, UPT, UPT, UR4, -UR7, URZ ;  /* 0x8000000704067290 */ /* 0x000fc8000fffe0ff */
[----:B------:R-:W-:-:S09]  /*1150*/  UISETP.GT.U32.AND UP0, UPT, UR6, -0x4, UPT ;  /* 0xfffffffc0600788c */ /* 0x000fd2000bf04070 */
[----:B------:R-:W-:Y:S05]  /*1160*/  BRA.U UP0, `(.L_x_66) ;  /* 0x00000009003c7547 */ /* 0x000fea000b800000 */
[----:B------:R-:W2:Y:S01]  /*1170*/  LDC.64 R14, c[0x0][0x3e0] ;  /* 0x0000f800ff0e7b82 */ /* 0x000ea20000000a00 */
[----:B------:R-:W3:Y:S01]  /*1180*/  LDCU.64 UR16, c[0x0][0x380] ;  /* 0x00007000ff1077ac */ /* 0x000ee20008000a00 */
[----:B------:R-:W-:Y:S02]  /*1190*/  UIADD3 UR6, UPT, UPT, UR5, -UR7, URZ ;  /* 0x8000000705067290 */ /* 0x000fe4000fffe0ff */
[----:B------:R-:W-:-:S12]  /*11a0*/  UIADD3 UR8, UPT, UPT, UR5, 0x1, URZ ;  /* 0x0000000105087890 */ /* 0x000fd8000fffe0ff */
.L_x_77:
        /* <DEDUP_REMOVED lines=39> */
.L_x_76:
[----:B---3--:R-:W-:Y:S05]  /*1420*/  BSYNC.RECONVERGENT B0 ;  /* 0x0000000000007941 */ /* 0x008fea0003800200 */
.L_x_75:
        /* <DEDUP_REMOVED lines=99> */
.L_x_66:
        /* <DEDUP_REMOVED lines=11> */
.L_x_78:
        /* <DEDUP_REMOVED lines=15> */
.L_x_3535:


//--------------------- .text._Z32group_norm_nhwc_fwd_scale_kernelI11Fp32IOFp32WLi256EEv26Group_norm_nhwc_fwd_params --------------------------
	.section	.text._Z32group_norm_nhwc_fwd_scale_kernelI11Fp32IOFp32WLi256EEv26Group_norm_nhwc_fwd_params,"ax",@progbits
	.align	128
        .global         _Z32group_norm_nhwc_fwd_scale_kernelI11Fp32IOFp32WLi256EEv26Group_norm_nhwc_fwd_params
        .type           _Z32group_norm_nhwc_fwd_scale_kernelI11Fp32IOFp32WLi256EEv26Group_norm_nhwc_fwd_params,@function
        .size           _Z32group_norm_nhwc_fwd_scale_kernelI11Fp32IOFp32WLi256EEv26Group_norm_nhwc_fwd_params,(.L_x_3536 - _Z32group_norm_nhwc_fwd_scale_kernelI11Fp32IOFp32WLi256EEv26Group_norm_nhwc_fwd_params)
        .other          _Z32group_norm_nhwc_fwd_scale_kernelI11Fp32IOFp32WLi256EEv26Group_norm_nhwc_fwd_params,@"STO_CUDA_ENTRY STV_DEFAULT"
_Z32group_norm_nhwc_fwd_scale_kernelI11Fp32IOFp32WLi256EEv26Group_norm_nhwc_fwd_params:
.text._Z32group_norm_nhwc_fwd_scale_kernelI11Fp32IOFp32WLi256EEv26Group_norm_nhwc_fwd_params:
        /* <DEDUP_REMOVED lines=96> */
.L_x_82:
        /* <DEDUP_REMOVED lines=29> */
.L_x_81:
[----:B------:R-:W-:Y:S05]  /*07d0*/  BRA.U UP0, `(.L_x_79) ;  /* 0x0000001100a07547 */ /* 0x000fea000b800000 */
[----:B------:R-:W0:Y:S01]  /*07e0*/  LDC.64 R14, c[0x0][0x3e0] ;  /* 0x0000f800ff0e7b82 */ /* 0x000e220000000a00 */
[----:B------:R-:W-:Y:S02]  /*07f0*/  UIADD3 UR5, UPT, UPT, UR6, -UR7, URZ ;  /* 0x8000000706057290 */ /* 0x000fe4000fffe0ff */
[----:B------:R-:W-:-:S12]  /*0800*/  UIADD3 UR6, UPT, UPT, UR6, 0x1, URZ ;  /* 0x0000000106067890 */ /* 0x000fd8000fffe0ff */
.L_x_83:
        /* <DEDUP_REMOVED lines=99> */
.L_x_80:
        /* <DEDUP_REMOVED lines=8> */
.L_x_87:
        /* <DEDUP_REMOVED lines=38> */
.L_x_86:
[----:B--2---:R-:W-:Y:S05]  /*1120*/  BSYNC.RECONVERGENT B0 ;  /* 0x0000000000007941 */ /* 0x004fea0003800200 */
.L_x_85:
[----:B------:R-:W-:Y:S05]  /*1130*/  BRA.U UP0, `(.L_x_87) ;  /* 0xfffffffd00607547 */ /* 0x000fea000b83ffff */
.L_x_84:
[----:B------:R-:W-:-:S04]  /*1140*/  UIADD3 UR6, UPT, UPT, UR4, -UR7, URZ ;  /* 0x8000000704067290 */ /* 0x000fc8000fffe0ff */
[----:B------:R-:W-:-:S09]  /*1150*/  UISETP.GT.U32.AND UP0, UPT, UR6, -0x4, UPT ;  /* 0xfffffffc0600788c */ /* 0x000fd2000bf04070 */
[----:B------:R-:W-:Y:S05]  /*1160*/  BRA.U UP0, `(.L_x_79) ;  /* 0x00000009003c7547 */ /* 0x000fea000b800000 */
[----:B------:R-:W2:Y:S01]  /*1170*/  LDC.64 R14, c[0x0][0x3e0] ;  /* 0x0000f800ff0e7b82 */ /* 0x000ea20000000a00 */
[----:B------:R-:W3:Y:S01]  /*1180*/  LDCU.64 UR16, c[0x0][0x380] ;  /* 0x00007000ff1077ac */ /* 0x000ee20008000a00 */
[----:B------:R-:W-:Y:S02]  /*1190*/  UIADD3 UR6, UPT, UPT, UR5, -UR7, URZ ;  /* 0x8000000705067290 */ /* 0x000fe4000fffe0ff */
[----:B------:R-:W-:-:S12]  /*11a0*/  UIADD3 UR8, UPT, UPT, UR5, 0x1, URZ ;  /* 0x0000000105087890 */ /* 0x000fd8000fffe0ff */
.L_x_90:
        /* <DEDUP_REMOVED lines=39> */
.L_x_89:
[----:B---3--:R-:W-:Y:S05]  /*1420*/  BSYNC.RECONVERGENT B0 ;  /* 0x0000000000007941 */ /* 0x008fea0003800200 */
.L_x_88:
        /* <DEDUP_REMOVED lines=99> */
.L_x_79:
        /* <DEDUP_REMOVED lines=11> */
.L_x_91:
        /* <DEDUP_REMOVED lines=15> */
.L_x_3536:


//--------------------- .text._Z32group_norm_nhwc_fwd_scale_kernelI11Fp32IOFp32WLi120EEv26Group_norm_nhwc_fwd_params --------------------------
	.section	.text._Z32group_norm_nhwc_fwd_scale_kernelI11Fp32IOFp32WLi120EEv26Group_norm_nhwc_fwd_params,"ax",@progbits
	.align	128
        .global         _Z32group_norm_nhwc_fwd_scale_kernelI11Fp32IOFp32WLi120EEv26Group_norm_nhwc_fwd_params
        .type           _Z32group_norm_nhwc_fwd_scale_kernelI11Fp32IOFp32WLi120EEv26Group_norm_nhwc_fwd_params,@function
        .size           _Z32group_norm_nhwc_fwd_scale_kernelI11Fp32IOFp32WLi120EEv26Group_norm_nhwc_fwd_params,(.L_x_3537 - _Z32group_norm_nhwc_fwd_scale_kernelI11Fp32IOFp32WLi120EEv26Group_norm_nhwc_fwd_params)
        .other          _Z32group_norm_nhwc_fwd_scale_kernelI11Fp32IOFp32WLi120EEv26Group_norm_nhwc_fwd_params,@"STO_CUDA_ENTRY STV_DEFAULT"
_Z32group_norm_nhwc_fwd_scale_kernelI11Fp32IOFp32WLi120EEv26Group_norm_nhwc_fwd_params:
.text._Z32group_norm_nhwc_fwd_scale_kernelI11Fp32IOFp32WLi120EEv26Group_norm_nhwc_fwd_params:
        /* <DEDUP_REMOVED lines=96> */
.L_x_95:
        /* <DEDUP_REMOVED lines=29> */
.L_x_94:
[----:B------:R-:W-:Y:S05]  /*07d0*/  BRA.U UP0, `(.L_x_92) ;  /* 0x0000001100a07547 */ /* 0x000fea000b800000 */
[----:B------:R-:W0:Y:S01]  /*07e0*/  LDC.64 R14, c[0x0][0x3e0] ;  /* 0x0000f800ff0e7b82 */ /* 0x000e220000000a00 */
[----:B------:R-:W-:Y:S02]  /*07f0*/  UIADD3 UR5, UPT, UPT, UR6, -UR7, URZ ;  /* 0x8000000706057290 */ /* 0x000fe4000fffe0ff */
[----:B------:R-:W-:-:S12]  /*0800*/  UIADD3 UR6, UPT, UPT, UR6, 0x1, URZ ;  /* 0x0000000106067890 */ /* 0x000fd8000fffe0ff */
.L_x_96:
        /* <DEDUP_REMOVED lines=99> */
.L_x_93:
        /* <DEDUP_REMOVED lines=8> */
.L_x_100:
        /* <DEDUP_REMOVED lines=38> */
.L_x_99:
[----:B--2---:R-:W-:Y:S05]  /*1120*/  BSYNC.RECONVERGENT B0 ;  /* 0x0000000000007941 */ /* 0x004fea0003800200 */
.L_x_98:
[----:B------:R-:W-:Y:S05]  /*1130*/  BRA.U UP0, `(.L_x_100) ;  /* 0xfffffffd00607547 */ /* 0x000fea000b83ffff */
.L_x_97:
[----:B------:R-:W-:-:S04]  /*1140*/  UIADD3 UR6, UPT, UPT, UR4, -UR7, URZ ;  /* 0x8000000704067290 */ /* 0x000fc8000fffe0ff */
[----:B------:R-:W-:-:S09]  /*1150*/  UISETP.GT.U32.AND UP0, UPT, UR6, -0x4, UPT ;  /* 0xfffffffc0600788c */ /* 0x000fd2000bf04070 */
[----:B------:R-:W-:Y:S05]  /*1160*/  BRA.U UP0, `(.L_x_92) ;  /* 0x00000009003c7547 */ /* 0x000fea000b800000 */
[----:B------:R-:W2:Y:S01]  /*1170*/  LDC.64 R14, c[0x0][0x3e0] ;  /* 0x0000f800ff0e7b82 */ /* 0x000ea20000000a00 */
[----:B------:R-:W3:Y:S01]  /*1180*/  LDCU.64 UR16, c[0x0][0x380] ;  /* 0x00007000ff1077ac */ /* 0x000ee20008000a00 */
[----:B------:R-:W-:Y:S02]  /*1190*/  UIADD3 UR6, UPT, UPT, UR5, -UR7, URZ ;  /* 0x8000000705067290 */ /* 0x000fe4000fffe0ff */
[----:B------:R-:W-:-:S12]  /*11a0*/  UIADD3 UR8, UPT, UPT, UR5, 0x1, URZ ;  /* 0x0000000105087890 */ /* 0x000fd8000fffe0ff */
.L_x_103:
        /* <DEDUP_REMOVED lines=39> */
.L_x_102:
[----:B---3--:R-:W-:Y:S05]  /*1420*/  BSYNC.RECONVERGENT B0 ;  /* 0x0000000000007941 */ /* 0x008fea0003800200 */
.L_x_101:
        /* <DEDUP_REMOVED lines=99> */
.L_x_92:
        /* <DEDUP_REMOVED lines=11> */
.L_x_104:
        /* <DEDUP_REMOVED lines=15> */
.L_x_3537:


//--------------------- .text._Z32group_norm_nhwc_fwd_scale_kernelI11Fp32IOFp32WLi140EEv26Group_norm_nhwc_fwd_params --------------------------
	.section	.text._Z32group_norm_nhwc_fwd_scale_kernelI11Fp32IOFp32WLi140EEv26Group_norm_nhwc_fwd_params,"ax",@progbits
	.align	128
        .global         _Z32group_norm_nhwc_fwd_scale_kernelI11Fp32IOFp32WLi140EEv26Group_norm_nhwc_fwd_params
        .type           _Z32group_norm_nhwc_fwd_scale_kernelI11Fp32IOFp32WLi140EEv26Group_norm_nhwc_fwd_params,@function
        .size           _Z32group_norm_nhwc_fwd_scale_kernelI11Fp32IOFp32WLi140EEv26Group_norm_nhwc_fwd_params,(.L_x_3538 - _Z32group_norm_nhwc_fwd_scale_kernelI11Fp32IOFp32WLi140EEv26Group_norm_nhwc_fwd_params)
        .other          _Z32group_norm_nhwc_fwd_scale_kernelI11Fp32IOFp32WLi140EEv26Group_norm_nhwc_fwd_params,@"STO_CUDA_ENTRY STV_DEFAULT"
_Z32group_norm_nhwc_fwd_scale_kernelI11Fp32IOFp32WLi140EEv26Group_norm_nhwc_fwd_params:
.text._Z32group_norm_nhwc_fwd_scale_kernelI11Fp32IOFp32WLi140EEv26Group_norm_nhwc_fwd_params:
        /* <DEDUP_REMOVED lines=96> */
.L_x_108:
        /* <DEDUP_REMOVED lines=29> */
.L_x_107:
[----:B------:R-:W-:Y:S05]  /*07d0*/  BRA.U UP0, `(.L_x_105) ;  /* 0x0000001100a07547 */ /* 0x000fea000b800000 */
[----:B------:R-:W0:Y:S01]  /*07e0*/  LDC.64 R14, c[0x0][0x3e0] ;  /* 0x0000f800ff0e7b82 */ /* 0x000e220000000a00 */
[----:B------:R-:W-:Y:S02]  /*07f0*/  UIADD3 UR5, UPT, UPT, UR6, -UR7, URZ ;  /* 0x8000000706057290 */ /* 0x000fe4000fffe0ff */
[----:B------:R-:W-:-:S12]  /*0800*/  UIADD3 UR6, UPT, UPT, UR6, 0x1, URZ ;  /* 0x0000000106067890 */ /* 0x000fd8000fffe0ff */
.L_x_109:
        /* <DEDUP_REMOVED lines=99> */
.L_x_106:
        /* <DEDUP_REMOVED lines=8> */
.L_x_113:
        /* <DEDUP_REMOVED lines=38> */
.L_x_112:
[----:B--2---:R-:W-:Y:S05]  /*1120*/  BSYNC.RECONVERGENT B0 ;  /* 0x0000000000007941 */ /* 0x004fea0003800200 */
.L_x_111:
[----:B------:R-:W-:Y:S05]  /*1130*/  BRA.U UP0, `(.L_x_113) ;  /* 0xfffffffd00607547 */ /* 0x000fea000b83ffff */
.L_x_110:
[----:B------:R-:W-:-:S04]  /*1140*/  UIADD3 UR6, UPT, UPT, UR4, -UR7, URZ ;  /* 0x8000000704067290 */ /* 0x000fc8000fffe0ff */
[----:B------:R-:W-:-:S09]  /*1150*/  UISETP.GT.U32.AND UP0, UPT, UR6, -0x4, UPT ;  /* 0xfffffffc0600788c */ /* 0x000fd2000bf04070 */
[----:B------:R-:W-:Y:S05]  /*1160*/  BRA.U UP0, `(.L_x_105) ;  /* 0x00000009003c7547 */ /* 0x000fea000b800000 */
[----:B------:R-:W2:Y:S01]  /*1170*/  LDC.64 R14, c[0x0][0x3e0] ;  /* 0x0000f800ff0e7b82 */ /* 0x000ea20000000a00 */
[----:B------:R-:W3:Y:S01]  /*1180*/  LDCU.64 UR16, c[0x0][0x380] ;  /* 0x00007000ff1077ac */ /* 0x000ee20008000a00 */
[----:B------:R-:W-:Y:S02]  /*1190*/  UIADD3 UR6, UPT, UPT, UR5, -UR7, URZ ;  /* 0x8000000705067290 */ /* 0x000fe4000fffe0ff */
[----:B------:R-:W-:-:S12]  /*11a0*/  UIADD3 UR8, UPT, UPT, UR5, 0x1, URZ ;  /* 0x0000000105087890 */ /* 0x000fd8000fffe0ff */
.L_x_116:
        /* <DEDUP_REMOVED lines=39> */
.L_x_115:
[----:B---3--:R-:W-:Y:S05]  /*1420*/  BSYNC.RECONVERGENT B0 ;  /* 0x0000000000007941 */ /* 0x008fea0003800200 */
.L_x_114:
        /* <DEDUP_REMOVED lines=99> */
.L_x_105:
        /* <DEDUP_REMOVED lines=11> */
.L_x_117:
        /* <DEDUP_REMOVED lines=15> */
.L_x_3538:


//--------------------- .text._Z32group_norm_nhwc_fwd_scale_kernelI11Fp32IOFp32WLi160EEv26Group_norm_nhwc_fwd_params --------------------------
	.section	.text._Z32group_norm_nhwc_fwd_scale_kernelI11Fp32IOFp32WLi160EEv26Group_norm_nhwc_fwd_params,"ax",@progbits
	.align	128
        .global         _Z32group_norm_nhwc_fwd_scale_kernelI11Fp32IOFp32WLi160EEv26Group_norm_nhwc_fwd_params
        .type           _Z32group_norm_nhwc_fwd_scale_kernelI11Fp32IOFp32WLi160EEv26Group_norm_nhwc_fwd_params,@function
        .size           _Z32group_norm_nhwc_fwd_scale_kernelI11Fp32IOFp32WLi160EEv26Group_norm_nhwc_fwd_params,(.L_x_3539 - _Z32group_norm_nhwc_fwd_scale_kernelI11Fp32IOFp32WLi160EEv26Group_norm_nhwc_fwd_params)
        .other          _Z32group_norm_nhwc_fwd_scale_kernelI11Fp32IOFp32WLi160EEv26Group_norm_nhwc_fwd_params,@"STO_CUDA_ENTRY STV_DEFAULT"
_Z32group_norm_nhwc_fwd_scale_kernelI11Fp32IOFp32WLi160EEv26Group_norm_nhwc_fwd_params:
.text._Z32group_norm_nhwc_fwd_scale_kernelI11Fp32IOFp32WLi160EEv26Group_norm_nhwc_fwd_params:
        /* <DEDUP_REMOVED lines=96> */
.L_x_121:
        /* <DEDUP_REMOVED lines=29> */
.L_x_120:
[----:B------:R-:W-:Y:S05]  /*07d0*/  BRA.U UP0, `(.L_x_118) ;  /* 0x0000001100a07547 */ /* 0x000fea000b800000 */
[----:B------:R-:W0:Y:S01]  /*07e0*/  LDC.64 R14, c[0x0][0x3e0] ;  /* 0x0000f800ff0e7b82 */ /* 0x000e220000000a00 */
[----:B------:R-:W-:Y:S02]  /*07f0*/  UIADD3 UR5, UPT, UPT, UR6, -UR7, URZ ;  /* 0x8000000706057290 */ /* 0x000fe4000fffe0ff */
[----:B------:R-:W-:-:S12]  /*0800*/  UIADD3 UR6, UPT, UPT, UR6, 0x1, URZ ;  /* 0x0000000106067890 */ /* 0x000fd8000fffe0ff */
.L_x_122:
        /* <DEDUP_REMOVED lines=99> */
.L_x_119:
        /* <DEDUP_REMOVED lines=8> */
.L_x_126:
        /* <DEDUP_REMOVED lines=38> */
.L_x_125:
[----:B--2---:R-:W-:Y:S05]  /*1120*/  BSYNC.RECONVERGENT B0 ;  /* 0x0000000000007941 */ /* 0x004fea0003800200 */
.L_x_124:
[----:B------:R-:W-:Y:S05]  /*1130*/  BRA.U UP0, `(.L_x_126) ;  /* 0xfffffffd00607547 */ /* 0x000fea000b83ffff */
.L_x_123:
[----:B------:R-:W-:-:S04]  /*1140*/  UIADD3 UR6, UPT, UPT, UR4, -UR7, URZ ;  /* 0x8000000704067290 */ /* 0x000fc8000fffe0ff */
[----:B------:R-:W-:-:S09]  /*1150*/  UISETP.GT.U32.AND UP0, UPT, UR6, -0x4, UPT ;  /* 0xfffffffc0600788c */ /* 0x000fd2000bf04070 */
[----:B------:R-:W-:Y:S05]  /*1160*/  BRA.U UP0, `(.L_x_118) ;  /* 0x00000009003c7547 */ /* 0x000fea000b800000 */
[----:B------:R-:W2:Y:S01]  /*1170*/  LDC.64 R14, c[0x0][0x3e0] ;  /* 0x0000f800ff0e7b82 */ /* 0x000ea20000000a00 */
[----:B------:R-:W3:Y:S01]  /*1180*/  LDCU.64 UR16, c[0x0][0x380] ;  /* 0x00007000ff1077ac */ /* 0x000ee20008000a00 */
[----:B------:R-:W-:Y:S02]  /*1190*/  UIADD3 UR6, UPT, UPT, UR5, -UR7, URZ ;  /* 0x8000000705067290 */ /* 0x000fe4000fffe0ff */
[----:B------:R-:W-:-:S12]  /*11a0*/  UIADD3 UR8, UPT, UPT, UR5, 0x1, URZ ;  /* 0x0000000105087890 */ /* 0x000fd8000fffe0ff */
.L_x_129:
        /* <DEDUP_REMOVED lines=39> */
.L_x_128:
[----:B---3--:R-:W-:Y:S05]  /*1420*/  BSYNC.RECONVERGENT B0 ;  /* 0x0000000000007941 */ /* 0x008fea0003800200 */
.L_x_127:
        /* <DEDUP_REMOVED lines=99> */
.L_x_118:
        /* <DEDUP_REMOVED lines=11> */
.L_x_130:
        /* <DEDUP_REMOVED lines=15> */
.L_x_3539:


//--------------------- .text._Z32group_norm_nhwc_fwd_scale_kernelI11Fp32IOBf16WLi196EEv26Group_norm_nhwc_fwd_params --------------------------
	.section	.text._Z32group_norm_nhwc_fwd_scale_kernelI11Fp32IOBf16WLi196EEv26Group_norm_nhwc_fwd_params,"ax",@progbits
	.align	128
        .global         _Z32group_norm_nhwc_fwd_scale_kernelI11Fp32IOBf16WLi196EEv26Group_norm_nhwc_fwd_params
        .type           _Z32group_norm_nhwc_fwd_scale_kernelI11Fp32IOBf16WLi196EEv26Group_norm_nhwc_fwd_params,@function
        .size           _Z32group_norm_nhwc_fwd_scale_kernelI11Fp32IOBf16WLi196EEv26Group_norm_nhwc_fwd_params,(.L_x_3540 - _Z32group_norm_nhwc_fwd_scale_kernelI11Fp32IOBf16WLi196EEv26Group_norm_nhwc_fwd_params)
        .other          _Z32group_norm_nhwc_fwd_scale_kernelI11Fp32IOBf16WLi196EEv26Group_norm_nhwc_fwd_params,@"STO_CUDA_ENTRY STV_DEFAULT"
_Z32group_norm_nhwc_fwd_scale_kernelI11Fp32IOBf16WLi196EEv26Group_norm_nhwc_fwd_params:
.text._Z32group_norm_nhwc_fwd_scale_kernelI11Fp32IOBf16WLi196EEv26Group_norm_nhwc_fwd_params:
[----:B------:R-:W-:Y:S08]  /*0000*/  LDC R1, c[0x0][0x37c] ;  /* 0x0000df00ff017b82 */ /* 0x000ff00000000800 */
[----:B------:R-:W0:Y:S01]  /*0010*/  LDC R11, c[0x0][0x40c] ;  /* 0x00010300ff0b7b82 */ /* 0x000e220000000800 */
[----:B------:R-:W1:Y:S01]  /*0020*/  S2R R12, SR_TID.X ;  /* 0x00000000000c7919 */ /* 0x000e620000002100 */
[----:B------:R-:W2:Y:S01]  /*0030*/  LDCU.64 UR10, c[0x0][0x358] ;  /* 0x00006b00ff0a77ac */ /* 0x000ea20008000a00 */
[----:B------:R-:W3:Y:S05]  /*0040*/  LDCU UR7, c[0x0][0x404] ;  /* 0x00008080ff0777ac */ /* 0x000eea0008000800 */
[----:B------:R-:W4:Y:S01]  /*0050*/  S2UR UR4, SR_CTAID.X ;  /* 0x00000000000479c3 */ /* 0x000f220000002500 */
[----:B------:R-:W5:Y:S07]  /*0060*/  LDCU.64 UR8, c[0x0][0x3e8] ;  /* 0x00007d00ff0877ac */ /* 0x000f6e0008000a00 */
        /* <DEDUP_REMOVED lines=8> */
[----:B--2---:R-:W-:-:S06]  /*00f0*/  IADD3 R8, PT, PT, R0, 0xffffffe, RZ ;  /* 0x0ffffffe00087810 */ /* 0x004fcc0007ffe0ff */
[----:B------:R2:W4:Y:S02]  /*0100*/  F2I.FTZ.U32.TRUNC.NTZ R9, R8 ;  /* 0x0000000800097305 */ /* 0x000524000021f000 */
[----:B--2---:R-:W-:Y:S01]  /*0110*/  HFMA2 R8, -RZ, RZ, 0, 0 ;  /* 0x00000000ff087431 */ /* 0x004fe200000001ff */
[----:B----4-:R-:W-:-:S05]  /*0120*/  IADD3 R2, PT, PT, RZ, -R9, RZ ;  /* 0x80000009ff027210 */ /* 0x010fca0007ffe0ff */
[----:B------:R-:W-:Y:S01]  /*0130*/  IMAD R13, R2, R7, RZ ;  /* 0x00000007020d7224 */ /* 0x000fe200078e02ff */
[----:B------:R-:W-:-:S03]  /*0140*/  IABS R2, R12 ;  /* 0x0000000c00027213 */ /* 0x000fc60000000000 */
[----:B------:R-:W-:-:S06]  /*0150*/  IMAD.HI.U32 R9, R9, R13, R8 ;  /* 0x0000000d09097227 */ /* 0x000fcc00078e0008 */
[----:B------:R-:W-:Y:S02]  /*0160*/  IMAD.HI.U32 R0, R9, R2, RZ ;  /* 0x0000000209007227 */ /* 0x000fe400078e00ff */
[----:B------:R-:W2:Y:S03]  /*0170*/  LDC R9, c[0x0][0x3f8] ;  /* 0x0000fe00ff097b82 */ /* 0x000ea60000000800 */
        /* <DEDUP_REMOVED lines=11> */
[----:B------:R-:W-:Y:S02]  /*0230*/  @!P2 LOP3.LUT R0, RZ, R11, RZ, 0x33, !PT ;  /* 0x0000000bff00a212 */ /* 0x000fe400078e33ff */
[----:B------:R-:W-:Y:S02]  /*0240*/  CS2R R10, SRZ ;  /* 0x00000000000a7805 */ /* 0x000fe4000001ff00 */
[----:B--2---:R-:W-:-:S13]  /*0250*/  ISETP.GE.AND P0, PT, R0, R9, PT ;  /* 0x000000090000720c */ /* 0x004fda0003f06270 */
[----:B------:R-:W2:Y:S01]  /*0260*/  @!P0 LDC.64 R16, c[0x0][0x3c0] ;  /* 0x0000f000ff108b82 */ /* 0x000ea20000000a00 */
[----:B0-----:R-:W-:-:S05]  /*0270*/  @!P0 IMAD R7, R9, UR12, RZ ;  /* 0x0000000c09078c24 */ /* 0x001fca000f8e02ff */
[----:B------:R-:W-:-:S04]  /*0280*/  @!P0 LEA R7, R7, R0, 0x1 ;  /* 0x0000000007078211 */ /* 0x000fc800078e08ff */
[C---:B------:R-:W-:Y:S02]  /*0290*/  @!P0 IADD3 R9, PT, PT, R7.reuse, R9, RZ ;  /* 0x0000000907098210 */ /* 0x040fe40007ffe0ff */
[----:B------:R-:W-:Y:S01]  /*02a0*/  SHF.R.S32.HI R13, RZ, 0x1f, R12 ;  /* 0x0000001fff0d7819 */ /* 0x000fe2000001140c */
[----:B--2---:R-:W-:-:S04]  /*02b0*/  @!P0 IMAD.WIDE R14, R7, 0x4, R16 ;  /* 0x00000004070e8825 */ /* 0x004fc800078e0210 */
[----:B------:R-:W-:Y:S01]  /*02c0*/  @!P0 IMAD.WIDE R16, R9, 0x4, R16 ;  /* 0x0000000409108825 */ /* 0x000fe200078e0210 */
[----:B------:R-:W2:Y:S04]  /*02d0*/  @!P0 LDG.E R10, desc[UR10][R14.64] ;  /* 0x0000000a0e0a8981 */ /* 0x000ea8000c1e1900 */
[----:B------:R-:W4:Y:S01]  /*02e0*/  @!P0 LDG.E R11, desc[UR10][R16.64] ;  /* 0x0000000a100b8981 */ /* 0x000f22000c1e1900 */
[----:B-1----:R-:W-:Y:S01]  /*02f0*/  ISETP.GE.U32.AND P0, PT, R12, UR4, PT ;  /* 0x000000040c007c0c */ /* 0x002fe2000bf06070 */
[----:B------:R-:W2:Y:S03]  /*0300*/  LDCU UR4, c[0x0][0x414] ;  /* 0x00008280ff0477ac */ /* 0x000ea60008000800 */
[----:B------:R-:W-:-:S13]  /*0310*/  ISETP.GE.AND.EX P0, PT, R13, UR5, PT, P0 ;  /* 0x000000050d007c0c */ /* 0x000fda000bf06300 */
[----:B------:R-:W0:Y:S01]  /*0320*/  @!P0 LDC.64 R18, c[0x0][0x398] ;  /* 0x0000e600ff128b82 */ /* 0x000e220000000a00 */
[C---:B------:R-:W-:Y:S02]  /*0330*/  @!P0 SHF.L.U32 R7, R12.reuse, 0x1, RZ ;  /* 0x000000010c078819 */ /* 0x040fe400000006ff */
[----:B------:R-:W-:-:S05]  /*0340*/  @!P0 SHF.L.U64.HI R2, R12, 0x1, R13 ;  /* 0x000000010c028819 */ /* 0x000fca000001020d */
[----:B------:R-:W1:Y:S01]  /*0350*/  @!P0 LDC.64 R8, c[0x0][0x3a0] ;  /* 0x0000e800ff088b82 */ /* 0x000e620000000a00 */
[----:B0-----:R-:W-:-:S04]  /*0360*/  @!P0 IADD3 R18, P1, PT, R7, R18, RZ ;  /* 0x0000001207128210 */ /* 0x001fc80007f3e0ff */
[C---:B------:R-:W-:Y:S02]  /*0370*/  @!P0 IADD3.X R19, PT, PT, R2.reuse, R19, RZ, P1, !PT ;  /* 0x0000001302138210 */ /* 0x040fe40000ffe4ff */
[----:B-1----:R-:W-:Y:S02]  /*0380*/  @!P0 IADD3 R20, P2, PT, R7, R8, RZ ;  /* 0x0000000807148210 */ /* 0x002fe40007f5e0ff */
[----:B------:R-:W-:Y:S02]  /*0390*/  @!P0 MOV R8, R18 ;  /* 0x0000001200088202 */ /* 0x000fe40000000f00 */
[----:B------:R-:W-:Y:S02]  /*03a0*/  @!P0 IADD3.X R21, PT, PT, R2, R9, RZ, P2, !PT ;  /* 0x0000000902158210 */ /* 0x000fe400017fe4ff */
[----:B------:R-:W-:-:S05]  /*03b0*/  @!P0 MOV R9, R19 ;  /* 0x0000001300098202 */ /* 0x000fca0000000f00 */
[----:B------:R-:W5:Y:S04]  /*03c0*/  @!P0 LDG.E.U16 R16, desc[UR10][R8.64] ;  /* 0x0000000a08108981 */ /* 0x000f68000c1e1500 */
[----:B------:R0:W5:Y:S02]  /*03d0*/  @!P0 LDG.E.U16 R7, desc[UR10][R8.64+0x2] ;  /* 0x0000020a08078981 */ /* 0x000164000c1e1500 */
[----:B0-----:R-:W-:Y:S02]  /*03e0*/  @!P0 MOV R8, R20 ;  /* 0x0000001400088202 */ /* 0x001fe40000000f00 */
[----:B------:R-:W-:-:S05]  /*03f0*/  @!P0 MOV R9, R21 ;  /* 0x0000001500098202 */ /* 0x000fca0000000f00 */
[----:B------:R-:W5:Y:S04]  /*0400*/  @!P0 LDG.E.U16 R14, desc[UR10][R8.64] ;  /* 0x0000000a080e8981 */ /* 0x000f68000c1e1500 */
[----:B------:R0:W5:Y:S01]  /*0410*/  @!P0 LDG.E.U16 R15, desc[UR10][R8.64+0x2] ;  /* 0x0000020a080f8981 */ /* 0x000162000c1e1500 */
[----:B---3--:R-:W-:Y:S01]  /*0420*/  USHF.R.S32.HI UR5, URZ, 0x1f, UR7 ;  /* 0x0000001fff057899 */ /* 0x008fe20008011407 */
[----:B--2---:R-:W-:Y:S01]  /*0430*/  FMUL.FTZ R10, R10, UR4 ;  /* 0x000000040a0a7c20 */ /* 0x004fe20008410000 */
[----:B----4-:R-:W-:Y:S01]  /*0440*/  FMUL.FTZ R11, R11, UR4 ;  /* 0x000000040b0b7c20 */ /* 0x010fe20008410000 */
[----:B------:R-:W1:Y:S03]  /*0450*/  S2UR UR4, SR_CTAID.Y ;  /* 0x00000000000479c3 */ /* 0x000e660000002600 */
[----:B------:R-:W-:-:S05]  /*0460*/  FFMA.FTZ R17, -R10, R10, R11 ;  /* 0x0000000a0a117223 */ /* 0x000fca000001010b */
[----:B------:R-:W-:-:S13]  /*0470*/  FSETP.GTU.FTZ.AND P1, PT, R17, RZ, PT ;  /* 0x000000ff1100720b */ /* 0x000fda0003f3c000 */
[----:B------:R-:W0:Y:S01]  /*0480*/  @P1 LDC R2, c[0x0][0x3a8] ;  /* 0x0000ea00ff021b82 */ /* 0x000e220000000800 */
[----:B-1----:R-:W-:-:S04]  /*0490*/  UIMAD UR4, UR4, UR7, URZ ;  /* 0x00000007040472a4 */ /* 0x002fc8000f8e02ff */
[----:B------:R-:W-:-:S04]  /*04a0*/  UIADD3 UR7, UP0, UPT, UR4, UR7, URZ ;  /* 0x0000000704077290 */ /* 0x000fc8000ff1e0ff */
[----:B------:R-:W-:Y:S02]  /*04b0*/  ULEA.HI.X.SX32 UR5, UR4, UR5, 0x1, UP0 ;  /* 0x0000000504057291 */ /* 0x000fe400080f0eff */
[----:B-----5:R-:W-:-:S04]  /*04c0*/  UISETP.LT.U32.AND UP0, UPT, UR7, UR8, UPT ;  /* 0x000000080700728c */ /* 0x020fc8000bf01070 */
[----:B------:R-:W-:-:S04]  /*04d0*/  UISETP.LT.AND.EX UP0, UPT, UR5, UR9, UPT, UP0 ;  /* 0x000000090500728c */ /* 0x000fc8000bf01300 */
[----:B------:R-:W-:Y:S01]  /*04e0*/  USEL UR7, UR7, UR8, UP0 ;  /* 0x0000000807077287 */ /* 0x000fe20008000000 */
[----:B0-----:R-:W-:Y:S01]  /*04f0*/  @P1 FADD.FTZ R8, R17, R2 ;  /* 0x0000000211081221 */ /* 0x001fe20000010000 */
[----:B------:R-:W-:Y:S02]  /*0500*/  HFMA2 R2, -RZ, RZ, 1.875, 0 ;  /* 0x3f800000ff027431 */ /* 0x000fe400000001ff */
[----:B------:R-:W-:-:S04]  /*0510*/  UISETP.GE.AND UP0, UPT, UR4, UR7, UPT ;  /* 0x000000070400728c */ /* 0x000fc8000bf06270 */
[----:B------:R0:W1:Y:S01]  /*0520*/  @P1 MUFU.RSQ R2, R8 ;  /* 0x0000000800021308 */ /* 0x0000620000001400 */
[----:B------:R-:W-:Y:S02]  /*0530*/  @!P0 SHF.L.U32 R3, R16, 0x10, RZ ;  /* 0x0000001010038819 */ /* 0x000fe400000006ff */
[----:B------:R-:W-:Y:S02]  /*0540*/  @!P0 SHF.L.U32 R4, R7, 0x10, RZ ;  /* 0x0000001007048819 */ /* 0x000fe400000006ff */
[----:B------:R-:W-:Y:S02]  /*0550*/  @!P0 SHF.L.U32 R6, R14, 0x10, RZ ;  /* 0x000000100e068819 */ /* 0x000fe400000006ff */
[----:B------:R-:W-:Y:S01]  /*0560*/  @!P0 SHF.L.U32 R5, R15, 0x10, RZ ;  /* 0x000000100f058819 */ /* 0x000fe200000006ff */
[----:B01----:R-:W-:Y:S06]  /*0570*/  BRA.U UP0, `(.L_x_131) ;  /* 0x0000001500447547 */ /* 0x003fec000b800000 */
[----:B------:R-:W0:Y:S01]  /*0580*/  LDCU.U8 UR5, c[0x0][0x3fc] ;  /* 0x00007f80ff0577ac */ /* 0x000e220008000000 */
[----:B------:R-:W1:Y:S01]  /*0590*/  LDC.64 R16, c[0x0][0x3f0] ;  /* 0x0000fc00ff107b82 */ /* 0x000e620000000a00 */
[----:B0-----:R-:W-:Y:S01]  /*05a0*/  UISETP.NE.AND UP0, UPT, UR5, URZ, UPT ;  /* 0x000000ff0500728c */ /* 0x001fe2000bf05270 */
[----:B-1----:R-:W-:-:S04]  /*05b0*/  IMAD.WIDE.U32 R8, R16, UR12, R12 ;  /* 0x0000000c10087c25 */ /* 0x002fc8000f8e000c */
        /* <DEDUP_REMOVED lines=11> */
.L_x_134:
[----:B-1----:R-:W1:Y:S01]  /*0670*/  @!P0 LDC.64 R22, c[0x0][0x390] ;  /* 0x0000e400ff168b82 */ /* 0x002e620000000a00 */
[----:B------:R-:W-:Y:S01]  /*0680*/  USHF.R.S32.HI UR8, URZ, 0x1f, UR6 ;  /* 0x0000001fff087899 */ /* 0x000fe20008011406 */
[----:B------:R-:W-:-:S05]  /*0690*/  MOV R16, R8 ;  /* 0x0000000800107202 */ /* 0x000fca0000000f00 */
[C---:B0-----:R-:W-:Y:S02]  /*06a0*/  IMAD R18, R14.reuse, UR8, RZ ;  /* 0x000000080e127c24 */ /* 0x041fe4000f8e02ff */
[----:B------:R-:W-:-:S04]  /*06b0*/  IMAD.WIDE.U32 R20, R14, UR6, R16 ;  /* 0x000000060e147c25 */ /* 0x000fc8000f8e0010 */
[----:B------:R-:W-:Y:S01]  /*06c0*/  IMAD R7, R15, UR6, R18 ;  /* 0x000000060f077c24 */ /* 0x000fe2000f8e0212 */
[----:B------:R-:W-:-:S04]  /*06d0*/  CS2R R18, SRZ ;  /* 0x0000000000127805 */ /* 0x000fc8000001ff00 */
[----:B------:R-:W-:Y:S02]  /*06e0*/  IADD3 R7, PT, PT, R21, R7, RZ ;  /* 0x0000000715077210 */ /* 0x000fe40007ffe0ff */
[----:B-1----:R-:W-:-:S04]  /*06f0*/  @!P0 LEA R22, P1, R20, R22, 0x2 ;  /* 0x0000001614168211 */ /* 0x002fc800078210ff */
        /* <DEDUP_REMOVED lines=8> */
[----:B0-----:R-:W-:Y:S01]  /*0780*/  @!P0 LEA R24, P1, R20, R24, 0x2 ;  /* 0x0000001814188211 */ /* 0x001fe200078210ff */
[C---:B--2---:R-:W-:Y:S01]  /*0790*/  FADD.FTZ R21, -R10.reuse, R18 ;  /* 0x000000120a157221 */ /* 0x044fe20000010100 */
[----:B------:R-:W-:-:S03]  /*07a0*/  FADD.FTZ R19, -R10, R19 ;  /* 0x000000130a137221 */ /* 0x000fc60000010100 */
[-C--:B------:R-:W-:Y:S01]  /*07b0*/  FMUL.FTZ R18, R21, R2.reuse ;  /* 0x0000000215127220 */ /* 0x080fe20000410000 */
[----:B------:R-:W-:Y:S01]  /*07c0*/  FMUL.FTZ R19, R19, R2 ;  /* 0x0000000213137220 */ /* 0x000fe20000410000 */
[----:B------:R-:W-:Y:S02]  /*07d0*/  @!P0 LEA.HI.X R21, R20, R25, R7, 0x2, P1 ;  /* 0x0000001914158211 */ /* 0x000fe400008f1407 */
[----:B------:R-:W-:Y:S01]  /*07e0*/  FFMA.FTZ R18, R3, R18, R6 ;  /* 0x0000001203127223 */ /* 0x000fe20000010006 */
[----:B------:R-:W-:Y:S01]  /*07f0*/  FFMA.FTZ R19, R4, R19, R5 ;  /* 0x0000001304137223 */ /* 0x000fe20000010005 */
[----:B------:R-:W-:-:S05]  /*0800*/  @!P0 MOV R20, R24 ;  /* 0x0000001800148202 */ /* 0x000fca0000000f00 */
[----:B------:R1:W-:Y:S01]  /*0810*/  @!P0 STG.E.64 desc[UR10][R20.64], R18 ;  /* 0x0000001214008986 */ /* 0x0003e2000c101b0a */
[----:B------:R-:W-:Y:S05]  /*0820*/  BRA.U UP1, `(.L_x_134) ;  /* 0xfffffffd01907547 */ /* 0x000fea000b83ffff */
.L_x_133:
[----:B------:R-:W-:Y:S05]  /*0830*/  BRA.U UP0, `(.L_x_131) ;  /* 0x0000001100947547 */ /* 0x000fea000b800000 */
[----:B------:R-:W0:Y:S01]  /*0840*/  LDC.64 R14, c[0x0][0x3e0] ;  /* 0x0000f800ff0e7b82 */ /* 0x000e220000000a00 */
[----:B------:R-:W-:Y:S02]  /*0850*/  UIADD3 UR5, UPT, UPT, UR6, -UR7, URZ ;  /* 0x8000000706057290 */ /* 0x000fe4000fffe0ff */
[----:B------:R-:W-:-:S12]  /*0860*/  UIADD3 UR6, UPT, UPT, UR6, 0x1, URZ ;  /* 0x0000000106067890 */ /* 0x000fd8000fffe0ff */
.L_x_135:
[----:B01----:R-:W1:Y:S01]  /*0870*/  @!P0 LDC.64 R20, c[0x0][0x390] ;  /* 0x0000e400ff148b82 */ /* 0x003e620000000a00 */
[----:B------:R-:W-:Y:S01]  /*0880*/  UIADD3 UR8, UPT, UPT, UR6, -0x1, URZ ;  /* 0xffffffff06087890 */ /* 0x000fe2000fffe0ff */
[----:B------:R-:W-:-:S03]  /*0890*/  MOV R16, R8 ;  /* 0x0000000800107202 */ /* 0x000fc60000000f00 */
[----:B------:R-:W-:Y:S02]  /*08a0*/  USHF.R.S32.HI UR9, URZ, 0x1f, UR8 ;  /* 0x0000001fff097899 */ /* 0x000fe40008011408 */
[----:B0-----:R-:W-:-:S04]  /*08b0*/  IMAD.WIDE.U32 R24, R14, UR8, R16 ;  /* 0x000000080e187c25 */ /* 0x001fc8000f8e0010 */
[----:B------:R-:W-:-:S04]  /*08c0*/  IMAD R18, R14, UR9, RZ ;  /* 0x000000090e127c24 */ /* 0x000fc8000f8e02ff */
[----:B------:R-:W-:Y:S01]  /*08d0*/  IMAD R7, R15, UR8, R18 ;  /* 0x000000080f077c24 */ /* 0x000fe2000f8e0212 */
[----:B------:R-:W-:-:S04]  /*08e0*/  CS2R R18, SRZ ;  /* 0x0000000000127805 */ /* 0x000fc8000001ff00 */
[----:B------:R-:W-:Y:S02]  /*08f0*/  IADD3 R7, PT, PT, R25, R7, RZ ;  /* 0x0000000719077210 */ /* 0x000fe40007ffe0ff */
[----:B-1----:R-:W-:-:S04]  /*0900*/  @!P0 LEA R28, P1, R24, R20, 0x2 ;  /* 0x00000014181c8211 */ /* 0x002fc800078210ff */
[----:B------:R-:W-:-:S05]  /*0910*/  @!P0 LEA.HI.X R29, R24, R21, R7, 0x2, P1 ;  /* 0x00000015181d8211 */ /* 0x000fca00008f1407 */
[----:B------:R-:W2:Y:S01]  /*0920*/  @!P0 LDG.E.64 R18, desc[UR10][R28.64] ;  /* 0x0000000a1c128981 */ /* 0x000ea2000c1e1b00 */
[----:B------:R-:W-:Y:S01]  /*0930*/  ISETP.GE.U32.AND P0, PT, R12, R14, PT ;  /* 0x0000000e0c00720c */ /* 0x000fe20003f06070 */
[----:B------:R-:W-:-:S03]  /*0940*/  USHF.R.S32.HI UR8, URZ, 0x1f, UR6 ;  /* 0x0000001fff087899 */ /* 0x000fc60008011406 */
[----:B------:R-:W-:-:S13]  /*0950*/  ISETP.GE.AND.EX P0, PT, R13, R15, PT, P0 ;  /* 0x0000000f0d00720c */ /* 0x000fda0003f06300 */
[----:B------:R-:W0:Y:S08]  /*0960*/  @!P0 LDC.64 R20, c[0x0][0x380] ;  /* 0x0000e000ff148b82 */ /* 0x000e300000000a00 */
[----:B------:R-:W1:Y:S01]  /*0970*/  @!P0 LDC.64 R22, c[0x0][0x390] ;  /* 0x0000e400ff168b82 */ /* 0x000e620000000a00 */
[----:B0-----:R-:W-:-:S04]  /*0980*/  @!P0 LEA R26, P1, R24, R20, 0x2 ;  /* 0x00000014181a8211 */ /* 0x001fc800078210ff */
        /* <DEDUP_REMOVED lines=15> */
[----:B0-----:R-:W-:Y:S01]  /*0a80*/  @!P0 MOV R26, R22 ;  /* 0x00000016001a8202 */ /* 0x001fe20000000f00 */
[----:B------:R-:W0:Y:S01]  /*0a90*/  @!P0 LDC.64 R20, c[0x0][0x390] ;  /* 0x0000e400ff148b82 */ /* 0x000e220000000a00 */
[----:B------:R-:W-:-:S05]  /*0aa0*/  @!P0 MOV R27, R23 ;  /* 0x00000017001b8202 */ /* 0x000fca0000000f00 */
[----:B------:R1:W2:Y:S01]  /*0ab0*/  @!P0 LDG.E.64 R18, desc[UR10][R26.64] ;  /* 0x0000000a1a128981 */ /* 0x0002a2000c1e1b00 */
[----:B------:R-:W-:Y:S01]  /*0ac0*/  UIADD3 UR8, UPT, UPT, UR6, 0x1, URZ ;  /* 0x0000000106087890 */ /* 0x000fe2000fffe0ff */
[----:B------:R-:W3:Y:S03]  /*0ad0*/  @!P0 LDC.64 R22, c[0x0][0x380] ;  /* 0x0000e000ff168b82 */ /* 0x000ee60000000a00 */
[----:B------:R-:W-:Y:S01]  /*0ae0*/  USHF.R.S32.HI UR9, URZ, 0x1f, UR8 ;  /* 0x0000001fff097899 */ /* 0x000fe20008011408 */
[----:B---3--:R-:W-:-:S04]  /*0af0*/  @!P0 LEA R7, P1, R24, R22, 0x2 ;  /* 0x0000001618078211 */ /* 0x008fc800078210ff */
[----:B------:R-:W-:Y:S01]  /*0b00*/  @!P0 LEA.HI.X R28, R24, R23, R28, 0x2, P1 ;  /* 0x00000017181c8211 */ /* 0x000fe200008f141c */
[----:B------:R-:W-:Y:S01]  /*0b10*/  IMAD.WIDE.U32 R24, R14, UR8, R16 ;  /* 0x000000080e187c25 */ /* 0x000fe2000f8e0010 */
[----:B-1----:R-:W-:Y:S02]  /*0b20*/  @!P0 MOV R26, R7 ;  /* 0x00000007001a8202 */ /* 0x002fe40000000f00 */
[----:B------:R-:W-:Y:S02]  /*0b30*/  @!P0 MOV R27, R28 ;  /* 0x0000001c001b8202 */ /* 0x000fe40000000f00 */
[----:B0-----:R-:W-:Y:S01]  /*0b40*/  @!P0 LEA R20, P1, R24, R20, 0x2 ;  /* 0x0000001418148211 */ /* 0x001fe200078210ff */
[C---:B--2---:R-:W-:Y:S01]  /*0b50*/  FADD.FTZ R23, -R10.reuse, R18 ;  /* 0x000000120a177221 */ /* 0x044fe20000010100 */
[----:B------:R-:W-:Y:S01]  /*0b60*/  FADD.FTZ R19, -R10, R19 ;  /* 0x000000130a137221 */ /* 0x000fe20000010100 */
[----:B------:R-:W-:Y:S02]  /*0b70*/  IMAD R18, R14, UR9, RZ ;  /* 0x000000090e127c24 */ /* 0x000fe4000f8e02ff */
[-C--:B------:R-:W-:Y:S01]  /*0b80*/  FMUL.FTZ R22, R23, R2.reuse ;  /* 0x0000000217167220 */ /* 0x080fe20000410000 */
[----:B------:R-:W-:Y:S01]  /*0b90*/  FMUL.FTZ R23, R19, R2 ;  /* 0x0000000213177220 */ /* 0x000fe20000410000 */
[----:B------:R-:W-:-:S02]  /*0ba0*/  IMAD R19, R15, UR8, R18 ;  /* 0x000000080f137c24 */ /* 0x000fc4000f8e0212 */
[----:B------:R-:W-:Y:S01]  /*0bb0*/  FFMA.FTZ R22, R3, R22, R6 ;  /* 0x0000001603167223 */ /* 0x000fe20000010006 */
[----:B------:R-:W-:Y:S02]  /*0bc0*/  FFMA.FTZ R23, R4, R23, R5 ;  /* 0x0000001704177223 */ /* 0x000fe40000010005 */
[----:B------:R-:W-:Y:S02]  /*0bd0*/  IADD3 R25, PT, PT, R25, R19, RZ ;  /* 0x0000001319197210 */ /* 0x000fe40007ffe0ff */
[----:B------:R-:W-:Y:S01]  /*0be0*/  CS2R R18, SRZ ;  /* 0x0000000000127805 */ /* 0x000fe2000001ff00 */
[----:B------:R0:W-:Y:S01]  /*0bf0*/  @!P0 STG.E.64 desc[UR10][R26.64], R22 ;  /* 0x000000161a008986 */ /* 0x0001e2000c101b0a */
[----:B------:R-:W-:Y:S02]  /*0c00*/  @!P0 LEA.HI.X R21, R24, R21, R25, 0x2, P1 ;  /* 0x0000001518158211 */ /* 0x000fe400008f1419 */
[----:B0-----:R-:W-:Y:S02]  /*0c10*/  @!P0 MOV R22, R20 ;  /* 0x0000001400168202 */ /* 0x001fe40000000f00 */
[----:B------:R-:W-:-:S02]  /*0c20*/  @!P0 MOV R23, R21 ;  /* 0x0000001500178202 */ /* 0x000fc40000000f00 */
[----:B------:R-:W0:Y:S03]  /*0c30*/  @!P0 LDC.64 R20, c[0x0][0x380] ;  /* 0x0000e000ff148b82 */ /* 0x000e260000000a00 */
[----:B------:R-:W2:Y:S01]  /*0c40*/  @!P0 LDG.E.64 R18, desc[UR10][R22.64] ;  /* 0x0000000a16128981 */ /* 0x000ea2000c1e1b00 */
[----:B------:R-:W-:-:S04]  /*0c50*/  UIADD3 UR8, UPT, UPT, UR6, 0x2, URZ ;  /* 0x0000000206087890 */ /* 0x000fc8000fffe0ff */
[----:B------:R-:W-:Y:S01]  /*0c60*/  USHF.R.S32.HI UR9, URZ, 0x1f, UR8 ;  /* 0x0000001fff097899 */ /* 0x000fe20008011408 */
[----:B0-----:R-:W-:-:S04]  /*0c70*/  @!P0 LEA R7, P1, R24, R20, 0x2 ;  /* 0x0000001418078211 */ /* 0x001fc800078210ff */
[----:B------:R-:W-:Y:S01]  /*0c80*/  @!P0 LEA.HI.X R25, R24, R21, R25, 0x2, P1 ;  /* 0x0000001518198211 */ /* 0x000fe200008f1419 */
[----:B------:R-:W-:Y:S01]  /*0c90*/  IMAD R24, R14, UR9, RZ ;  /* 0x000000090e187c24 */ /* 0x000fe2000f8e02ff */
[----:B------:R-:W0:Y:S01]  /*0ca0*/  @!P0 LDC.64 R20, c[0x0][0x390] ;  /* 0x0000e400ff148b82 */ /* 0x000e220000000a00 */
[C---:B--2---:R-:W-:Y:S01]  /*0cb0*/  FADD.FTZ R27, -R10.reuse, R18 ;  /* 0x000000120a1b7221 */ /* 0x044fe20000010100 */
[----:B------:R-:W-:Y:S01]  /*0cc0*/  FADD.FTZ R29, -R10, R19 ;  /* 0x000000130a1d7221 */ /* 0x000fe20000010100 */
[----:B------:R-:W-:-:S04]  /*0cd0*/  IMAD.WIDE.U32 R18, R14, UR8, R16 ;  /* 0x000000080e127c25 */ /* 0x000fc8000f8e0010 */
[-C--:B------:R-:W-:Y:S01]  /*0ce0*/  FMUL.FTZ R22, R27, R2.reuse ;  /* 0x000000021b167220 */ /* 0x080fe20000410000 */
[----:B------:R-:W-:Y:S01]  /*0cf0*/  FMUL.FTZ R23, R29, R2 ;  /* 0x000000021d177220 */ /* 0x000fe20000410000 */
[----:B------:R-:W-:Y:S01]  /*0d00*/  IMAD R27, R15, UR8, R24 ;  /* 0x000000080f1b7c24 */ /* 0x000fe2000f8e0218 */
[----:B0-----:R-:W-:Y:S01]  /*0d10*/  @!P0 LEA R20, P1, R18, R20, 0x2 ;  /* 0x0000001412148211 */ /* 0x001fe200078210ff */
[----:B------:R-:W-:Y:S01]  /*0d20*/  FFMA.FTZ R22, R3, R22, R6 ;  /* 0x0000001603167223 */ /* 0x000fe20000010006 */
[----:B------:R-:W-:Y:S01]  /*0d30*/  FFMA.FTZ R23, R4, R23, R5 ;  /* 0x0000001704177223 */ /* 0x000fe20000010005 */
[----:B------:R-:W-:Y:S02]  /*0d40*/  @!P0 MOV R24, R7 ;  /* 0x0000000700188202 */ /* 0x000fe40000000f00 */
[----:B------:R-:W-:Y:S02]  /*0d50*/  IADD3 R16, PT, PT, R19, R27, RZ ;  /* 0x0000001b13107210 */ /* 0x000fe40007ffe0ff */
[----:B------:R-:W-:Y:S01]  /*0d60*/  CS2R R26, SRZ ;  /* 0x00000000001a7805 */ /* 0x000fe2000001ff00 */
[----:B------:R0:W-:Y:S01]  /*0d70*/  @!P0 STG.E.64 desc[UR10][R24.64], R22 ;  /* 0x0000001618008986 */ /* 0x0001e2000c101b0a */
[----:B------:R-:W-:-:S02]  /*0d80*/  @!P0 LEA.HI.X R21, R18, R21, R16, 0x2, P1 ;  /* 0x0000001512158211 */ /* 0x000fc400008f1410 */
[----:B0-----:R-:W-:Y:S02]  /*0d90*/  @!P0 MOV R22, R20 ;  /* 0x0000001400168202 */ /* 0x001fe40000000f00 */
[----:B------:R-:W-:Y:S02]  /*0da0*/  @!P0 MOV R23, R21 ;  /* 0x0000001500178202 */ /* 0x000fe40000000f00 */
[----:B------:R-:W0:Y:S03]  /*0db0*/  @!P0 LDC.64 R20, c[0x0][0x380] ;  /* 0x0000e000ff148b82 */ /* 0x000e260000000a00 */
[----:B------:R-:W2:Y:S01]  /*0dc0*/  @!P0 LDG.E.64 R26, desc[UR10][R22.64] ;  /* 0x0000000a161a8981 */ /* 0x000ea2000c1e1b00 */
[----:B------:R-:W-:-:S04]  /*0dd0*/  UIADD3 UR5, UPT, UPT, UR5, 0x4, URZ ;  /* 0x0000000405057890 */ /* 0x000fc8000fffe0ff */
[----:B------:R-:W-:Y:S01]  /*0de0*/  UISETP.NE.AND UP0, UPT, UR5, URZ, UPT ;  /* 0x000000ff0500728c */ /* 0x000fe2000bf05270 */
[----:B0-----:R-:W-:-:S04]  /*0df0*/  @!P0 LEA R20, P1, R18, R20, 0x2 ;  /* 0x0000001412148211 */ /* 0x001fc800078210ff */
[----:B------:R-:W-:Y:S01]  /*0e00*/  @!P0 LEA.HI.X R21, R18, R21, R16, 0x2, P1 ;  /* 0x0000001512158211 */ /* 0x000fe200008f1410 */
[C---:B--2---:R-:W-:Y:S01]  /*0e10*/  FADD.FTZ R7, -R10.reuse, R26 ;  /* 0x0000001a0a077221 */ /* 0x044fe20000010100 */
[----:B------:R-:W-:-:S03]  /*0e20*/  FADD.FTZ R27, -R10, R27 ;  /* 0x0000001b0a1b7221 */ /* 0x000fc60000010100 */
[-C--:B------:R-:W-:Y:S01]  /*0e30*/  FMUL.FTZ R7, R7, R2.reuse ;  /* 0x0000000207077220 */ /* 0x080fe20000410000 */
[----:B------:R-:W-:-:S03]  /*0e40*/  FMUL.FTZ R19, R27, R2 ;  /* 0x000000021b137220 */ /* 0x000fc60000410000 */
[----:B------:R-:W-:Y:S01]  /*0e50*/  FFMA.FTZ R18, R3, R7, R6 ;  /* 0x0000000703127223 */ /* 0x000fe20000010006 */
[----:B------:R-:W-:-:S05]  /*0e60*/  FFMA.FTZ R19, R4, R19, R5 ;  /* 0x0000001304137223 */ /* 0x000fca0000010005 */
[----:B------:R0:W-:Y:S01]  /*0e70*/  @!P0 STG.E.64 desc[UR10][R20.64], R18 ;  /* 0x0000001214008986 */ /* 0x0001e2000c101b0a */
[----:B------:R-:W-:Y:S05]  /*0e80*/  BRA.U !UP0, `(.L_x_131) ;  /* 0x0000000d08007547 */ /* 0x000fea000b800000 */
[----:B------:R-:W-:Y:S01]  /*0e90*/  UIADD3 UR6, UPT, UPT, UR6, 0x4, URZ ;  /* 0x0000000406067890 */ /* 0x000fe2000fffe0ff */
[----:B------:R-:W-:Y:S11]  /*0ea0*/  BRA `(.L_x_135) ;  /* 0xfffffff800707947 */ /* 0x000ff6000383ffff */
.L_x_132:
[----:B------:R-:W-:-:S04]  /*0eb0*/  UIADD3 UR5, UPT, UPT, -UR4, UR7, URZ ;  /* 0x0000000704057290 */ /* 0x000fc8000fffe1ff */
[----:B------:R-:W-:-:S03]  /*0ec0*/  ULOP3.LUT UP0, UR6, UR5, 0x3, URZ, 0xc0, !UPT ;  /* 0x0000000305067892 */ /* 0x000fc6000f80c0ff */
[----:B------:R-:W-:-:S06]  /*0ed0*/  UMOV UR5, UR4 ;  /* 0x0000000400057c82 */ /* 0x000fcc0008000000 */
[----:B------:R-:W-:Y:S05]  /*0ee0*/  BRA.U !UP0, `(.L_x_136) ;  /* 0x0000000108ac7547 */ /* 0x000fea000b800000 */
[----:B------:R-:W0:Y:S01]  /*0ef0*/  LDC.64 R14, c[0x0][0x3e0] ;  /* 0x0000f800ff0e7b82 */ /* 0x000e220000000a00 */
[----:B------:R-:W1:Y:S01]  /*0f00*/  LDCU.64 UR14, c[0x0][0x380] ;  /* 0x00007000ff0e77ac */ /* 0x000e620008000a00 */
[----:B------:R-:W-:Y:S01]  /*0f10*/  UIADD3 UR6, UPT, UPT, -UR6, URZ, URZ ;  /* 0x000000ff06067290 */ /* 0x000fe2000fffe1ff */
[----:B------:R-:W-:-:S11]  /*0f20*/  UMOV UR5, UR4 ;  /* 0x0000000400057c82 */ /* 0x000fd60008000000 */
.L_x_139:
[----:B------:R-:W2:Y:S01]  /*0f30*/  @!P0 LDC.64 R22, c[0x0][0x390] ;  /* 0x0000e400ff168b82 */ /* 0x000ea20000000a00 */
[----:B------:R-:W-:Y:S01]  /*0f40*/  USHF.R.S32.HI UR8, URZ, 0x1f, UR5 ;  /* 0x0000001fff087899 */ /* 0x000fe20008011405 */
[----:B------:R-:W-:-:S05]  /*0f50*/  MOV R16, R8 ;  /* 0x0000000800107202 */ /* 0x000fca0000000f00 */
[C---:B0----5:R-:W-:Y:S02]  /*0f60*/  IMAD R20, R14.reuse, UR8, RZ ;  /* 0x000000080e147c24 */ /* 0x061fe4000f8e02ff */
[----:B------:R-:W-:-:S04]  /*0f70*/  IMAD.WIDE.U32 R18, R14, UR5, R16 ;  /* 0x000000050e127c25 */ /* 0x000fc8000f8e0010 */
[----:B------:R-:W-:Y:S01]  /*0f80*/  IMAD R7, R15, UR5, R20 ;  /* 0x000000050f077c24 */ /* 0x000fe2000f8e0214 */
[----:B------:R-:W-:-:S04]  /*0f90*/  CS2R R20, SRZ ;  /* 0x0000000000147805 */ /* 0x000fc8000001ff00 */
[----:B------:R-:W-:Y:S02]  /*0fa0*/  IADD3 R7, PT, PT, R19, R7, RZ ;  /* 0x0000000713077210 */ /* 0x000fe40007ffe0ff */
[----:B--2---:R-:W-:-:S04]  /*0fb0*/  @!P0 LEA R22, P1, R18, R22, 0x2 ;  /* 0x0000001612168211 */ /* 0x004fc800078210ff */
[----:B------:R-:W-:-:S05]  /*0fc0*/  @!P0 LEA.HI.X R23, R18, R23, R7, 0x2, P1 ;  /* 0x0000001712178211 */ /* 0x000fca00008f1407 */
[----:B------:R0:W5:Y:S01]  /*0fd0*/  @!P0 LDG.E.64 R20, desc[UR10][R22.64] ;  /* 0x0000000a16148981 */ /* 0x000162000c1e1b00 */
        /* <DEDUP_REMOVED lines=9> */
[C---:B-1----:R-:W-:Y:S02]  /*1070*/  LEA R20, P1, R18.reuse, UR14, 0x2 ;  /* 0x0000000e12147c11 */ /* 0x042fe4000f8210ff */
[-C--:B------:R-:W-:Y:S01]  /*1080*/  FMUL.FTZ R16, R19, R2.reuse ;  /* 0x0000000213107220 */ /* 0x080fe20000410000 */
        /* <DEDUP_REMOVED lines=9> */
[----:B-1----:R-:W-:-:S05]  /*1120*/  FADD.FTZ R25, R24, 1 ;  /* 0x3f80000018197421 */ /* 0x002fca0000010000 */
[----:B------:R-:W0:Y:S08]  /*1130*/  MUFU.RCP R23, R23 ;  /* 0x0000001700177308 */ /* 0x000e300000001000 */
[----:B------:R-:W1:Y:S01]  /*1140*/  MUFU.RCP R26, R25 ;  /* 0x00000019001a7308 */ /* 0x000e620000001000 */
[----:B0-----:R-:W-:Y:S01]  /*1150*/  FMUL.FTZ R18, R16, R23 ;  /* 0x0000001710127220 */ /* 0x001fe20000410000 */
[----:B-1----:R-:W-:-:S05]  /*1160*/  FMUL.FTZ R19, R19, R26 ;  /* 0x0000001a13137220 */ /* 0x002fca0000410000 */
[----:B------:R0:W-:Y:S02]  /*1170*/  STG.E.64 desc[UR10][R20.64], R18 ;  /* 0x0000001214007986 */ /* 0x0001e4000c101b0a */
.L_x_138:
[----:B-1----:R-:W-:Y:S05]  /*1180*/  BSYNC.RECONVERGENT B0 ;  /* 0x0000000000007941 */ /* 0x002fea0003800200 */
.L_x_137:
[----:B------:R-:W-:Y:S05]  /*1190*/  BRA.U UP0, `(.L_x_139) ;  /* 0xfffffffd00647547 */ /* 0x000fea000b83ffff */
.L_x_136:
[----:B------:R-:W-:-:S04]  /*11a0*/  UIADD3 UR6, UPT, UPT, UR4, -UR7, URZ ;  /* 0x8000000704067290 */ /* 0x000fc8000fffe0ff */
[----:B------:R-:W-:-:S09]  /*11b0*/  UISETP.GT.U32.AND UP0, UPT, UR6, -0x4, UPT ;  /* 0xfffffffc0600788c */ /* 0x000fd2000bf04070 */
[----:B------:R-:W-:Y:S05]  /*11c0*/  BRA.U UP0, `(.L_x_131) ;  /* 0x0000000900307547 */ /* 0x000fea000b800000 */
[----:B0-----:R-:W0:Y:S01]  /*11d0*/  LDC.64 R18, c[0x0][0x3e0] ;  /* 0x0000f800ff127b82 */ /* 0x001e220000000a00 */
[----:B------:R-:W1:Y:S01]  /*11e0*/  LDCU.64 UR16, c[0x0][0x380] ;  /* 0x00007000ff1077ac */ /* 0x000e620008000a00 */
[----:B------:R-:W-:Y:S02]  /*11f0*/  UIADD3 UR6, UPT, UPT, UR5, -UR7, URZ ;  /* 0x8000000705067290 */ /* 0x000fe4000fffe0ff */
[----:B------:R-:W-:-:S12]  /*1200*/  UIADD3 UR8, UPT, UPT, UR5, 0x1, URZ ;  /* 0x0000000105087890 */ /* 0x000fd8000fffe0ff */
.L_x_142:
[----:B--2--5:R-:W2:Y:S01]  /*1210*/  @!P0 LDC.64 R20, c[0x0][0x390] ;  /* 0x0000e400ff148b82 */ /* 0x024ea20000000a00 */
        /* <DEDUP_REMOVED lines=8> */
[----:B--2---:R-:W-:-:S04]  /*12a0*/  @!P0 LEA R24, P1, R22, R20, 0x2 ;  /* 0x0000001416188211 */ /* 0x004fc800078210ff */
        /* <DEDUP_REMOVED lines=28> */
.L_x_141:
[----:B-1----:R-:W-:Y:S05]  /*1470*/  BSYNC.RECONVERGENT B0 ;  /* 0x0000000000007941 */ /* 0x002fea0003800200 */
.L_x_140:
[----:B------:R-:W-:Y:S02]  /*1480*/  USHF.R.S32.HI UR9, URZ, 0x1f, UR8 ;  /* 0x0000001fff097899 */ /* 0x000fe40008011408 */
[----:B------:R-:W-:-:S04]  /*1490*/  IMAD.WIDE.U32 R22, R18, UR8, R16 ;  /* 0x0000000812167c25 */ /* 0x000fc8000f8e0010 */
[----:B0----5:R-:W-:Y:S01]  /*14a0*/  IMAD R14, R18, UR9, RZ ;  /* 0x00000009120e7c24 */ /* 0x021fe2000f8e02ff */
[----:B--2---:R-:W-:-:S03]  /*14b0*/  @!P0 LEA R20, P1, R22, R20, 0x2 ;  /* 0x0000001416148211 */ /* 0x004fc600078210ff */
[----:B------:R-:W-:Y:S01]  /*14c0*/  IMAD R7, R19, UR8, R14 ;  /* 0x0000000813077c24 */ /* 0x000fe2000f8e020e */
[----:B------:R-:W-:-:S04]  /*14d0*/  CS2R R14, SRZ ;  /* 0x00000000000e7805 */ /* 0x000fc8000001ff00 */
[----:B------:R-:W-:-:S04]  /*14e0*/  IADD3 R7, PT, PT, R23, R7, RZ ;  /* 0x0000000717077210 */ /* 0x000fc80007ffe0ff */
[----:B------:R-:W-:-:S05]  /*14f0*/  @!P0 LEA.HI.X R21, R22, R21, R7, 0x2, P1 ;  /* 0x0000001516158211 */ /* 0x000fca00008f1407 */
[----:B------:R0:W2:Y:S01]  /*1500*/  @!P0 LDG.E.64 R14, desc[UR10][R20.64] ;  /* 0x0000000a140e8981 */ /* 0x0000a2000c1e1b00 */
[----:B------:R-:W-:-:S04]  /*1510*/  UIADD3 UR9, UPT, UPT, UR8, 0x1, URZ ;  /* 0x0000000108097890 */ /* 0x000fc8000fffe0ff */
[----:B------:R-:W-:Y:S01]  /*1520*/  USHF.R.S32.HI UR13, URZ, 0x1f, UR9 ;  /* 0x0000001fff0d7899 */ /* 0x000fe20008011409 */
[----:B0-----:R-:W0:Y:S01]  /*1530*/  @!P0 LDC.64 R20, c[0x0][0x390] ;  /* 0x0000e400ff148b82 */ /* 0x001e220000000a00 */
[C---:B--2---:R-:W-:Y:S01]  /*1540*/  FADD.FTZ R15, -R10.reuse, R15 ;  /* 0x0000000f0a0f7221 */ /* 0x044fe20000010100 */
[----:B------:R-:W-:-:S03]  /*1550*/  FADD.FTZ R23, -R10, R14 ;  /* 0x0000000e0a177221 */ /* 0x000fc60000010100 */
[-C--:B------:R-:W-:Y:S01]  /*1560*/  FMUL.FTZ R15, R15, R2.reuse ;  /* 0x000000020f0f7220 */ /* 0x080fe20000410000 */
[----:B------:R-:W-:-:S03]  /*1570*/  FMUL.FTZ R23, R23, R2 ;  /* 0x0000000217177220 */ /* 0x000fc60000410000 */
[----:B------:R-:W-:Y:S01]  /*1580*/  FFMA.FTZ R25, R4, R15, R5 ;  /* 0x0000000f04197223 */ /* 0x000fe20000010005 */
[----:B------:R-:W-:Y:S01]  /*1590*/  FFMA.FTZ R24, R3, R23, R6 ;  /* 0x0000001703187223 */ /* 0x000fe20000010006 */
[----:B------:R-:W1:Y:S02]  /*15a0*/  @!P0 LDC.64 R14, c[0x0][0x380] ;  /* 0x0000e000ff0e8b82 */ /* 0x000e640000000a00 */
[----:B------:R-:W-:Y:S01]  /*15b0*/  @!P0 FMUL.FTZ R28, R25, -1.4426950216293334961 ;  /* 0xbfb8aa3b191c8820 */ /* 0x000fe20000410000 */
[----:B------:R-:W-:-:S05]  /*15c0*/  @!P0 FMUL.FTZ R27, R24, -1.4426950216293334961 ;  /* 0xbfb8aa3b181b8820 */ /* 0x000fca0000410000 */
[----:B------:R-:W2:Y:S04]  /*15d0*/  @!P0 MUFU.EX2 R28, R28 ;  /* 0x0000001c001c8308 */ /* 0x000ea80000000800 */
[----:B------:R-:W3:Y:S01]  /*15e0*/  @!P0 MUFU.EX2 R27, R27 ;  /* 0x0000001b001b8308 */ /* 0x000ee20000000800 */
[----:B--2---:R-:W-:Y:S01]  /*15f0*/  @!P0 FADD.FTZ R29, R28, 1 ;  /* 0x3f8000001c1d8421 */ /* 0x004fe20000010000 */
[C---:B-1----:R-:W-:Y:S01]  /*1600*/  @!P0 LEA R26, P1, R22.reuse, R14, 0x2 ;  /* 0x0000000e161a8211 */ /* 0x042fe200078210ff */
[----:B---3--:R-:W-:Y:S02]  /*1610*/  @!P0 FADD.FTZ R23, R27, 1 ;  /* 0x3f8000001b178421 */ /* 0x008fe40000010000 */
[----:B------:R-:W1:Y:S01]  /*1620*/  @!P0 MUFU.RCP R14, R29 ;  /* 0x0000001d000e8308 */ /* 0x000e620000001000 */
[----:B------:R-:W-:-:S07]  /*1630*/  @!P0 LEA.HI.X R27, R22, R15, R7, 0x2, P1 ;  /* 0x0000000f161b8211 */ /* 0x000fce00008f1407 */
[----:B------:R-:W2:Y:S01]  /*1640*/  @!P0 MUFU.RCP R23, R23 ;  /* 0x0000001700178308 */ /* 0x000ea20000001000 */
[----:B-1----:R-:W-:Y:S01]  /*1650*/  @!P0 FMUL.FTZ R25, R25, R14 ;  /* 0x0000000e19198220 */ /* 0x002fe20000410000 */
[----:B------:R-:W-:-:S04]  /*1660*/  IMAD R14, R18, UR13, RZ ;  /* 0x0000000d120e7c24 */ /* 0x000fc8000f8e02ff */
[----:B------:R-:W-:Y:S01]  /*1670*/  IMAD R7, R19, UR9, R14 ;  /* 0x0000000913077c24 */ /* 0x000fe2000f8e020e */
[----:B------:R-:W-:Y:S01]  /*1680*/  CS2R R14, SRZ ;  /* 0x00000000000e7805 */ /* 0x000fe2000001ff00 */
[----:B--2---:R-:W-:Y:S01]  /*1690*/  @!P0 FMUL.FTZ R24, R24, R23 ;  /* 0x0000001718188220 */ /* 0x004fe20000410000 */
[----:B------:R-:W-:-:S04]  /*16a0*/  IMAD.WIDE.U32 R22, R18, UR9, R16 ;  /* 0x0000000912167c25 */ /* 0x000fc8000f8e0010 */
[----:B------:R1:W-:Y:S01]  /*16b0*/  @!P0 STG.E.64 desc[UR10][R26.64], R24 ;  /* 0x000000181a008986 */ /* 0x0003e2000c101b0a */
[----:B0-----:R-:W-:Y:S02]  /*16c0*/  @!P0 LEA R20, P1, R22, R20, 0x2 ;  /* 0x0000001416148211 */ /* 0x001fe400078210ff */
[----:B------:R-:W-:-:S04]  /*16d0*/  IADD3 R23, PT, PT, R23, R7, RZ ;  /* 0x0000000717177210 */ /* 0x000fc80007ffe0ff */
[----:B------:R-:W-:Y:S02]  /*16e0*/  @!P0 LEA.HI.X R21, R22, R21, R23, 0x2, P1 ;  /* 0x0000001516158211 */ /* 0x000fe400008f1417 */
[----:B-1----:R-:W-:Y:S02]  /*16f0*/  @!P0 MOV R24, R20 ;  /* 0x0000001400188202 */ /* 0x002fe40000000f00 */
[----:B------:R-:W-:Y:S02]  /*1700*/  @!P0 MOV R25, R21 ;  /* 0x0000001500198202 */ /* 0x000fe40000000f00 */
[----:B------:R-:W0:Y:S03]  /*1710*/  @!P0 LDC.64 R20, c[0x0][0x380] ;  /* 0x0000e000ff148b82 */ /* 0x000e260000000a00 */
[----:B------:R0:W2:Y:S01]  /*1720*/  @!P0 LDG.E.64 R14, desc[UR10][R24.64] ;  /* 0x0000000a180e8981 */ /* 0x0000a2000c1e1b00 */
[----:B------:R-:W-:-:S04]  /*1730*/  UIADD3 UR9, UPT, UPT, UR8, 0x2, URZ ;  /* 0x0000000208097890 */ /* 0x000fc8000fffe0ff */
[----:B------:R-:W-:Y:S01]  /*1740*/  USHF.R.S32.HI UR13, URZ, 0x1f, UR9 ;  /* 0x0000001fff0d7899 */ /* 0x000fe20008011409 */
[----:B0-----:R-:W-:-:S04]  /*1750*/  @!P0 LEA R24, P1, R22, R20, 0x2 ;  /* 0x0000001416188211 */ /* 0x001fc800078210ff */
[----:B------:R-:W-:Y:S01]  /*1760*/  @!P0 LEA.HI.X R25, R22, R21, R23, 0x2, P1 ;  /* 0x0000001516198211 */ /* 0x000fe200008f1417 */
[----:B------:R-:W-:-:S04]  /*1770*/  IMAD.WIDE.U32 R22, R18, UR9, R16 ;  /* 0x0000000912167c25 */ /* 0x000fc8000f8e0010 */
[C---:B--2---:R-:W-:Y:S01]  /*1780*/  FADD.FTZ R7, -R10.reuse, R14 ;  /* 0x0000000e0a077221 */ /* 0x044fe20000010100 */
[----:B------:R-:W-:-:S03]  /*1790*/  FADD.FTZ R15, -R10, R15 ;  /* 0x0000000f0a0f7221 */ /* 0x000fc60000010100 */
[----:B------:R-:W-:-:S04]  /*17a0*/  FMUL.FTZ R7, R7, R2 ;  /* 0x0000000207077220 */ /* 0x000fc80000410000 */
[----:B------:R-:W-:Y:S01]  /*17b0*/  FFMA.FTZ R26, R3, R7, R6 ;  /* 0x00000007031a7223 */ /* 0x000fe20000010006 */
[----:B------:R-:W-:-:S03]  /*17c0*/  FMUL.FTZ R7, R15, R2 ;  /* 0x000000020f077220 */ /* 0x000fc60000410000 */
[----:B------:R-:W-:Y:S01]  /*17d0*/  @!P0 FMUL.FTZ R27, R26, -1.4426950216293334961 ;  /* 0xbfb8aa3b1a1b8820 */ /* 0x000fe20000410000 */
[----:B------:R-:W-:-:S04]  /*17e0*/  FFMA.FTZ R7, R4, R7, R5 ;  /* 0x0000000704077223 */ /* 0x000fc80000010005 */
[----:B------:R-:W-:Y:S01]  /*17f0*/  @!P0 FMUL.FTZ R14, R7, -1.4426950216293334961 ;  /* 0xbfb8aa3b070e8820 */ /* 0x000fe20000410000 */
[----:B------:R-:W0:Y:S05]  /*1800*/  @!P0 MUFU.EX2 R27, R27 ;  /* 0x0000001b001b8308 */ /* 0x000e2a0000000800 */
[----:B------:R-:W1:Y:S01]  /*1810*/  @!P0 MUFU.EX2 R14, R14 ;  /* 0x0000000e000e8308 */ /* 0x000e620000000800 */
[----:B0-----:R-:W-:Y:S01]  /*1820*/  @!P0 FADD.FTZ R29, R27, 1 ;  /* 0x3f8000001b1d8421 */ /* 0x001fe20000010000 */
[----:B-1----:R-:W-:-:S05]  /*1830*/  @!P0 FADD.FTZ R28, R14, 1 ;  /* 0x3f8000000e1c8421 */ /* 0x002fca0000010000 */
[----:B------:R-:W0:Y:S01]  /*1840*/  @!P0 MUFU.RCP R29, R29 ;  /* 0x0000001d001d8308 */ /* 0x000e220000001000 */
[----:B------:R-:W1:Y:S07]  /*1850*/  @!P0 LDC.64 R14, c[0x0][0x390] ;  /* 0x0000e400ff0e8b82 */ /* 0x000e6e0000000a00 */
[----:B------:R-:W2:Y:S01]  /*1860*/  @!P0 MUFU.RCP R28, R28 ;  /* 0x0000001c001c8308 */ /* 0x000ea20000001000 */
[----:B0-----:R-:W-:Y:S01]  /*1870*/  @!P0 FMUL.FTZ R20, R26, R29 ;  /* 0x0000001d1a148220 */ /* 0x001fe20000410000 */
[----:B------:R-:W-:-:S04]  /*1880*/  IMAD R26, R18, UR13, RZ ;  /* 0x0000000d121a7c24 */ /* 0x000fc8000f8e02ff */
[----:B------:R-:W-:Y:S01]  /*1890*/  IMAD R27, R19, UR9, R26 ;  /* 0x00000009131b7c24 */ /* 0x000fe2000f8e021a */
[----:B-1----:R-:W-:Y:S01]  /*18a0*/  @!P0 LEA R14, P1, R22, R14, 0x2 ;  /* 0x0000000e160e8211 */ /* 0x002fe200078210ff */
[----:B--2---:R-:W-:-:S03]  /*18b0*/  @!P0 FMUL.FTZ R21, R7, R28 ;  /* 0x0000001c07158220 */ /* 0x004fc60000410000 */
[----:B------:R-:W-:Y:S02]  /*18c0*/  IADD3 R7, PT, PT, R23, R27, RZ ;  /* 0x0000001b17077210 */ /* 0x000fe40007ffe0ff */
[----:B------:R-:W-:Y:S01]  /*18d0*/  CS2R R26, SRZ ;  /* 0x00000000001a7805 */ /* 0x000fe2000001ff00 */
[----:B------:R0:W-:Y:S01]  /*18e0*/  @!P0 STG.E.64 desc[UR10][R24.64], R20 ;  /* 0x0000001418008986 */ /* 0x0001e2000c101b0a */
[----:B------:R-:W-:-:S05]  /*18f0*/  @!P0 LEA.HI.X R15, R22, R15, R7, 0x2, P1 ;  /* 0x0000000f160f8211 */ /* 0x000fca00008f1407 */
[----:B------:R1:W2:Y:S01]  /*1900*/  @!P0 LDG.E.64 R26, desc[UR10][R14.64] ;  /* 0x0000000a0e1a8981 */ /* 0x0002a2000c1e1b00 */
[----:B------:R-:W-:Y:S01]  /*1910*/  UIADD3 UR8, UPT, UPT, UR8, 0x4, URZ ;  /* 0x0000000408087890 */ /* 0x000fe2000fffe0ff */
[----:B-1----:R-:W1:Y:S01]  /*1920*/  @!P0 LDC.64 R14, c[0x0][0x380] ;  /* 0x0000e000ff0e8b82 */ /* 0x002e620000000a00 */
[C---:B--2---:R-:W-:Y:S01]  /*1930*/  FADD.FTZ R27, -R10.reuse, R27 ;  /* 0x0000001b0a1b7221 */ /* 0x044fe20000010100 */
[----:B------:R-:W-:Y:S01]  /*1940*/  FADD.FTZ R23, -R10, R26 ;  /* 0x0000001a0a177221 */ /* 0x000fe20000010100 */
[----:B-1----:R-:W-:Y:S02]  /*1950*/  @!P0 LEA R26, P1, R22, R14, 0x2 ;  /* 0x0000000e161a8211 */ /* 0x002fe400078210ff */
[-C--:B------:R-:W-:Y:S01]  /*1960*/  FMUL.FTZ R27, R27, R2.reuse ;  /* 0x000000021b1b7220 */ /* 0x080fe20000410000 */
[----:B------:R-:W-:-:S03]  /*1970*/  FMUL.FTZ R16, R23, R2 ;  /* 0x0000000217107220 */ /* 0x000fc60000410000 */
[----:B0-----:R-:W-:Y:S01]  /*1980*/  FFMA.FTZ R20, R4, R27, R5 ;  /* 0x0000001b04147223 */ /* 0x001fe20000010005 */
[----:B------:R-:W-:Y:S01]  /*1990*/  FFMA.FTZ R16, R3, R16, R6 ;  /* 0x0000001003107223 */ /* 0x000fe20000010006 */
[----:B------:R-:W-:Y:S02]  /*19a0*/  @!P0 LEA.HI.X R27, R22, R15, R7, 0x2, P1 ;  /* 0x0000000f161b8211 */ /* 0x000fe400008f1407 */
[----:B------:R-:W-:Y:S01]  /*19b0*/  @!P0 FMUL.FTZ R24, R20, -1.4426950216293334961 ;  /* 0xbfb8aa3b14188820 */ /* 0x000fe20000410000 */
[----:B------:R-:W-:-:S05]  /*19c0*/  @!P0 FMUL.FTZ R21, R16, -1.4426950216293334961 ;  /* 0xbfb8aa3b10158820 */ /* 0x000fca0000410000 */
[----:B------:R-:W0:Y:S04]  /*19d0*/  @!P0 MUFU.EX2 R24, R24 ;  /* 0x0000001800188308 */ /* 0x000e280000000800 */
[----:B------:R-:W1:Y:S01]  /*19e0*/  @!P0 MUFU.EX2 R21, R21 ;  /* 0x0000001500158308 */ /* 0x000e620000000800 */
[----:B0-----:R-:W-:Y:S01]  /*19f0*/  @!P0 FADD.FTZ R25, R24, 1 ;  /* 0x3f80000018198421 */ /* 0x001fe20000010000 */
[----:B-1----:R-:W-:Y:S01]  /*1a00*/  @!P0 FADD.FTZ R23, R21, 1 ;  /* 0x3f80000015178421 */ /* 0x002fe20000010000 */
[----:B------:R-:W-:-:S04]  /*1a10*/  @!P0 MOV R21, R27 ;  /* 0x0000001b00158202 */ /* 0x000fc80000000f00 */
[----:B------:R-:W0:Y:S08]  /*1a20*/  @!P0 MUFU.RCP R25, R25 ;  /* 0x0000001900198308 */ /* 0x000e300000001000 */
[----:B------:R-:W1:Y:S01]  /*1a30*/  @!P0 MUFU.RCP R23, R23 ;  /* 0x0000001700178308 */ /* 0x000e620000001000 */
[----:B0-----:R-:W-:Y:S01]  /*1a40*/  @!P0 FMUL.FTZ R15, R20, R25 ;  /* 0x00000019140f8220 */ /* 0x001fe20000410000 */
[----:B------:R-:W-:Y:S01]  /*1a50*/  @!P0 MOV R20, R26 ;  /* 0x0000001a00148202 */ /* 0x000fe20000000f00 */
[----:B-1----:R-:W-:-:S05]  /*1a60*/  @!P0 FMUL.FTZ R14, R16, R23 ;  /* 0x00000017100e8220 */ /* 0x002fca0000410000 */
[----:B------:R2:W-:Y:S01]  /*1a70*/  @!P0 STG.E.64 desc[UR10][R20.64], R14 ;  /* 0x0000000e14008986 */ /* 0x0005e2000c101b0a */
[----:B------:R-:W-:Y:S05]  /*1a80*/  BRA.U UP0, `(.L_x_142) ;  /* 0xfffffff500e07547 */ /* 0x000fea000b83ffff */
.L_x_131:
[----:B------:R-:W3:Y:S01]  /*1a90*/  LDC R5, c[0x0][0x3f8] ;  /* 0x0000fe00ff057b82 */ /* 0x000ee20000000800 */
[----:B------:R-:W4:Y:S02]  /*1aa0*/  LDCU.64 UR14, c[0x0][0x388] ;  /* 0x00007100ff0e77ac */ /* 0x000f240008000a00 */
[----:B----4-:R-:W-:Y:S02]  /*1ab0*/  ISETP.EQ.U32.AND P0, PT, RZ, UR14, PT ;  /* 0x0000000eff007c0c */ /* 0x010fe4000bf02070 */
[----:B---3--:R-:W-:-:S04]  /*1ac0*/  ISETP.GE.AND P1, PT, R0, R5, PT ;  /* 0x000000050000720c */ /* 0x008fc80003f26270 */
[----:B------:R-:W-:-:S13]  /*1ad0*/  ISETP.EQ.OR.EX P0, PT, RZ, UR15, P1, P0 ;  /* 0x0000000fff007c0c */ /* 0x000fda0008f02700 */
[----:B------:R-:W-:Y:S05]  /*1ae0*/  @P0 EXIT ;  /* 0x000000000000094d */ /* 0x000fea0003800000 */
[----:B------:R-:W3:Y:S01]  /*1af0*/  LDC.64 R2, c[0x0][0x388] ;  /* 0x0000e200ff027b82 */ /* 0x000ee20000000a00 */
[----:B------:R-:W-:-:S04]  /*1b00*/  IMAD R5, R5, UR12, R0 ;  /* 0x0000000c05057c24 */ /* 0x000fc8000f8e0200 */
[----:B---3--:R-:W-:-:S05]  /*1b10*/  IMAD.WIDE R2, R5, 0x8, R2 ;  /* 0x0000000805027825 */ /* 0x008fca00078e0202 */
[----:B------:R-:W-:Y:S01]  /*1b20*/  STG.E.64 desc[UR10][R2.64], R10 ;  /* 0x0000000a02007986 */ /* 0x000fe2000c101b0a */
[----:B------:R-:W-:Y:S05]  /*1b30*/  EXIT ;  /* 0x000000000000794d */ /* 0x000fea0003800000 */
.L_x_143:
        /* <DEDUP_REMOVED lines=12> */
.L_x_3540:


//--------------------- .text._Z32group_norm_nhwc_fwd_scale_kernelI11Fp32IOBf16WLi168EEv26Group_norm_nhwc_fwd_params --------------------------
	.section	.text._Z32group_norm_nhwc_fwd_scale_kernelI11Fp32IOBf16WLi168EEv26Group_norm_nhwc_fwd_params,"ax",@progbits
	.align	128
        .global         _Z32group_norm_nhwc_fwd_scale_kernelI11Fp32IOBf16WLi168EEv26Group_norm_nhwc_fwd_params
        .type           _Z32group_norm_nhwc_fwd_scale_kernelI11Fp32IOBf16WLi168EEv26Group_norm_nhwc_fwd_params,@function
        .size           _Z32group_norm_nhwc_fwd_scale_kernelI11Fp32IOBf16WLi168EEv26Group_norm_nhwc_fwd_params,(.L_x_3541 - _Z32group_norm_nhwc_fwd_scale_kernelI11Fp32IOBf16WLi168EEv26Group_norm_nhwc_fwd_params)
        .other          _Z32group_norm_nhwc_fwd_scale_kernelI11Fp32IOBf16WLi168EEv26Group_norm_nhwc_fwd_params,@"STO_CUDA_ENTRY STV_DEFAULT"
_Z32group_norm_nhwc_fwd_scale_kernelI11Fp32IOBf16WLi168EEv26Group_norm_nhwc_fwd_params:
.text._Z32group_norm_nhwc_fwd_scale_kernelI11Fp32IOBf16WLi168EEv26Group_norm_nhwc_fwd_params:
        /* <DEDUP_REMOVED lines=103> */
.L_x_147:
        /* <DEDUP_REMOVED lines=28> */
.L_x_146:
[----:B------:R-:W-:Y:S05]  /*0830*/  BRA.U UP0, `(.L_x_144) ;  /* 0x0000001100947547 */ /* 0x000fea000b800000 */
[----:B------:R-:W0:Y:S01]  /*0840*/  LDC.64 R14, c[0x0][0x3e0] ;  /* 0x0000f800ff0e7b82 */ /* 0x000e220000000a00 */
[----:B------:R-:W-:Y:S02]  /*0850*/  UIADD3 UR5, UPT, UPT, UR6, -UR7, URZ ;  /* 0x8000000706057290 */ /* 0x000fe4000fffe0ff */
[----:B------:R-:W-:-:S12]  /*0860*/  UIADD3 UR6, UPT, UPT, UR6, 0x1, URZ ;  /* 0x0000000106067890 */ /* 0x000fd8000fffe0ff */
.L_x_148:
        /* <DEDUP_REMOVED lines=100> */
.L_x_145:
        /* <DEDUP_REMOVED lines=8> */
.L_x_152:
        /* <DEDUP_REMOVED lines=37> */
.L_x_151:
[----:B-1----:R-:W-:Y:S05]  /*1180*/  BSYNC.RECONVERGENT B0 ;  /* 0x0000000000007941 */ /* 0x002fea0003800200 */
.L_x_150:
[----:B------:R-:W-:Y:S05]  /*1190*/  BRA.U UP0, `(.L_x_152) ;  /* 0xfffffffd00647547 */ /* 0x000fea000b83ffff */
.L_x_149:
[----:B------:R-:W-:-:S04]  /*11a0*/  UIADD3 UR6, UPT, UPT, UR4, -UR7, URZ ;  /* 0x8000000704067290 */ /* 0x000fc8000fffe0ff */
[----:B------:R-:W-:-:S09]  /*11b0*/  UISETP.GT.U32.AND UP0, UPT, UR6, -0x4, UPT ;  /* 0xfffffffc0600788c */ /* 0x000fd2000bf04070 */
[----:B------:R-:W-:Y:S05]  /*11c0*/  BRA.U UP0, `(.L_x_144) ;  /* 0x0000000900307547 */ /* 0x000fea000b800000 */
[----:B0-----:R-:W0:Y:S01]  /*11d0*/  LDC.64 R18, c[0x0][0x3e0] ;  /* 0x0000f800ff127b82 */ /* 0x001e220000000a00 */
[----:B------:R-:W1:Y:S01]  /*11e0*/  LDCU.64 UR16, c[0x0][0x380] ;  /* 0x00007000ff1077ac */ /* 0x000e620008000a00 */
[----:B------:R-:W-:Y:S02]  /*11f0*/  UIADD3 UR6, UPT, UPT, UR5, -UR7, URZ ;  /* 0x8000000705067290 */ /* 0x000fe4000fffe0ff */
[----:B------:R-:W-:-:S12]  /*1200*/  UIADD3 UR8, UPT, UPT, UR5, 0x1, URZ ;  /* 0x0000000105087890 */ /* 0x000fd8000fffe0ff */
.L_x_155:
        /* <DEDUP_REMOVED lines=38> */
.L_x_154:
[----:B-1----:R-:W-:Y:S05]  /*1470*/  BSYNC.RECONVERGENT B0 ;  /* 0x0000000000007941 */ /* 0x002fea0003800200 */
.L_x_153:
        /* <DEDUP_REMOVED lines=97> */
.L_x_144:
        /* <DEDUP_REMOVED lines=11> */
.L_x_156:
        /* <DEDUP_REMOVED lines=12> */
.L_x_3541:


//--------------------- .text._Z32group_norm_nhwc_fwd_scale_kernelI11Fp32IOBf16WLi64EEv26Group_norm_nhwc_fwd_params --------------------------
	.section	.text._Z32group_norm_nhwc_fwd_scale_kernelI11Fp32IOBf16WLi64EEv26Group_norm_nhwc_fwd_params,"ax",@progbits
	.align	128
        .global         _Z32group_norm_nhwc_fwd_scale_kernelI11Fp32IOBf16WLi64EEv26Group_norm_nhwc_fwd_params
        .type           _Z32group_norm_nhwc_fwd_scale_kernelI11Fp32IOBf16WLi64EEv26Group_norm_nhwc_fwd_params,@function
        .size           _Z32group_norm_nhwc_fwd_scale_kernelI11Fp32IOBf16WLi64EEv26Group_norm_nhwc_fwd_params,(.L_x_3542 - _Z32group_norm_nhwc_fwd_scale_kernelI11Fp32IOBf16WLi64EEv26Group_norm_nhwc_fwd_params)
        .other          _Z32group_norm_nhwc_fwd_scale_kernelI11Fp32IOBf16WLi64EEv26Group_norm_nhwc_fwd_params,@"STO_CUDA_ENTRY STV_DEFAULT"
_Z32group_norm_nhwc_fwd_scale_kernelI11Fp32IOBf16WLi64EEv26Group_norm_nhwc_fwd_params:
.text._Z32group_norm_nhwc_fwd_scale_kernelI11Fp32IOBf16WLi64EEv26Group_norm_nhwc_fwd_params:
        /* <DEDUP_REMOVED lines=103> */
.L_x_160:
        /* <DEDUP_REMOVED lines=28> */
.L_x_159:
[----:B------:R-:W-:Y:S05]  /*0830*/  BRA.U UP0, `(.L_x_157) ;  /* 0x0000001100947547 */ /* 0x000fea000b800000 */
[----:B------:R-:W0:Y:S01]  /*0840*/  LDC.64 R14, c[0x0][0x3e0] ;  /* 0x0000f800ff0e7b82 */ /* 0x000e220000000a00 */
[----:B------:R-:W-:Y:S02]  /*0850*/  UIADD3 UR5, UPT, UPT, UR6, -UR7, URZ ;  /* 0x8000000706057290 */ /* 0x000fe4000fffe0ff */
[----:B------:R-:W-:-:S12]  /*0860*/  UIADD3 UR6, UPT, UPT, UR6, 0x1, URZ ;  /* 0x0000000106067890 */ /* 0x000fd8000fffe0ff */
.L_x_161:
        /* <DEDUP_REMOVED lines=100> */
.L_x_158:
        /* <DEDUP_REMOVED lines=8> */
.L_x_165:
        /* <DEDUP_REMOVED lines=37> */
.L_x_164:
[----:B-1----:R-:W-:Y:S05]  /*1180*/  BSYNC.RECONVERGENT B0 ;  /* 0x0000000000007941 */ /* 0x002fea0003800200 */
.L_x_163:
[----:B------:R-:W-:Y:S05]  /*1190*/  BRA.U UP0, `(.L_x_165) ;  /* 0xfffffffd00647547 */ /* 0x000fea000b83ffff */
.L_x_162:
[----:B------:R-:W-:-:S04]  /*11a0*/  UIADD3 UR6, UPT, UPT, UR4, -UR7, URZ ;  /* 0x8000000704067290 */ /* 0x000fc8000fffe0ff */
[----:B------:R-:W-:-:S09]  /*11b0*/  UISETP.GT.U32.AND UP0, UPT, UR6, -0x4, UPT ;  /* 0xfffffffc0600788c */ /* 0x000fd2000bf04070 */
[----:B------:R-:W-:Y:S05]  /*11c0*/  BRA.U UP0, `(.L_x_157) ;  /* 0x0000000900307547 */ /* 0x000fea000b800000 */
[----:B0-----:R-:W0:Y:S01]  /*11d0*/  LDC.64 R18, c[0x0][0x3e0] ;  /* 0x0000f800ff127b82 */ /* 0x001e220000000a00 */
[----:B------:R-:W1:Y:S01]  /*11e0*/  LDCU.64 UR16, c[0x0][0x380] ;  /* 0x00007000ff1077ac */ /* 0x000e620008000a00 */
[----:B------:R-:W-:Y:S02]  /*11f0*/  UIADD3 UR6, UPT, UPT, UR5, -UR7, URZ ;  /* 0x8000000705067290 */ /* 0x000fe4000fffe0ff */
[----:B------:R-:W-:-:S12]  /*1200*/  UIADD3 UR8, UPT, UPT, UR5, 0x1, URZ ;  /* 0x0000000105087890 */ /* 0x000fd8000fffe0ff */
.L_x_168:
        /* <DEDUP_REMOVED lines=38> */
.L_x_167:
[----:B-1----:R-:W-:Y:S05]  /*1470*/  BSYNC.RECONVERGENT B0 ;  /* 0x0000000000007941 */ /* 0x002fea0003800200 */
.L_x_166:
        /* <DEDUP_REMOVED lines=97> */
.L_x_157:
        /* <DEDUP_REMOVED lines=11> */
.L_x_169:
        /* <DEDUP_REMOVED lines=12> */
.L_x_3542:


//--------------------- .text._Z32group_norm_nhwc_fwd_scale_kernelI11Fp32IOBf16WLi128EEv26Group_norm_nhwc_fwd_params --------------------------
	.section	.text._Z32group_norm_nhwc_fwd_scale_kernelI11Fp32IOBf16WLi128EEv26Group_norm_nhwc_fwd_params,"ax",@progbits
	.align	128
        .global         _Z32group_norm_nhwc_fwd_scale_kernelI11Fp32IOBf16WLi128EEv26Group_norm_nhwc_fwd_params
        .type           _Z32group_norm_nhwc_fwd_scale_kernelI11Fp32IOBf16WLi128EEv26Group_norm_nhwc_fwd_params,@function
        .size           _Z32group_norm_nhwc_fwd_scale_kernelI11Fp32IOBf16WLi128EEv26Group_norm_nhwc_fwd_params,(.L_x_3543 - _Z32group_norm_nhwc_fwd_scale_kernelI11Fp32IOBf16WLi128EEv26Group_norm_nhwc_fwd_params)
        .other          _Z32group_norm_nhwc_fwd_scale_kernelI11Fp32IOBf16WLi128EEv26Group_norm_nhwc_fwd_params,@"STO_CUDA_ENTRY STV_DEFAULT"
_Z32group_norm_nhwc_fwd_scale_kernelI11Fp32IOBf16WLi128EEv26Group_norm_nhwc_fwd_params:
.text._Z32group_norm_nhwc_fwd_scale_kernelI11Fp32IOBf16WLi128EEv26Group_norm_nhwc_fwd_params:
        /* <DEDUP_REMOVED lines=103> */
.L_x_173:
        /* <DEDUP_REMOVED lines=28> */
.L_x_172:
[----:B------:R-:W-:Y:S05]  /*0830*/  BRA.U UP0, `(.L_x_170) ;  /* 0x0000001100947547 */ /* 0x000fea000b800000 */
[----:B------:R-:W0:Y:S01]  /*0840*/  LDC.64 R14, c[0x0][0x3e0] ;  /* 0x0000f800ff0e7b82 */ /* 0x000e220000000a00 */
[----:B------:R-:W-:Y:S02]  /*0850*/  UIADD3 UR5, UPT, UPT, UR6, -UR7, URZ ;  /* 0x8000000706057290 */ /* 0x000fe4000fffe0ff */
[----:B------:R-:W-:-:S12]  /*0860*/  UIADD3 UR6, UPT, UPT, UR6, 0x1, URZ ;  /* 0x0000000106067890 */ /* 0x000fd8000fffe0ff */
.L_x_174:
        /* <DEDUP_REMOVED lines=100> */
.L_x_171:
        /* <DEDUP_REMOVED lines=8> */
.L_x_178:
        /* <DEDUP_REMOVED lines=37> */
.L_x_177:
[----:B-1----:R-:W-:Y:S05]  /*1180*/  BSYNC.RECONVERGENT B0 ;  /* 0x0000000000007941 */ /* 0x002fea0003800200 */
.L_x_176:
[----:B------:R-:W-:Y:S05]  /*1190*/  BRA.U UP0, `(.L_x_178) ;  /* 0xfffffffd00647547 */ /* 0x000fea000b83ffff */
.L_x_175:
[----:B------:R-:W-:-:S04]  /*11a0*/  UIADD3 UR6, UPT, UPT, UR4, -UR7, URZ ;  /* 0x8000000704067290 */ /* 0x000fc8000fffe0ff */
[----:B------:R-:W-:-:S09]  /*11b0*/  UISETP.GT.U32.AND UP0, UPT, UR6, -0x4, UPT ;  /* 0xfffffffc0600788c */ /* 0x000fd2000bf04070 */
[----:B------:R-:W-:Y:S05]  /*11c0*/  BRA.U UP0, `(.L_x_170) ;  /* 0x0000000900307547 */ /* 0x000fea000b800000 */
[----:B0-----:R-:W0:Y:S01]  /*11d0*/  LDC.64 R18, c[0x0][0x3e0] ;  /* 0x0000f800ff127b82 */ /* 0x001e220000000a00 */
[----:B------:R-:W1:Y:S01]  /*11e0*/  LDCU.64 UR16, c[0x0][0x380] ;  /* 0x00007000ff1077ac */ /* 0x000e620008000a00 */
[----:B------:R-:W-:Y:S02]  /*11f0*/  UIADD3 UR6, UPT, UPT, UR5, -UR7, URZ ;  /* 0x8000000705067290 */ /* 0x000fe4000fffe0ff */
[----:B------:R-:W-:-:S12]  /*1200*/  UIADD3 UR8, UPT, UPT, UR5, 0x1, URZ ;  /* 0x0000000105087890 */ /* 0x000fd8000fffe0ff */
.L_x_181:
        /* <DEDUP_REMOVED lines=38> */
.L_x_180:
[----:B-1----:R-:W-:Y:S05]  /*1470*/  BSYNC.RECONVERGENT B0 ;  /* 0x0000000000007941 */ /* 0x002fea0003800200 */
.L_x_179:
        /* <DEDUP_REMOVED lines=97> */
.L_x_170:
        /* <DEDUP_REMOVED lines=11> */
.L_x_182:
        /* <DEDUP_REMOVED lines=12> */
.L_x_3543:


//--------------------- .text._Z32group_norm_nhwc_fwd_scale_kernelI11Fp32IOBf16WLi192EEv26Group_norm_nhwc_fwd_params --------------------------
	.section	.text._Z32group_norm_nhwc_fwd_scale_kernelI11Fp32IOBf16WLi192EEv26Group_norm_nhwc_fwd_params,"ax",@progbits
	.align	128
        .global         _Z32group_norm_nhwc_fwd_scale_kernelI11Fp32IOBf16WLi192EEv26Group_norm_nhwc_fwd_params
        .type           _Z32group_norm_nhwc_fwd_scale_kernelI11Fp32IOBf16WLi192EEv26Group_norm_nhwc_fwd_params,@function
        .size           _Z32group_norm_nhwc_fwd_scale_kernelI11Fp32IOBf16WLi192EEv26Group_norm_nhwc_fwd_params,(.L_x_3544 - _Z32group_norm_nhwc_fwd_scale_kernelI11Fp32IOBf16WLi192EEv26Group_norm_nhwc_fwd_params)
        .other          _Z32group_norm_nhwc_fwd_scale_kernelI11Fp32IOBf16WLi192EEv26Group_norm_nhwc_fwd_params,@"STO_CUDA_ENTRY STV_DEFAULT"
_Z32group_norm_nhwc_fwd_scale_kernelI11Fp32IOBf16WLi192EEv26Group_norm_nhwc_fwd_params:
.text._Z32group_norm_nhwc_fwd_scale_kernelI11Fp32IOBf16WLi192EEv26Group_norm_nhwc_fwd_params:
        /* <DEDUP_REMOVED lines=103> */
.L_x_186:
        /* <DEDUP_REMOVED lines=28> */
.L_x_185:
[----:B------:R-:W-:Y:S05]  /*0830*/  BRA.U UP0, `(.L_x_183) ;  /* 0x0000001100947547 */ /* 0x000fea000b800000 */
[----:B------:R-:W0:Y:S01]  /*0840*/  LDC.64 R14, c[0x0][0x3e0] ;  /* 0x0000f800ff0e7b82 */ /* 0x000e220000000a00 */
[----:B------:R-:W-:Y:S02]  /*0850*/  UIADD3 UR5, UPT, UPT, UR6, -UR7, URZ ;  /* 0x8000000706057290 */ /* 0x000fe4000fffe0ff */
[----:B------:R-:W-:-:S12]  /*0860*/  UIADD3 UR6, UPT, UPT, UR6, 0x1, URZ ;  /* 0x0000000106067890 */ /* 0x000fd8000fffe0ff */
.L_x_187:
        /* <DEDUP_REMOVED lines=100> */
.L_x_184:
        /* <DEDUP_REMOVED lines=8> */
.L_x_191:
        /* <DEDUP_REMOVED lines=37> */
.L_x_190:
[----:B-1----:R-:W-:Y:S05]  /*1180*/  BSYNC.RECONVERGENT B0 ;  /* 0x0000000000007941 */ /* 0x002fea0003800200 */
.L_x_189:
[----:B------:R-:W-:Y:S05]  /*1190*/  BRA.U UP0, `(.L_x_191) ;  /* 0xfffffffd00647547 */ /* 0x000fea000b83ffff */
.L_x_188:
[----:B------:R-:W-:-:S04]  /*11a0*/  UIADD3 UR6, UPT, UPT, UR4, -UR7, URZ ;  /* 0x8000000704067290 */ /* 0x000fc8000fffe0ff */
[----:B------:R-:W-:-:S09]  /*11b0*/  UISETP.GT.U32.AND UP0, UPT, UR6, -0x4, UPT ;  /* 0xfffffffc0600788c */ /* 0x000fd2000bf04070 */
[----:B------:R-:W-:Y:S05]  /*11c0*/  BRA.U UP0, `(.L_x_183) ;  /* 0x0000000900307547 */ /* 0x000fea000b800000 */
[----:B0-----:R-:W0:Y:S01]  /*11d0*/  LDC.64 R18, c[0x0][0x3e0] ;  /* 0x0000f800ff127b82 */ /* 0x001e220000000a00 */
[----:B------:R-:W1:Y:S01]  /*11e0*/  LDCU.64 UR16, c[0x0][0x380] ;  /* 0x00007000ff1077ac */ /* 0x000e620008000a00 */
[----:B------:R-:W-:Y:S02]  /*11f0*/  UIADD3 UR6, UPT, UPT, UR5, -UR7, URZ ;  /* 0x8000000705067290 */ /* 0x000fe4000fffe0ff */
[----:B------:R-:W-:-:S12]  /*1200*/  UIADD3 UR8, UPT, UPT, UR5, 0x1, URZ ;  /* 0x0000000105087890 */ /* 0x000fd8000fffe0ff */
.L_x_194:
        /* <DEDUP_REMOVED lines=38> */
.L_x_193:
[----:B-1----:R-:W-:Y:S05]  /*1470*/  BSYNC.RECONVERGENT B0 ;  /* 0x0000000000007941 */ /* 0x002fea0003800200 */
.L_x_192:
        /* <DEDUP_REMOVED lines=97> */
.L_x_183:
        /* <DEDUP_REMOVED lines=11> */
.L_x_195:
        /* <DEDUP_REMOVED lines=12> */
.L_x_3544:


//--------------------- .text._Z32group_norm_nhwc_fwd_scale_kernelI11Fp32IOBf16WLi448EEv26Group_norm_nhwc_fwd_params --------------------------
	.section	.text._Z32group_norm_nhwc_fwd_scale_kernelI11Fp32IOBf16WLi448EEv26Group_norm_nhwc_fwd_params,"ax",@progbits
	.align	128
        .global         _Z32group_norm_nhwc_fwd_scale_kernelI11Fp32IOBf16WLi448EEv26Group_norm_nhwc_fwd_params
        .type           _Z32group_norm_nhwc_fwd_scale_kernelI11Fp32IOBf16WLi448EEv26Group_norm_nhwc_fwd_params,@function
        .size           _Z32group_norm_nhwc_fwd_scale_kernelI11Fp32IOBf16WLi448EEv26Group_norm_nhwc_fwd_params,(.L_x_3545 - _Z32group_norm_nhwc_fwd_scale_kernelI11Fp32IOBf16WLi448EEv26Group_norm_nhwc_fwd_params)
        .other          _Z32group_norm_nhwc_fwd_scale_kernelI11Fp32IOBf16WLi448EEv26Group_norm_nhwc_fwd_params,@"STO_CUDA_ENTRY STV_DEFAULT"
_Z32group_norm_nhwc_fwd_scale_kernelI11Fp32IOBf16WLi448EEv26Group_norm_nhwc_fwd_params:
.text._Z32group_norm_nhwc_fwd_scale_kernelI11Fp32IOBf16WLi448EEv26Group_norm_nhwc_fwd_params:
        /* <DEDUP_REMOVED lines=103> */
.L_x_199:
        /* <DEDUP_REMOVED lines=28> */
.L_x_198:
[----:B------:R-:W-:Y:S05]  /*0830*/  BRA.U UP0, `(.L_x_196) ;  /* 0x0000001100947547 */ /* 0x000fea000b800000 */
[----:B------:R-:W0:Y:S01]  /*0840*/  LDC.64 R14, c[0x0][0x3e0] ;  /* 0x0000f800ff0e7b82 */ /* 0x000e220000000a00 */
[----:B------:R-:W-:Y:S02]  /*0850*/  UIADD3 UR5, UPT, UPT, UR6, -UR7, URZ ;  /* 0x8000000706057290 */ /* 0x000fe4000fffe0ff */
[----:B------:R-:W-:-:S12]  /*0860*/  UIADD3 UR6, UPT, UPT, UR6, 0x1, URZ ;  /* 0x0000000106067890 */ /* 0x000fd8000fffe0ff */
.L_x_200:
        /* <DEDUP_REMOVED lines=100> */
.L_x_197:
        /* <DEDUP_REMOVED lines=8> */
.L_x_204:
        /* <DEDUP_REMOVED lines=37> */
.L_x_203:
[----:B-1----:R-:W-:Y:S05]  /*1180*/  BSYNC.RECONVERGENT B0 ;  /* 0x0000000000007941 */ /* 0x002fea0003800200 */
.L_x_202:
[----:B------:R-:W-:Y:S05]  /*1190*/  BRA.U UP0, `(.L_x_204) ;  /* 0xfffffffd00647547 */ /* 0x000fea000b83ffff */
.L_x_201:
[----:B------:R-:W-:-:S04]  /*11a0*/  UIADD3 UR6, UPT, UPT, UR4, -UR7, URZ ;  /* 0x8000000704067290 */ /* 0x000fc8000fffe0ff */
[----:B------:R-:W-:-:S09]  /*11b0*/  UISETP.GT.U32.AND UP0, UPT, UR6, -0x4, UPT ;  /* 0xfffffffc0600788c */ /* 0x000fd2000bf04070 */
[----:B------:R-:W-:Y:S05]  /*11c0*/  BRA.U UP0, `(.L_x_196) ;  /* 0x0000000900307547 */ /* 0x000fea000b800000 */
[----:B0-----:R-:W0:Y:S01]  /*11d0*/  LDC.64 R18, c[0x0][0x3e0] ;  /* 0x0000f800ff127b82 */ /* 0x001e220000000a00 */
[----:B------:R-:W1:Y:S01]  /*11e0*/  LDCU.64 UR16, c[0x0][0x380] ;  /* 0x00007000ff1077ac */ /* 0x000e620008000a00 */
[----:B------:R-:W-:Y:S02]  /*11f0*/  UIADD3 UR6, UPT, UPT, UR5, -UR7, URZ ;  /* 0x8000000705067290 */ /* 0x000fe4000fffe0ff */
[----:B------:R-:W-:-:S12]  /*1200*/  UIADD3 UR8, UPT, UPT, UR5, 0x1, URZ ;  /* 0x0000000105087890 */ /* 0x000fd8000fffe0ff */
.L_x_207:
        /* <DEDUP_REMOVED lines=38> */
.L_x_206:
[----:B-1----:R-:W-:Y:S05]  /*1470*/  BSYNC.RECONVERGENT B0 ;  /* 0x0000000000007941 */ /* 0x002fea0003800200 */
.L_x_205:
        /* <DEDUP_REMOVED lines=97> */
.L_x_196:
        /* <DEDUP_REMOVED lines=11> */
.L_x_208:
        /* <DEDUP_REMOVED lines=12> */
.L_x_3545:


//--------------------- .text._Z32group_norm_nhwc_fwd_scale_kernelI11Fp32IOBf16WLi256EEv26Group_norm_nhwc_fwd_params --------------------------
	.section	.text._Z32group_norm_nhwc_fwd_scale_kernelI11Fp32IOBf16WLi256EEv26Group_norm_nhwc_fwd_params,"ax",@progbits
	.align	128
        .global         _Z32group_norm_nhwc_fwd_scale_kernelI11Fp32IOBf16WLi256EEv26Group_norm_nhwc_fwd_params
        .type           _Z32group_norm_nhwc_fwd_scale_kernelI11Fp32IOBf16WLi256EEv26Group_norm_nhwc_fwd_params,@function
        .size           _Z32group_norm_nhwc_fwd_scale_kernelI11Fp32IOBf16WLi256EEv26Group_norm_nhwc_fwd_params,(.L_x_3546 - _Z32group_norm_nhwc_fwd_scale_kernelI11Fp32IOBf16WLi256EEv26Group_norm_nhwc_fwd_params)
        .other          _Z32group_norm_nhwc_fwd_scale_kernelI11Fp32IOBf16WLi256EEv26Group_norm_nhwc_fwd_params,@"STO_CUDA_ENTRY STV_DEFAULT"
_Z32group_norm_nhwc_fwd_scale_kernelI11Fp32IOBf16WLi256EEv26Group_norm_nhwc_fwd_params:
.text._Z32group_norm_nhwc_fwd_scale_kernelI11Fp32IOBf16WLi256EEv26Group_norm_nhwc_fwd_params:
        /* <DEDUP_REMOVED lines=103> */
.L_x_212:
        /* <DEDUP_REMOVED lines=28> */
.L_x_211:
[----:B------:R-:W-:Y:S05]  /*0830*/  BRA.U UP0, `(.L_x_209) ;  /* 0x0000001100947547 */ /* 0x000fea000b800000 */
[----:B------:R-:W0:Y:S01]  /*0840*/  LDC.64 R14, c[0x0][0x3e0] ;  /* 0x0000f800ff0e7b82 */ /* 0x000e220000000a00 */
[----:B------:R-:W-:Y:S02]  /*0850*/  UIADD3 UR5, UPT, UPT, UR6, -UR7, URZ ;  /* 0x8000000706057290 */ /* 0x000fe4000fffe0ff */
[----:B------:R-:W-:-:S12]  /*0860*/  UIADD3 UR6, UPT, UPT, UR6, 0x1, URZ ;  /* 0x0000000106067890 */ /* 0x000fd8000fffe0ff */
.L_x_213:
        /* <DEDUP_REMOVED lines=100> */
.L_x_210:
        /* <DEDUP_REMOVED lines=8> */
.L_x_217:
        /* <DEDUP_REMOVED lines=37> */
.L_x_216:
[----:B-1----:R-:W-:Y:S05]  /*1180*/  BSYNC.RECONVERGENT B0 ;  /* 0x0000000000007941 */ /* 0x002fea0003800200 */
.L_x_215:
[----:B------:R-:W-:Y:S05]  /*1190*/  BRA.U UP0, `(.L_x_217) ;  /* 0xfffffffd00647547 */ /* 0x000fea000b83ffff */
.L_x_214:
[----:B------:R-:W-:-:S04]  /*11a0*/  UIADD3 UR6, UPT, UPT, UR4, -UR7, URZ ;  /* 0x8000000704067290 */ /* 0x000fc8000fffe0ff */
[----:B------:R-:W-:-:S09]  /*11b0*/  UISETP.GT.U32.AND UP0, UPT, UR6, -0x4, UPT ;  /* 0xfffffffc0600788c */ /* 0x000fd2000bf04070 */
[----:B------:R-:W-:Y:S05]  /*11c0*/  BRA.U UP0, `(.L_x_209) ;  /* 0x0000000900307547 */ /* 0x000fea000b800000 */
[----:B0-----:R-:W0:Y:S01]  /*11d0*/  LDC.64 R18, c[0x0][0x3e0] ;  /* 0x0000f800ff127b82 */ /* 0x001e220000000a00 */
[----:B------:R-:W1:Y:S01]  /*11e0*/  LDCU.64 UR16, c[0x0][0x380] ;  /* 0x00007000ff1077ac */ /* 0x000e620008000a00 */
[----:B------:R-:W-:Y:S02]  /*11f0*/  UIADD3 UR6, UPT, UPT, UR5, -UR7, URZ ;  /* 0x8000000705067290 */ /* 0x000fe4000fffe0ff */
[----:B------:R-:W-:-:S12]  /*1200*/  UIADD3 UR8, UPT, UPT, UR5, 0x1, URZ ;  /* 0x0000000105087890 */ /* 0x000fd8000fffe0ff */
.L_x_220:
        /* <DEDUP_REMOVED lines=38> */
.L_x_219:
[----:B-1----:R-:W-:Y:S05]  /*1470*/  BSYNC.RECONVERGENT B0 ;  /* 0x0000000000007941 */ /* 0x002fea0003800200 */
.L_x_218:
        /* <DEDUP_REMOVED lines=97> */
.L_x_209:
        /* <DEDUP_REMOVED lines=11> */
.L_x_221:
        /* <DEDUP_REMOVED lines=12> */
.L_x_3546:


//--------------------- .text._Z32group_norm_nhwc_fwd_scale_kernelI11Fp32IOBf16WLi120EEv26Group_norm_nhwc_fwd_params --------------------------
	.section	.text._Z32group_norm_nhwc_fwd_scale_kernelI11Fp32IOBf16WLi120EEv26Group_norm_nhwc_fwd_params,"ax",@progbits
	.align	128
        .global         _Z32group_norm_nhwc_fwd_scale_kernelI11Fp32IOBf16WLi120EEv26Group_norm_nhwc_fwd_params
        .type           _Z32group_norm_nhwc_fwd_scale_kernelI11Fp32IOBf16WLi120EEv26Group_norm_nhwc_fwd_params,@function
        .size           _Z32group_norm_nhwc_fwd_scale_kernelI11Fp32IOBf16WLi120EEv26Group_norm_nhwc_fwd_params,(.L_x_3547 - _Z32group_norm_nhwc_fwd_scale_kernelI11Fp32IOBf16WLi120EEv26Group_norm_nhwc_fwd_params)
        .other          _Z32group_norm_nhwc_fwd_scale_kernelI11Fp32IOBf16WLi120EEv26Group_norm_nhwc_fwd_params,@"STO_CUDA_ENTRY STV_DEFAULT"
_Z32group_norm_nhwc_fwd_scale_kernelI11Fp32IOBf16WLi120EEv26Group_norm_nhwc_fwd_params:
.text._Z32group_norm_nhwc_fwd_scale_kernelI11Fp32IOBf16WLi120EEv26Group_norm_nhwc_fwd_params:
        /* <DEDUP_REMOVED lines=103> */
.L_x_225:
        /* <DEDUP_REMOVED lines=28> */
.L_x_224:
[----:B------:R-:W-:Y:S05]  /*0830*/  BRA.U UP0, `(.L_x_222) ;  /* 0x0000001100947547 */ /* 0x000fea000b800000 */
[----:B------:R-:W0:Y:S01]  /*0840*/  LDC.64 R14, c[0x0][0x3e0] ;  /* 0x0000f800ff0e7b82 */ /* 0x000e220000000a00 */
[----:B------:R-:W-:Y:S02]  /*0850*/  UIADD3 UR5, UPT, UPT, UR6, -UR7, URZ ;  /* 0x8000000706057290 */ /* 0x000fe4000fffe0ff */
[----:B------:R-:W-:-:S12]  /*0860*/  UIADD3 UR6, UPT, UPT, UR6, 0x1, URZ ;  /* 0x0000000106067890 */ /* 0x000fd8000fffe0ff */
.L_x_226:
        /* <DEDUP_REMOVED lines=100> */
.L_x_223:
        /* <DEDUP_REMOVED lines=8> */
.L_x_230:
        /* <DEDUP_REMOVED lines=37> */
.L_x_229:
[----:B-1----:R-:W-:Y:S05]  /*1180*/  BSYNC.RECONVERGENT B0 ;  /* 0x0000000000007941 */ /* 0x002fea0003800200 */
.L_x_228:
[----:B------:R-:W-:Y:S05]  /*1190*/  BRA.U UP0, `(.L_x_230) ;  /* 0xfffffffd00647547 */ /* 0x000fea000b83ffff */
.L_x_227:
[----:B------:R-:W-:-:S04]  /*11a0*/  UIADD3 UR6, UPT, UPT, UR4, -UR7, URZ ;  /* 0x8000000704067290 */ /* 0x000fc8000fffe0ff */
[----:B------:R-:W-:-:S09]  /*11b0*/  UISETP.GT.U32.AND UP0, UPT, UR6, -0x4, UPT ;  /* 0xfffffffc0600788c */ /* 0x000fd2000bf04070 */
[----:B------:R-:W-:Y:S05]  /*11c0*/  BRA.U UP0, `(.L_x_222) ;  /* 0x0000000900307547 */ /* 0x000fea000b800000 */
[----:B0-----:R-:W0:Y:S01]  /*11d0*/  LDC.64 R18, c[0x0][0x3e0] ;  /* 0x0000f800ff127b82 */ /* 0x001e220000000a00 */
[----:B------:R-:W1:Y:S01]  /*11e0*/  LDCU.64 UR16, c[0x0][0x380] ;  /* 0x00007000ff1077ac */ /* 0x000e620008000a00 */
[----:B------:R-:W-:Y:S02]  /*11f0*/  UIADD3 UR6, UPT, UPT, UR5, -UR7, URZ ;  /* 0x8000000705067290 */ /* 0x000fe4000fffe0ff */
[----:B------:R-:W-:-:S12]  /*1200*/  UIADD3 UR8, UPT, UPT, UR5, 0x1, URZ ;  /* 0x0000000105087890 */ /* 0x000fd8000fffe0ff */
.L_x_233:
        /* <DEDUP_REMOVED lines=38> */
.L_x_232:
[----:B-1----:R-:W-:Y:S05]  /*1470*/  BSYNC.RECONVERGENT B0 ;  /* 0x0000000000007941 */ /* 0x002fea0003800200 */
.L_x_231:
        /* <DEDUP_REMOVED lines=97> */
.L_x_222:
        /* <DEDUP_REMOVED lines=11> */
.L_x_234:
        /* <DEDUP_REMOVED lines=12> */
.L_x_3547:


//--------------------- .text._Z32group_norm_nhwc_fwd_scale_kernelI11Fp32IOBf16WLi140EEv26Group_norm_nhwc_fwd_params --------------------------
	.section	.text._Z32group_norm_nhwc_fwd_scale_kernelI11Fp32IOBf16WLi140EEv26Group_norm_nhwc_fwd_params,"ax",@progbits
	.align	128
        .global         _Z32group_norm_nhwc_fwd_scale_kernelI11Fp32IOBf16WLi140EEv26Group_norm_nhwc_fwd_params
        .type           _Z32group_norm_nhwc_fwd_scale_kernelI11Fp32IOBf16WLi140EEv26Group_norm_nhwc_fwd_params,@function
        .size           _Z32group_norm_nhwc_fwd_scale_kernelI11Fp32IOBf16WLi140EEv26Group_norm_nhwc_fwd_params,(.L_x_3548 - _Z32group_norm_nhwc_fwd_scale_kernelI11Fp32IOBf16WLi140EEv26Group_norm_nhwc_fwd_params)
        .other          _Z32group_norm_nhwc_fwd_scale_kernelI11Fp32IOBf16WLi140EEv26Group_norm_nhwc_fwd_params,@"STO_CUDA_ENTRY STV_DEFAULT"
_Z32group_norm_nhwc_fwd_scale_kernelI11Fp32IOBf16WLi140EEv26Group_norm_nhwc_fwd_params:
.text._Z32group_norm_nhwc_fwd_scale_kernelI11Fp32IOBf16WLi140EEv26Group_norm_nhwc_fwd_params:
        /* <DEDUP_REMOVED lines=103> */
.L_x_238:
        /* <DEDUP_REMOVED lines=28> */
.L_x_237:
[----:B------:R-:W-:Y:S05]  /*0830*/  BRA.U UP0, `(.L_x_235) ;  /* 0x0000001100947547 */ /* 0x000fea000b800000 */
[----:B------:R-:W0:Y:S01]  /*0840*/  LDC.64 R14, c[0x0][0x3e0] ;  /* 0x0000f800ff0e7b82 */ /* 0x000e220000000a00 */
[----:B------:R-:W-:Y:S02]  /*0850*/  UIADD3 UR5, UPT, UPT, UR6, -UR7, URZ ;  /* 0x8000000706057290 */ /* 0x000fe4000fffe0ff */
[----:B------:R-:W-:-:S12]  /*0860*/  UIADD3 UR6, UPT, UPT, UR6, 0x1, URZ ;  /* 0x0000000106067890 */ /* 0x000fd8000fffe0ff */
.L_x_239:
        /* <DEDUP_REMOVED lines=100> */
.L_x_236:
        /* <DEDUP_REMOVED lines=8> */
.L_x_243:
        /* <DEDUP_REMOVED lines=37> */
.L_x_242:
[----:B-1----:R-:W-:Y:S05]  /*1180*/  BSYNC.RECONVERGENT B0 ;  /* 0x0000000000007941 */ /* 0x002fea0003800200 */
.L_x_241:
[----:B------:R-:W-:Y:S05]  /*1190*/  BRA.U UP0, `(.L_x_243) ;  /* 0xfffffffd00647547 */ /* 0x000fea000b83ffff */
.L_x_240:
[----:B------:R-:W-:-:S04]  /*11a0*/  UIADD3 UR6, UPT, UPT, UR4, -UR7, URZ ;  /* 0x8000000704067290 */ /* 0x000fc8000fffe0ff */
[----:B------:R-:W-:-:S09]  /*11b0*/  UISETP.GT.U32.AND UP0, UPT, UR6, -0x4, UPT ;  /* 0xfffffffc0600788c */ /* 0x000fd2000bf04070 */
[----:B------:R-:W-:Y:S05]  /*11c0*/  BRA.U UP0, `(.L_x_235) ;  /* 0x0000000900307547 */ /* 0x000fea000b800000 */
[----:B0-----:R-:W0:Y:S01]  /*11d0*/  LDC.64 R18, c[0x0][0x3e0] ;  /* 0x0000f800ff127b82 */ /* 0x001e220000000a00 */
[----:B------:R-:W1:Y:S01]  /*11e0*/  LDCU.64 UR16, c[0x0][0x380] ;  /* 0x00007000ff1077ac */ /* 0x000e620008000a00 */
[----:B------:R-:W-:Y:S02]  /*11f0*/  UIADD3 UR6, UPT, UPT, UR5, -UR7, URZ ;  /* 0x8000000705067290 */ /* 0x000fe4000fffe0ff */
[----:B------:R-:W-:-:S12]  /*1200*/  UIADD3 UR8, UPT, UPT, UR5, 0x1, URZ ;  /* 0x0000000105087890 */ /* 0x000fd8000fffe0ff */
.L_x_246:
        /* <DEDUP_REMOVED lines=38> */
.L_x_245:
[----:B-1----:R-:W-:Y:S05]  /*1470*/  BSYNC.RECONVERGENT B0 ;  /* 0x0000000000007941 */ /* 0x002fea0003800200 */
.L_x_244:
        /* <DEDUP_REMOVED lines=97> */
.L_x_235:
        /* <DEDUP_REMOVED lines=11> */
.L_x_247:
        /* <DEDUP_REMOVED lines=12> */
.L_x_3548:


//--------------------- .text._Z32group_norm_nhwc_fwd_scale_kernelI11Fp32IOBf16WLi160EEv26Group_norm_nhwc_fwd_params --------------------------
	.section	.text._Z32group_norm_nhwc_fwd_scale_kernelI11Fp32IOBf16WLi160EEv26Group_norm_nhwc_fwd_params,"ax",@progbits
	.align	128
        .global         _Z32group_norm_nhwc_fwd_scale_kernelI11Fp32IOBf16WLi160EEv26Group_norm_nhwc_fwd_params
        .type           _Z32group_norm_nhwc_fwd_scale_kernelI11Fp32IOBf16WLi160EEv26Group_norm_nhwc_fwd_params,@function
        .size           _Z32group_norm_nhwc_fwd_scale_kernelI11Fp32IOBf16WLi160EEv26Group_norm_nhwc_fwd_params,(.L_x_3549 - _Z32group_norm_nhwc_fwd_scale_kernelI11Fp32IOBf16WLi160EEv26Group_norm_nhwc_fwd_params)
        .other          _Z32group_norm_nhwc_fwd_scale_kernelI11Fp32IOBf16WLi160EEv26Group_norm_nhwc_fwd_params,@"STO_CUDA_ENTRY STV_DEFAULT"
_Z32group_norm_nhwc_fwd_scale_kernelI11Fp32IOBf16WLi160EEv26Group_norm_nhwc_fwd_params:
.text._Z32group_norm_nhwc_fwd_scale_kernelI11Fp32IOBf16WLi160EEv26Group_norm_nhwc_fwd_params:
        /* <DEDUP_REMOVED lines=103> */
.L_x_251:
        /* <DEDUP_REMOVED lines=28> */
.L_x_250:
[----:B------:R-:W-:Y:S05]  /*0830*/  BRA.U UP0, `(.L_x_248) ;  /* 0x0000001100947547 */ /* 0x000fea000b800000 */
[----:B------:R-:W0:Y:S01]  /*0840*/  LDC.64 R14, c[0x0][0x3e0] ;  /* 0x0000f800ff0e7b82 */ /* 0x000e220000000a00 */
[----:B------:R-:W-:Y:S02]  /*0850*/  UIADD3 UR5, UPT, UPT, UR6, -UR7, URZ ;  /* 0x8000000706057290 */ /* 0x000fe4000fffe0ff */
[----:B------:R-:W-:-:S12]  /*0860*/  UIADD3 UR6, UPT, UPT, UR6, 0x1, URZ ;  /* 0x0000000106067890 */ /* 0x000fd8000fffe0ff */
.L_x_252:
        /* <DEDUP_REMOVED lines=100> */
.L_x_249:
        /* <DEDUP_REMOVED lines=8> */
.L_x_256:
        /* <DEDUP_REMOVED lines=37> */
.L_x_255:
[----:B-1----:R-:W-:Y:S05]  /*1180*/  BSYNC.RECONVERGENT B0 ;  /* 0x0000000000007941 */ /* 0x002fea0003800200 */
.L_x_254:
[----:B------:R-:W-:Y:S05]  /*1190*/  BRA.U UP0, `(.L_x_256) ;  /* 0xfffffffd00647547 */ /* 0x000fea000b83ffff */
.L_x_253:
[----:B------:R-:W-:-:S04]  /*11a0*/  UIADD3 UR6, UPT, UPT, UR4, -UR7, URZ ;  /* 0x8000000704067290 */ /* 0x000fc8000fffe0ff */
[----:B------:R-:W-:-:S09]  /*11b0*/  UISETP.GT.U32.AND UP0, UPT, UR6, -0x4, UPT ;  /* 0xfffffffc0600788c */ /* 0x000fd2000bf04070 */
[----:B------:R-:W-:Y:S05]  /*11c0*/  BRA.U UP0, `(.L_x_248) ;  /* 0x0000000900307547 */ /* 0x000fea000b800000 */
[----:B0-----:R-:W0:Y:S01]  /*11d0*/  LDC.64 R18, c[0x0][0x3e0] ;  /* 0x0000f800ff127b82 */ /* 0x001e220000000a00 */
[----:B------:R-:W1:Y:S01]  /*11e0*/  LDCU.64 UR16, c[0x0][0x380] ;  /* 0x00007000ff1077ac */ /* 0x000e620008000a00 */
[----:B------:R-:W-:Y:S02]  /*11f0*/  UIADD3 UR6, UPT, UPT, UR5, -UR7, URZ ;  /* 0x8000000705067290 */ /* 0x000fe4000fffe0ff */
[----:B------:R-:W-:-:S12]  /*1200*/  UIADD3 UR8, UPT, UPT, UR5, 0x1, URZ ;  /* 0x0000000105087890 */ /* 0x000fd8000fffe0ff */
.L_x_259:
        /* <DEDUP_REMOVED lines=38> */
.L_x_258:
[----:B-1----:R-:W-:Y:S05]  /*1470*/  BSYNC.RECONVERGENT B0 ;  /* 0x0000000000007941 */ /* 0x002fea0003800200 */
.L_x_257:
        /* <DEDUP_REMOVED lines=97> */
.L_x_248:
        /* <DEDUP_REMOVED lines=11> */
.L_x_260:
        /* <DEDUP_REMOVED lines=12> */
.L_x_3549:


//--------------------- .text._Z32group_norm_nhwc_fwd_scale_kernelI11Fp32IOFp16WLi196EEv26Group_norm_nhwc_fwd_params --------------------------
	.section	.text._Z32group_norm_nhwc_fwd_scale_kernelI11Fp32IOFp16WLi196EEv26Group_norm_nhwc_fwd_params,"ax",@progbits
	.align	128
        .global         _Z32group_norm_nhwc_fwd_scale_kernelI11Fp32IOFp16WLi196EEv26Group_norm_nhwc_fwd_params
        .type           _Z32group_norm_nhwc_fwd_scale_kernelI11Fp32IOFp16WLi196EEv26Group_norm_nhwc_fwd_params,@function
        .size           _Z32group_norm_nhwc_fwd_scale_kernelI11Fp32IOFp16WLi196EEv26Group_norm_nhwc_fwd_params,(.L_x_3550 - _Z32group_norm_nhwc_fwd_scale_kernelI11Fp32IOFp16WLi196EEv26Group_norm_nhwc_fwd_params)
        .other          _Z32group_norm_nhwc_fwd_scale_kernelI11Fp32IOFp16WLi196EEv26Group_norm_nhwc_fwd_params,@"STO_CUDA_ENTRY STV_DEFAULT"
_Z32group_norm_nhwc_fwd_scale_kernelI11Fp32IOFp16WLi196EEv26Group_norm_nhwc_fwd_params:
.text._Z32group_norm_nhwc_fwd_scale_kernelI11Fp32IOFp16WLi196EEv26Group_norm_nhwc_fwd_params:
        /* <DEDUP_REMOVED lines=83> */
[----:B------:R-:W-:Y:S02]  /*0530*/  @!P0 HADD2.F32 R3, -RZ, R16.H0_H0 ;  /* 0x20000010ff038230 */ /* 0x000fe40000004100 */
[----:B------:R-:W-:Y:S02]  /*0540*/  @!P0 HADD2.F32 R4, -RZ, R7.H0_H0 ;  /* 0x20000007ff048230 */ /* 0x000fe40000004100 */
[----:B------:R-:W-:Y:S02]  /*0550*/  @!P0 HADD2.F32 R6, -RZ, R14.H0_H0 ;  /* 0x2000000eff068230 */ /* 0x000fe40000004100 */
[----:B------:R-:W-:Y:S01]  /*0560*/  @!P0 HADD2.F32 R5, -RZ, R15.H0_H0 ;  /* 0x2000000fff058230 */ /* 0x000fe20000004100 */
        /* <DEDUP_REMOVED lines=16> */
.L_x_264:
        /* <DEDUP_REMOVED lines=28> */
.L_x_263:
[----:B------:R-:W-:Y:S05]  /*0830*/  BRA.U UP0, `(.L_x_261) ;  /* 0x0000001100947547 */ /* 0x000fea000b800000 */
[----:B------:R-:W0:Y:S01]  /*0840*/  LDC.64 R14, c[0x0][0x3e0] ;  /* 0x0000f800ff0e7b82 */ /* 0x000e220000000a00 */
[----:B------:R-:W-:Y:S02]  /*0850*/  UIADD3 UR5, UPT, UPT, UR6, -UR7, URZ ;  /* 0x8000000706057290 */ /* 0x000fe4000fffe0ff */
[----:B------:R-:W-:-:S12]  /*0860*/  UIADD3 UR6, UPT, UPT, UR6, 0x1, URZ ;  /* 0x0000000106067890 */ /* 0x000fd8000fffe0ff */
.L_x_265:
        /* <DEDUP_REMOVED lines=100> */
.L_x_262:
        /* <DEDUP_REMOVED lines=8> */
.L_x_269:
        /* <DEDUP_REMOVED lines=37> */
.L_x_268:
[----:B-1----:R-:W-:Y:S05]  /*1180*/  BSYNC.RECONVERGENT B0 ;  /* 0x0000000000007941 */ /* 0x002fea0003800200 */
.L_x_267:
[----:B------:R-:W-:Y:S05]  /*1190*/  BRA.U UP0, `(.L_x_269) ;  /* 0xfffffffd00647547 */ /* 0x000fea000b83ffff */
.L_x_266:
[----:B------:R-:W-:-:S04]  /*11a0*/  UIADD3 UR6, UPT, UPT, UR4, -UR7, URZ ;  /* 0x8000000704067290 */ /* 0x000fc8000fffe0ff */
[----:B------:R-:W-:-:S09]  /*11b0*/  UISETP.GT.U32.AND UP0, UPT, UR6, -0x4, UPT ;  /* 0xfffffffc0600788c */ /* 0x000fd2000bf04070 */
[----:B------:R-:W-:Y:S05]  /*11c0*/  BRA.U UP0, `(.L_x_261) ;  /* 0x0000000900307547 */ /* 0x000fea000b800000 */
[----:B0-----:R-:W0:Y:S01]  /*11d0*/  LDC.64 R18, c[0x0][0x3e0] ;  /* 0x0000f800ff127b82 */ /* 0x001e220000000a00 */
[----:B------:R-:W1:Y:S01]  /*11e0*/  LDCU.64 UR16, c[0x0][0x380] ;  /* 0x00007000ff1077ac */ /* 0x000e620008000a00 */
[----:B------:R-:W-:Y:S02]  /*11f0*/  UIADD3 UR6, UPT, UPT, UR5, -UR7, URZ ;  /* 0x8000000705067290 */ /* 0x000fe4000fffe0ff */
[----:B------:R-:W-:-:S12]  /*1200*/  UIADD3 UR8, UPT, UPT, UR5, 0x1, URZ ;  /* 0x0000000105087890 */ /* 0x000fd8000fffe0ff */
.L_x_272:
        /* <DEDUP_REMOVED lines=38> */
.L_x_271:
[----:B-1----:R-:W-:Y:S05]  /*1470*/  BSYNC.RECONVERGENT B0 ;  /* 0x0000000000007941 */ /* 0x002fea0003800200 */
.L_x_270:
        /* <DEDUP_REMOVED lines=97> */
.L_x_261:
        /* <DEDUP_REMOVED lines=11> */
.L_x_273:
        /* <DEDUP_REMOVED lines=12> */
.L_x_3550:


//--------------------- .text._Z32group_norm_nhwc_fwd_scale_kernelI11Fp32IOFp16WLi168EEv26Group_norm_nhwc_fwd_params --------------------------
	.section	.text._Z32group_norm_nhwc_fwd_scale_kernelI11Fp32IOFp16WLi168EEv26Group_norm_nhwc_fwd_params,"ax",@progbits
	.align	128
        .global         _Z32group_norm_nhwc_fwd_scale_kernelI11Fp32IOFp16WLi168EEv26Group_norm_nhwc_fwd_params
        .type           _Z32group_norm_nhwc_fwd_scale_kernelI11Fp32IOFp16WLi168EEv26Group_norm_nhwc_fwd_params,@function
        .size           _Z32group_norm_nhwc_fwd_scale_kernelI11Fp32IOFp16WLi168EEv26Group_norm_nhwc_fwd_params,(.L_x_3551 - _Z32group_norm_nhwc_fwd_scale_kernelI11Fp32IOFp16WLi168EEv26Group_norm_nhwc_fwd_params)
        .other          _Z32group_norm_nhwc_fwd_scale_kernelI11Fp32IOFp16WLi168EEv26Group_norm_nhwc_fwd_params,@"STO_CUDA_ENTRY STV_DEFAULT"
_Z32group_norm_nhwc_fwd_scale_kernelI11Fp32IOFp16WLi168EEv26Group_norm_nhwc_fwd_params:
.text._Z32group_norm_nhwc_fwd_scale_kernelI11Fp32IOFp16WLi168EEv26Group_norm_nhwc_fwd_params:
        /* <DEDUP_REMOVED lines=103> */
.L_x_277:
        /* <DEDUP_REMOVED lines=28> */
.L_x_276:
[----:B------:R-:W-:Y:S05]  /*0830*/  BRA.U UP0, `(.L_x_274) ;  /* 0x0000001100947547 */ /* 0x000fea000b800000 */
[----:B------:R-:W0:Y:S01]  /*0840*/  LDC.64 R14, c[0x0][0x3e0] ;  /* 0x0000f800ff0e7b82 */ /* 0x000e220000000a00 */
[----:B------:R-:W-:Y:S02]  /*0850*/  UIADD3 UR5, UPT, UPT, UR6, -UR7, URZ ;  /* 0x8000000706057290 */ /* 0x000fe4000fffe0ff */
[----:B------:R-:W-:-:S12]  /*0860*/  UIADD3 UR6, UPT, UPT, UR6, 0x1, URZ ;  /* 0x0000000106067890 */ /* 0x000fd8000fffe0ff */
.L_x_278:
        /* <DEDUP_REMOVED lines=100> */
.L_x_275:
        /* <DEDUP_REMOVED lines=8> */
.L_x_282:
        /* <DEDUP_REMOVED lines=37> */
.L_x_281:
[----:B-1----:R-:W-:Y:S05]  /*1180*/  BSYNC.RECONVERGENT B0 ;  /* 0x0000000000007941 */ /* 0x002fea0003800200 */
.L_x_280:
[----:B------:R-:W-:Y:S05]  /*1190*/  BRA.U UP0, `(.L_x_282) ;  /* 0xfffffffd00647547 */ /* 0x000fea000b83ffff */
.L_x_279:
[----:B------:R-:W-:-:S04]  /*11a0*/  UIADD3 UR6, UPT, UPT, UR4, -UR7, URZ ;  /* 0x8000000704067290 */ /* 0x000fc8000fffe0ff */
[----:B------:R-:W-:-:S09]  /*11b0*/  UISETP.GT.U32.AND UP0, UPT, UR6, -0x4, UPT ;  /* 0xfffffffc0600788c */ /* 0x000fd2000bf04070 */
[----:B------:R-:W-:Y:S05]  /*11c0*/  BRA.U UP0, `(.L_x_274) ;  /* 0x0000000900307547 */ /* 0x000fea000b800000 */
[----:B0-----:R-:W0:Y:S01]  /*11d0*/  LDC.64 R18, c[0x0][0x3e0] ;  /* 0x0000f800ff127b82 */ /* 0x001e220000000a00 */
[----:B------:R-:W1:Y:S01]  /*11e0*/  LDCU.64 UR16, c[0x0][0x380] ;  /* 0x00007000ff1077ac */ /* 0x000e620008000a00 */
[----:B------:R-:W-:Y:S02]  /*11f0*/  UIADD3 UR6, UPT, UPT, UR5, -UR7, URZ ;  /* 0x8000000705067290 */ /* 0x000fe4000fffe0ff */
[----:B------:R-:W-:-:S12]  /*1200*/  UIADD3 UR8, UPT, UPT, UR5, 0x1, URZ ;  /* 0x0000000105087890 */ /* 0x000fd8000fffe0ff */
.L_x_285:
        /* <DEDUP_REMOVED lines=38> */
.L_x_284:
[----:B-1----:R-:W-:Y:S05]  /*1470*/  BSYNC.RECONVERGENT B0 ;  /* 0x0000000000007941 */ /* 0x002fea0003800200 */
.L_x_283:
        /* <DEDUP_REMOVED lines=97> */
.L_x_274:
        /* <DEDUP_REMOVED lines=11> */
.L_x_286:
        /* <DEDUP_REMOVED lines=12> */
.L_x_3551:


//--------------------- .text._Z32group_norm_nhwc_fwd_scale_kernelI11Fp32IOFp16WLi64EEv26Group_norm_nhwc_fwd_params --------------------------
	.section	.text._Z32group_norm_nhwc_fwd_scale_kernelI11Fp32IOFp16WLi64EEv26Group_norm_nhwc_fwd_params,"ax",@progbits
	.align	128
        .global         _Z32group_norm_nhwc_fwd_scale_kernelI11Fp32IOFp16WLi64EEv26Group_norm_nhwc_fwd_params
        .type           _Z32group_norm_nhwc_fwd_scale_kernelI11Fp32IOFp16WLi64EEv26Group_norm_nhwc_fwd_params,@function
        .size           _Z32group_norm_nhwc_fwd_scale_kernelI11Fp32IOFp16WLi64EEv26Group_norm_nhwc_fwd_params,(.L_x_3552 - _Z32group_norm_nhwc_fwd_scale_kernelI11Fp32IOFp16WLi64EEv26Group_norm_nhwc_fwd_params)
        .other          _Z32group_norm_nhwc_fwd_scale_kernelI11Fp32IOFp16WLi64EEv26Group_norm_nhwc_fwd_params,@"STO_CUDA_ENTRY STV_DEFAULT"
_Z32group_norm_nhwc_fwd_scale_kernelI11Fp32IOFp16WLi64EEv26Group_norm_nhwc_fwd_params:
.text._Z32group_norm_nhwc_fwd_scale_kernelI11Fp32IOFp16WLi64EEv26Group_norm_nhwc_fwd_params:
        /* <DEDUP_REMOVED lines=103> */
.L_x_290:
        /* <DEDUP_REMOVED lines=28> */
.L_x_289:
[----:B------:R-:W-:Y:S05]  /*0830*/  BRA.U UP0, `(.L_x_287) ;  /* 0x0000001100947547 */ /* 0x000fea000b800000 */
[----:B------:R-:W0:Y:S01]  /*0840*/  LDC.64 R14, c[0x0][0x3e0] ;  /* 0x0000f800ff0e7b82 */ /* 0x000e220000000a00 */
[----:B------:R-:W-:Y:S02]  /*0850*/  UIADD3 UR5, UPT, UPT, UR6, -UR7, URZ ;  /* 0x8000000706057290 */ /* 0x000fe4000fffe0ff */
[----:B------:R-:W-:-:S12]  /*0860*/  UIADD3 UR6, UPT, UPT, UR6, 0x1, URZ ;  /* 0x0000000106067890 */ /* 0x000fd8000fffe0ff */
.L_x_291:
        /* <DEDUP_REMOVED lines=100> */
.L_x_288:
        /* <DEDUP_REMOVED lines=8> */
.L_x_295:
        /* <DEDUP_REMOVED lines=37> */
.L_x_294:
[----:B-1----:R-:W-:Y:S05]  /*1180*/  BSYNC.RECONVERGENT B0 ;  /* 0x0000000000007941 */ /* 0x002fea0003800200 */
.L_x_293:
[----:B------:R-:W-:Y:S05]  /*1190*/  BRA.U UP0, `(.L_x_295) ;  /* 0xfffffffd00647547 */ /* 0x000fea000b83ffff */
.L_x_292:
[----:B------:R-:W-:-:S04]  /*11a0*/  UIADD3 UR6, UPT, UPT, UR4, -UR7, URZ ;  /* 0x8000000704067290 */ /* 0x000fc8000fffe0ff */
[----:B------:R-:W-:-:S09]  /*11b0*/  UISETP.GT.U32.AND UP0, UPT, UR6, -0x4, UPT ;  /* 0xfffffffc0600788c */ /* 0x000fd2000bf04070 */
[----:B------:R-:W-:Y:S05]  /*11c0*/  BRA.U UP0, `(.L_x_287) ;  /* 0x0000000900307547 */ /* 0x000fea000b800000 */
[----:B0-----:R-:W0:Y:S01]  /*11d0*/  LDC.64 R18, c[0x0][0x3e0] ;  /* 0x0000f800ff127b82 */ /* 0x001e220000000a00 */
[----:B------:R-:W1:Y:S01]  /*11e0*/  LDCU.64 UR16, c[0x0][0x380] ;  /* 0x00007000ff1077ac */ /* 0x000e620008000a00 */
[----:B------:R-:W-:Y:S02]  /*11f0*/  UIADD3 UR6, UPT, UPT, UR5, -UR7, URZ ;  /* 0x8000000705067290 */ /* 0x000fe4000fffe0ff */
[----:B------:R-:W-:-:S12]  /*1200*/  UIADD3 UR8, UPT, UPT, UR5, 0x1, URZ ;  /* 0x0000000105087890 */ /* 0x000fd8000fffe0ff */
.L_x_298:
        /* <DEDUP_REMOVED lines=38> */
.L_x_297:
[----:B-1----:R-:W-:Y:S05]  /*1470*/  BSYNC.RECONVERGENT B0 ;  /* 0x0000000000007941 */ /* 0x002fea0003800200 */
.L_x_296:
        /* <DEDUP_REMOVED lines=97> */
.L_x_287:
        /* <DEDUP_REMOVED lines=11> */
.L_x_299:
        /* <DEDUP_REMOVED lines=12> */
.L_x_3552:


//--------------------- .text._Z32group_norm_nhwc_fwd_scale_kernelI11Fp32IOFp16WLi128EEv26Group_norm_nhwc_fwd_params --------------------------
	.section	.text._Z32group_norm_nhwc_fwd_scale_kernelI11Fp32IOFp16WLi128EEv26Group_norm_nhwc_fwd_params,"ax",@progbits
	.align	128
        .global         _Z32group_norm_nhwc_fwd_scale_kernelI11Fp32IOFp16WLi128EEv26Group_norm_nhwc_fwd_params
        .type           _Z32group_norm_nhwc_fwd_scale_kernelI11Fp32IOFp16WLi128EEv26Group_norm_nhwc_fwd_params,@function
        .size           _Z32group_norm_nhwc_fwd_scale_kernelI11Fp32IOFp16WLi128EEv26Group_norm_nhwc_fwd_params,(.L_x_3553 - _Z32group_norm_nhwc_fwd_scale_kernelI11Fp32IOFp16WLi128EEv26Group_norm_nhwc_fwd_params)
        .other          _Z32group_norm_nhwc_fwd_scale_kernelI11Fp32IOFp16WLi128EEv26Group_norm_nhwc_fwd_params,@"STO_CUDA_ENTRY STV_DEFAULT"
_Z32group_norm_nhwc_fwd_scale_kernelI11Fp32IOFp16WLi128EEv26Group_norm_nhwc_fwd_params:
.text._Z32group_norm_nhwc_fwd_scale_kernelI11Fp32IOFp16WLi128EEv26Group_norm_nhwc_fwd_params:
        /* <DEDUP_REMOVED lines=103> */
.L_x_303:
        /* <DEDUP_REMOVED lines=28> */
.L_x_302:
[----:B------:R-:W-:Y:S05]  /*0830*/  BRA.U UP0, `(.L_x_300) ;  /* 0x0000001100947547 */ /* 0x000fea000b800000 */
[----:B------:R-:W0:Y:S01]  /*0840*/  LDC.64 R14, c[0x0][0x3e0] ;  /* 0x0000f800ff0e7b82 */ /* 0x000e220000000a00 */
[----:B------:R-:W-:Y:S02]  /*0850*/  UIADD3 UR5, UPT, UPT, UR6, -UR7, URZ ;  /* 0x8000000706057290 */ /* 0x000fe4000fffe0ff */
[----:B------:R-:W-:-:S12]  /*0860*/  UIADD3 UR6, UPT, UPT, UR6, 0x1, URZ ;  /* 0x0000000106067890 */ /* 0x000fd8000fffe0ff */
.L_x_304:
        /* <DEDUP_REMOVED lines=100> */
.L_x_301:
        /* <DEDUP_REMOVED lines=8> */
.L_x_308:
        /* <DEDUP_REMOVED lines=37> */
.L_x_307:
[----:B-1----:R-:W-:Y:S05]  /*1180*/  BSYNC.RECONVERGENT B0 ;  /* 0x0000000000007941 */ /* 0x002fea0003800200 */
.L_x_306:
[----:B------:R-:W-:Y:S05]  /*1190*/  BRA.U UP0, `(.L_x_308) ;  /* 0xfffffffd00647547 */ /* 0x000fea000b83ffff */
.L_x_305:
[----:B------:R-:W-:-:S04]  /*11a0*/  UIADD3 UR6, UPT, UPT, UR4, -UR7, URZ ;  /* 0x8000000704067290 */ /* 0x000fc8000fffe0ff */
[----:B------:R-:W-:-:S09]  /*11b0*/  UISETP.GT.U32.AND UP0, UPT, UR6, -0x4, UPT ;  /* 0xfffffffc0600788c */ /* 0x000fd2000bf04070 */
[----:B------:R-:W-:Y:S05]  /*11c0*/  BRA.U UP0, `(.L_x_300) ;  /* 0x0000000900307547 */ /* 0x000fea000b800000 */
[----:B0-----:R-:W0:Y:S01]  /*11d0*/  LDC.64 R18, c[0x0][0x3e0] ;  /* 0x0000f800ff127b82 */ /* 0x001e220000000a00 */
[----:B------:R-:W1:Y:S01]  /*11e0*/  LDCU.64 UR16, c[0x0][0x380] ;  /* 0x00007000ff1077ac */ /* 0x000e620008000a00 */
[----:B------:R-:W-:Y:S02]  /*11f0*/  UIADD3 UR6, UPT, UPT, UR5, -UR7, URZ ;  /* 0x8000000705067290 */ /* 0x000fe4000fffe0ff */
[----:B------:R-:W-:-:S12]  /*1200*/  UIADD3 UR8, UPT, UPT, UR5, 0x1, URZ ;  /* 0x0000000105087890 */ /* 0x000fd8000fffe0ff */
.L_x_311:
        /* <DEDUP_REMOVED lines=38> */
.L_x_310:
[----:B-1----:R-:W-:Y:S05]  /*1470*/  BSYNC.RECONVERGENT B0 ;  /* 0x0000000000007941 */ /* 0x002fea0003800200 */
.L_x_309:
        /* <DEDUP_REMOVED lines=97> */
.L_x_300:
        /* <DEDUP_REMOVED lines=11> */
.L_x_312:
        /* <DEDUP_REMOVED lines=12> */
.L_x_3553:


//--------------------- .text._Z32group_norm_nhwc_fwd_scale_kernelI11Fp32IOFp16WLi192EEv26Group_norm_nhwc_fwd_params --------------------------
	.section	.text._Z32group_norm_nhwc_fwd_scale_kernelI11Fp32IOFp16WLi192EEv26Group_norm_nhwc_fwd_params,"ax",@progbits
	.align	128
        .global         _Z32group_norm_nhwc_fwd_scale_kernelI11Fp32IOFp16WLi192EEv26Group_norm_nhwc_fwd_params
        .type           _Z32group_norm_nhwc_fwd_scale_kernelI11Fp32IOFp16WLi192EEv26Group_norm_nhwc_fwd_params,@function
        .size           _Z32group_norm_nhwc_fwd_scale_kernelI11Fp32IOFp16WLi192EEv26Group_norm_nhwc_fwd_params,(.L_x_3554 - _Z32group_norm_nhwc_fwd_scale_kernelI11Fp32IOFp16WLi192EEv26Group_norm_nhwc_fwd_params)
        .other          _Z32group_norm_nhwc_fwd_scale_kernelI11Fp32IOFp16WLi192EEv26Group_norm_nhwc_fwd_params,@"STO_CUDA_ENTRY STV_DEFAULT"
_Z32group_norm_nhwc_fwd_scale_kernelI11Fp32IOFp16WLi192EEv26Group_norm_nhwc_fwd_params:
.text._Z32group_norm_nhwc_fwd_scale_kernelI11Fp32IOFp16WLi192EEv26Group_norm_nhwc_fwd_params:
        /* <DEDUP_REMOVED lines=103> */
.L_x_316:
        /* <DEDUP_REMOVED lines=28> */
.L_x_315:
[----:B------:R-:W-:Y:S05]  /*0830*/  BRA.U UP0, `(.L_x_313) ;  /* 0x0000001100947547 */ /* 0x000fea000b800000 */
[----:B------:R-:W0:Y:S01]  /*0840*/  LDC.64 R14, c[0x0][0x3e0] ;  /* 0x0000f800ff0e7b82 */ /* 0x000e220000000a00 */
[----:B------:R-:W-:Y:S02]  /*0850*/  UIADD3 UR5, UPT, UPT, UR6, -UR7, URZ ;  /* 0x8000000706057290 */ /* 0x000fe4000fffe0ff */
[----:B------:R-:W-:-:S12]  /*0860*/  UIADD3 UR6, UPT, UPT, UR6, 0x1, URZ ;  /* 0x0000000106067890 */ /* 0x000fd8000fffe0ff */
.L_x_317:
        /* <DEDUP_REMOVED lines=100> */
.L_x_314:
        /* <DEDUP_REMOVED lines=8> */
.L_x_321:
        /* <DEDUP_REMOVED lines=37> */
.L_x_320:
[----:B-1----:R-:W-:Y:S05]  /*1180*/  BSYNC.RECONVERGENT B0 ;  /* 0x0000000000007941 */ /* 0x002fea0003800200 */
.L_x_319:
[----:B------:R-:W-:Y:S05]  /*1190*/  BRA.U UP0, `(.L_x_321) ;  /* 0xfffffffd00647547 */ /* 0x000fea000b83ffff */
.L_x_318:
[----:B------:R-:W-:-:S04]  /*11a0*/  UIADD3 UR6, UPT, UPT, UR4, -UR7, URZ ;  /* 0x8000000704067290 */ /* 0x000fc8000fffe0ff */
[----:B------:R-:W-:-:S09]  /*11b0*/  UISETP.GT.U32.AND UP0, UPT, UR6, -0x4, UPT ;  /* 0xfffffffc0600788c */ /* 0x000fd2000bf04070 */
[----:B------:R-:W-:Y:S05]  /*11c0*/  BRA.U UP0, `(.L_x_313) ;  /* 0x0000000900307547 */ /* 0x000fea000b800000 */
[----:B0-----:R-:W0:Y:S01]  /*11d0*/  LDC.64 R18, c[0x0][0x3e0] ;  /* 0x0000f800ff127b82 */ /* 0x001e220000000a00 */
[----:B------:R-:W1:Y:S01]  /*11e0*/  LDCU.64 UR16, c[0x0][0x380] ;  /* 0x00007000ff1077ac */ /* 0x000e620008000a00 */
[----:B------:R-:W-:Y:S02]  /*11f0*/  UIADD3 UR6, UPT, UPT, UR5, -UR7, URZ ;  /* 0x8000000705067290 */ /* 0x000fe4000fffe0ff */
[----:B------:R-:W-:-:S12]  /*1200*/  UIADD3 UR8, UPT, UPT, UR5, 0x1, URZ ;  /* 0x0000000105087890 */ /* 0x000fd8000fffe0ff */
.L_x_324:
        /* <DEDUP_REMOVED lines=38> */
.L_x_323:
[----:B-1----:R-:W-:Y:S05]  /*1470*/  BSYNC.RECONVERGENT B0 ;  /* 0x0000000000007941 */ /* 0x002fea0003800200 */
.L_x_322:
        /* <DEDUP_REMOVED lines=97> */
.L_x_313:
        /* <DEDUP_REMOVED lines=11> */
.L_x_325:
        /* <DEDUP_REMOVED lines=12> */
.L_x_3554:


//--------------------- .text._Z32group_norm_nhwc_fwd_scale_kernelI11Fp32IOFp16WLi448EEv26Group_norm_nhwc_fwd_params --------------------------
	.section	.text._Z32group_norm_nhwc_fwd_scale_kernelI11Fp32IOFp16WLi448EEv26Group_norm_nhwc_fwd_params,"ax",@progbits
	.align	128
        .global         _Z32group_norm_nhwc_fwd_scale_kernelI11Fp32IOFp16WLi448EEv26Group_norm_nhwc_fwd_params
        .type           _Z32group_norm_nhwc_fwd_scale_kernelI11Fp32IOFp16WLi448EEv26Group_norm_nhwc_fwd_params,@function
        .size           _Z32group_norm_nhwc_fwd_scale_kernelI11Fp32IOFp16WLi448EEv26Group_norm_nhwc_fwd_params,(.L_x_3555 - _Z32group_norm_nhwc_fwd_scale_kernelI11Fp32IOFp16WLi448EEv26Group_norm_nhwc_fwd_params)
        .other          _Z32group_norm_nhwc_fwd_scale_kernelI11Fp32IOFp16WLi448EEv26Group_norm_nhwc_fwd_params,@"STO_CUDA_ENTRY STV_DEFAULT"
_Z32group_norm_nhwc_fwd_scale_kernelI11Fp32IOFp16WLi448EEv26Group_norm_nhwc_fwd_params:
.text._Z32group_norm_nhwc_fwd_scale_kernelI11Fp32IOFp16WLi448EEv26Group_norm_nhwc_fwd_params:
        /* <DEDUP_REMOVED lines=103> */
.L_x_329:
        /* <DEDUP_REMOVED lines=28> */
.L_x_328:
[----:B------:R-:W-:Y:S05]  /*0830*/  BRA.U UP0, `(.L_x_326) ;  /* 0x0000001100947547 */ /* 0x000fea000b800000 */
[----:B------:R-:W0:Y:S01]  /*0840*/  LDC.64 R14, c[0x0][0x3e0] ;  /* 0x0000f800ff0e7b82 */ /* 0x000e220000000a00 */
[----:B------:R-:W-:Y:S02]  /*0850*/  UIADD3 UR5, UPT, UPT, UR6, -UR7, URZ ;  /* 0x8000000706057290 */ /* 0x000fe4000fffe0ff */
[----:B------:R-:W-:-:S12]  /*0860*/  UIADD3 UR6, UPT, UPT, UR6, 0x1, URZ ;  /* 0x0000000106067890 */ /* 0x000fd8000fffe0ff */
.L_x_330:
        /* <DEDUP_REMOVED lines=100> */
.L_x_327:
        /* <DEDUP_REMOVED lines=8> */
.L_x_334:
        /* <DEDUP_REMOVED lines=37> */
.L_x_333:
[----:B-1----:R-:W-:Y:S05]  /*1180*/  BSYNC.RECONVERGENT B0 ;  /* 0x0000000000007941 */ /* 0x002fea0003800200 */
.L_x_332:
[----:B------:R-:W-:Y:S05]  /*1190*/  BRA.U UP0, `(.L_x_334) ;  /* 0xfffffffd00647547 */ /* 0x000fea000b83ffff */
.L_x_331:
[----:B------:R-:W-:-:S04]  /*11a0*/  UIADD3 UR6, UPT, UPT, UR4, -UR7, URZ ;  /* 0x8000000704067290 */ /* 0x000fc8000fffe0ff */
[----:B------:R-:W-:-:S09]  /*11b0*/  UISETP.GT.U32.AND UP0, UPT, UR6, -0x4, UPT ;  /* 0xfffffffc0600788c */ /* 0x000fd2000bf04070 */
[----:B------:R-:W-:Y:S05]  /*11c0*/  BRA.U UP0, `(.L_x_326) ;  /* 0x0000000900307547 */ /* 0x000fea000b800000 */
[----:B0-----:R-:W0:Y:S01]  /*11d0*/  LDC.64 R18, c[0x0][0x3e0] ;  /* 0x0000f800ff127b82 */ /* 0x001e220000000a00 */
[----:B------:R-:W1:Y:S01]  /*11e0*/  LDCU.64 UR16, c[0x0][0x380] ;  /* 0x00007000ff1077ac */ /* 0x000e620008000a00 */
[----:B------:R-:W-:Y:S02]  /*11f0*/  UIADD3 UR6, UPT, UPT, UR5, -UR7, URZ ;  /* 0x8000000705067290 */ /* 0x000fe4000fffe0ff */
[----:B------:R-:W-:-:S12]  /*1200*/  UIADD3 UR8, UPT, UPT, UR5, 0x1, URZ ;  /* 0x0000000105087890 */ /* 0x000fd8000fffe0ff */
.L_x_337:
        /* <DEDUP_REMOVED lines=38> */
.L_x_336:
[----:B-1----:R-:W-:Y:S05]  /*1470*/  BSYNC.RECONVERGENT B0 ;  /* 0x0000000000007941 */ /* 0x002fea0003800200 */
.L_x_335:
        /* <DEDUP_REMOVED lines=97> */
.L_x_326:
        /* <DEDUP_REMOVED lines=11> */
.L_x_338:
        /* <DEDUP_REMOVED lines=12> */
.L_x_3555:


//--------------------- .text._Z32group_norm_nhwc_fwd_scale_kernelI11Fp32IOFp16WLi256EEv26Group_norm_nhwc_fwd_params --------------------------
	.section	.text._Z32group_norm_nhwc_fwd_scale_kernelI11Fp32IOFp16WLi256EEv26Group_norm_nhwc_fwd_params,"ax",@progbits
	.align	128
        .global         _Z32group_norm_nhwc_fwd_scale_kernelI11Fp32IOFp16WLi256EEv26Group_norm_nhwc_fwd_params
        .type           _Z32group_norm_nhwc_fwd_scale_kernelI11Fp32IOFp16WLi256EEv26Group_norm_nhwc_fwd_params,@function
        .size           _Z32group_norm_nhwc_fwd_scale_kernelI11Fp32IOFp16WLi256EEv26Group_norm_nhwc_fwd_params,(.L_x_3556 - _Z32group_norm_nhwc_fwd_scale_kernelI11Fp32IOFp16WLi256EEv26Group_norm_nhwc_fwd_params)
        .other          _Z32group_norm_nhwc_fwd_scale_kernelI11Fp32IOFp16WLi256EEv26Group_norm_nhwc_fwd_params,@"STO_CUDA_ENTRY STV_DEFAULT"
_Z32group_norm_nhwc_fwd_scale_kernelI11Fp32IOFp16WLi256EEv26Group_norm_nhwc_fwd_params:
.text._Z32group_norm_nhwc_fwd_scale_kernelI11Fp32IOFp16WLi256EEv26Group_norm_nhwc_fwd_params:
        /* <DEDUP_REMOVED lines=103> */
.L_x_342:
        /* <DEDUP_REMOVED lines=28> */
.L_x_341:
[----:B------:R-:W-:Y:S05]  /*0830*/  BRA.U UP0, `(.L_x_339) ;  /* 0x0000001100947547 */ /* 0x000fea000b800000 */
[----:B------:R-:W0:Y:S01]  /*0840*/  LDC.64 R14, c[0x0][0x3e0] ;  /* 0x0000f800ff0e7b82 */ /* 0x000e220000000a00 */
[----:B------:R-:W-:Y:S02]  /*0850*/  UIADD3 UR5, UPT, UPT, UR6, -UR7, URZ ;  /* 0x8000000706057290 */ /* 0x000fe4000fffe0ff */
[----:B------:R-:W-:-:S12]  /*0860*/  UIADD3 UR6, UPT, UPT, UR6, 0x1, URZ ;  /* 0x0000000106067890 */ /* 0x000fd8000fffe0ff */
.L_x_343:
        /* <DEDUP_REMOVED lines=100> */
.L_x_340:
        /* <DEDUP_REMOVED lines=8> */
.L_x_347:
        /* <DEDUP_REMOVED lines=37> */
.L_x_346:
[----:B-1----:R-:W-:Y:S05]  /*1180*/  BSYNC.RECONVERGENT B0 ;  /* 0x0000000000007941 */ /* 0x002fea0003800200 */
.L_x_345:
[----:B------:R-:W-:Y:S05]  /*1190*/  BRA.U UP0, `(.L_x_347) ;  /* 0xfffffffd00647547 */ /* 0x000fea000b83ffff */
.L_x_344:
[----:B------:R-:W-:-:S04]  /*11a0*/  UIADD3 UR6, UPT, UPT, UR4, -UR7, URZ ;  /* 0x8000000704067290 */ /* 0x000fc8000fffe0ff */
[----:B------:R-:W-:-:S09]  /*11b0*/  UISETP.GT.U32.AND UP0, UPT, UR6, -0x4, UPT ;  /* 0xfffffffc0600788c */ /* 0x000fd2000bf04070 */
[----:B------:R-:W-:Y:S05]  /*11c0*/  BRA.U UP0, `(.L_x_339) ;  /* 0x0000000900307547 */ /* 0x000fea000b800000 */
[----:B0-----:R-:W0:Y:S01]  /*11d0*/  LDC.64 R18, c[0x0][0x3e0] ;  /* 0x0000f800ff127b82 */ /* 0x001e220000000a00 */
[----:B------:R-:W1:Y:S01]  /*11e0*/  LDCU.64 UR16, c[0x0][0x380] ;  /* 0x00007000ff1077ac */ /* 0x000e620008000a00 */
[----:B------:R-:W-:Y:S02]  /*11f0*/  UIADD3 UR6, UPT, UPT, UR5, -UR7, URZ ;  /* 0x8000000705067290 */ /* 0x000fe4000fffe0ff */
[----:B------:R-:W-:-:S12]  /*1200*/  UIADD3 UR8, UPT, UPT, UR5, 0x1, URZ ;  /* 0x0000000105087890 */ /* 0x000fd8000fffe0ff */
.L_x_350:
        /* <DEDUP_REMOVED lines=38> */
.L_x_349:
[----:B-1----:R-:W-:Y:S05]  /*1470*/  BSYNC.RECONVERGENT B0 ;  /* 0x0000000000007941 */ /* 0x002fea0003800200 */
.L_x_348:
        /* <DEDUP_REMOVED lines=97> */
.L_x_339:
        /* <DEDUP_REMOVED lines=11> */
.L_x_351:
        /* <DEDUP_REMOVED lines=12> */
.L_x_3556:


//--------------------- .text._Z32group_norm_nhwc_fwd_scale_kernelI11Fp32IOFp16WLi120EEv26Group_norm_nhwc_fwd_params --------------------------
	.section	.text._Z32group_norm_nhwc_fwd_scale_kernelI11Fp32IOFp16WLi120EEv26Group_norm_nhwc_fwd_params,"ax",@progbits
	.align	128
        .global         _Z32group_norm_nhwc_fwd_scale_kernelI11Fp32IOFp16WLi120EEv26Group_norm_nhwc_fwd_params
        .type           _Z32group_norm_nhwc_fwd_scale_kernelI11Fp32IOFp16WLi120EEv26Group_norm_nhwc_fwd_params,@function
        .size           _Z32group_norm_nhwc_fwd_scale_kernelI11Fp32IOFp16WLi120EEv26Group_norm_nhwc_fwd_params,(.L_x_3557 - _Z32group_norm_nhwc_fwd_scale_kernelI11Fp32IOFp16WLi120EEv26Group_norm_nhwc_fwd_params)
        .other          _Z32group_norm_nhwc_fwd_scale_kernelI11Fp32IOFp16WLi120EEv26Group_norm_nhwc_fwd_params,@"STO_CUDA_ENTRY STV_DEFAULT"
_Z32group_norm_nhwc_fwd_scale_kernelI11Fp32IOFp16WLi120EEv26Group_norm_nhwc_fwd_params:
.text._Z32group_norm_nhwc_fwd_scale_kernelI11Fp32IOFp16WLi120EEv26Group_norm_nhwc_fwd_params:
        /* <DEDUP_REMOVED lines=103> */
.L_x_355:
        /* <DEDUP_REMOVED lines=28> */
.L_x_354:
[----:B------:R-:W-:Y:S05]  /*0830*/  BRA.U UP0, `(.L_x_352) ;  /* 0x0000001100947547 */ /* 0x000fea000b800000 */
[----:B------:R-:W0:Y:S01]  /*0840*/  LDC.64 R14, c[0x0][0x3e0] ;  /* 0x0000f800ff0e7b82 */ /* 0x000e220000000a00 */
[----:B------:R-:W-:Y:S02]  /*0850*/  UIADD3 UR5, UPT, UPT, UR6, -UR7, URZ ;  /* 0x8000000706057290 */ /* 0x000fe4000fffe0ff */
[----:B------:R-:W-:-:S12]  /*0860*/  UIADD3 UR6, UPT, UPT, UR6, 0x1, URZ ;  /* 0x0000000106067890 */ /* 0x000fd8000fffe0ff */
.L_x_356:
        /* <DEDUP_REMOVED lines=100> */
.L_x_353:
        /* <DEDUP_REMOVED lines=8> */
.L_x_360:
        /* <DEDUP_REMOVED lines=37> */
.L_x_359:
[----:B-1----:R-:W-:Y:S05]  /*1180*/  BSYNC.RECONVERGENT B0 ;  /* 0x0000000000007941 */ /* 0x002fea0003800200 */
.L_x_358:
[----:B------:R-:W-:Y:S05]  /*1190*/  BRA.U UP0, `(.L_x_360) ;  /* 0xfffffffd00647547 */ /* 0x000fea000b83ffff */
.L_x_357:
[----:B------:R-:W-:-:S04]  /*11a0*/  UIADD3 UR6, UPT, UPT, UR4, -UR7, URZ ;  /* 0x8000000704067290 */ /* 0x000fc8000fffe0ff */
[----:B------:R-:W-:-:S09]  /*11b0*/  UISETP.GT.U32.AND UP0, UPT, UR6, -0x4, UPT ;  /* 0xfffffffc0600788c */ /* 0x000fd2000bf04070 */
[----:B------:R-:W-:Y:S05]  /*11c0*/  BRA.U UP0, `(.L_x_352) ;  /* 0x0000000900307547 */ /* 0x000fea000b800000 */
[----:B0-----:R-:W0:Y:S01]  /*11d0*/  LDC.64 R18, c[0x0][0x3e0] ;  /* 0x0000f800ff127b82 */ /* 0x001e220000000a00 */
[----:B------:R-:W1:Y:S01]  /*11e0*/  LDCU.64 UR16, c[0x0][0x380] ;  /* 0x00007000ff1077ac */ /* 0x000e620008000a00 */
[----:B------:R-:W-:Y:S02]  /*11f0*/  UIADD3 UR6, UPT, UPT, UR5, -UR7, URZ ;  /* 0x8000000705067290 */ /* 0x000fe4000fffe0ff */
[----:B------:R-:W-:-:S12]  /*1200*/  UIADD3 UR8, UPT, UPT, UR5, 0x1, URZ ;  /* 0x0000000105087890 */ /* 0x000fd8000fffe0ff */
.L_x_363:
        /* <DEDUP_REMOVED lines=38> */
.L_x_362:
[----:B-1----:R-:W-:Y:S05]  /*1470*/  BSYNC.RECONVERGENT B0 ;  /* 0x0000000000007941 */ /* 0x002fea0003800200 */
.L_x_361:
        /* <DEDUP_REMOVED lines=97> */
.L_x_352:
        /* <DEDUP_REMOVED lines=11> */
.L_x_364:
        /* <DEDUP_REMOVED lines=12> */
.L_x_3557:


//--------------------- .text._Z32group_norm_nhwc_fwd_scale_kernelI11Fp32IOFp16WLi140EEv26Group_norm_nhwc_fwd_params --------------------------
	.section	.text._Z32group_norm_nhwc_fwd_scale_kernelI11Fp32IOFp16WLi140EEv26Group_norm_nhwc_fwd_params,"ax",@progbits
	.align	128
        .global         _Z32group_norm_nhwc_fwd_scale_kernelI11Fp32IOFp16WLi140EEv26Group_norm_nhwc_fwd_params
        .type           _Z32group_norm_nhwc_fwd_scale_kernelI11Fp32IOFp16WLi140EEv26Group_norm_nhwc_fwd_params,@function
        .size           _Z32group_norm_nhwc_fwd_scale_kernelI11Fp32IOFp16WLi140EEv26Group_norm_nhwc_fwd_params,(.L_x_3558 - _Z32group_norm_nhwc_fwd_scale_kernelI11Fp32IOFp16WLi140EEv26Group_norm_nhwc_fwd_params)
        .other          _Z32group_norm_nhwc_fwd_scale_kernelI11Fp32IOFp16WLi140EEv26Group_norm_nhwc_fwd_params,@"STO_CUDA_ENTRY STV_DEFAULT"
_Z32group_norm_nhwc_fwd_scale_kernelI11Fp32IOFp16WLi140EEv26Group_norm_nhwc_fwd_params:
.text._Z32group_norm_nhwc_fwd_scale_kernelI11Fp32IOFp16WLi140EEv26Group_norm_nhwc_fwd_params:
        /* <DEDUP_REMOVED lines=103> */
.L_x_368:
        /* <DEDUP_REMOVED lines=28> */
.L_x_367:
[----:B------:R-:W-:Y:S05]  /*0830*/  BRA.U UP0, `(.L_x_365) ;  /* 0x0000001100947547 */ /* 0x000fea000b800000 */
[----:B------:R-:W0:Y:S01]  /*0840*/  LDC.64 R14, c[0x0][0x3e0] ;  /* 0x0000f800ff0e7b82 */ /* 0x000e220000000a00 */
[----:B------:R-:W-:Y:S02]  /*0850*/  UIADD3 UR5, UPT, UPT, UR6, -UR7, URZ ;  /* 0x8000000706057290 */ /* 0x000fe4000fffe0ff */
[----:B------:R-:W-:-:S12]  /*0860*/  UIADD3 UR6, UPT, UPT, UR6, 0x1, URZ ;  /* 0x0000000106067890 */ /* 0x000fd8000fffe0ff */
.L_x_369:
        /* <DEDUP_REMOVED lines=100> */
.L_x_366:
        /* <DEDUP_REMOVED lines=8> */
.L_x_373:
        /* <DEDUP_REMOVED lines=37> */
.L_x_372:
[----:B-1----:R-:W-:Y:S05]  /*1180*/  BSYNC.RECONVERGENT B0 ;  /* 0x0000000000007941 */ /* 0x002fea0003800200 */
.L_x_371:
[----:B------:R-:W-:Y:S05]  /*1190*/  BRA.U UP0, `(.L_x_373) ;  /* 0xfffffffd00647547 */ /* 0x000fea000b83ffff */
.L_x_370:
[----:B------:R-:W-:-:S04]  /*11a0*/  UIADD3 UR6, UPT, UPT, UR4, -UR7, URZ ;  /* 0x8000000704067290 */ /* 0x000fc8000fffe0ff */
[----:B------:R-:W-:-:S09]  /*11b0*/  UISETP.GT.U32.AND UP0, UPT, UR6, -0x4, UPT ;  /* 0xfffffffc0600788c */ /* 0x000fd2000bf04070 */
[----:B------:R-:W-:Y:S05]  /*11c0*/  BRA.U UP0, `(.L_x_365) ;  /* 0x0000000900307547 */ /* 0x000fea000b800000 */
[----:B0-----:R-:W0:Y:S01]  /*11d0*/  LDC.64 R18, c[0x0][0x3e0] ;  /* 0x0000f800ff127b82 */ /* 0x001e220000000a00 */
[----:B------:R-:W1:Y:S01]  /*11e0*/  LDCU.64 UR16, c[0x0][0x380] ;  /* 0x00007000ff1077ac */ /* 0x000e620008000a00 */
[----:B------:R-:W-:Y:S02]  /*11f0*/  UIADD3 UR6, UPT, UPT, UR5, -UR7, URZ ;  /* 0x8000000705067290 */ /* 0x000fe4000fffe0ff */
[----:B------:R-:W-:-:S12]  /*1200*/  UIADD3 UR8, UPT, UPT, UR5, 0x1, URZ ;  /* 0x0000000105087890 */ /* 0x000fd8000fffe0ff */
.L_x_376:
        /* <DEDUP_REMOVED lines=38> */
.L_x_375:
[----:B-1----:R-:W-:Y:S05]  /*1470*/  BSYNC.RECONVERGENT B0 ;  /* 0x0000000000007941 */ /* 0x002fea0003800200 */
.L_x_374:
        /* <DEDUP_REMOVED lines=97> */
.L_x_365:
        /* <DEDUP_REMOVED lines=11> */
.L_x_377:
        /* <DEDUP_REMOVED lines=12> */
.L_x_3558:


//--------------------- .text._Z32group_norm_nhwc_fwd_scale_kernelI11Fp32IOFp16WLi160EEv26Group_norm_nhwc_fwd_params --------------------------
	.section	.text._Z32group_norm_nhwc_fwd_scale_kernelI11Fp32IOFp16WLi160EEv26Group_norm_nhwc_fwd_params,"ax",@progbits
	.align	128
        .global         _Z32group_norm_nhwc_fwd_scale_kernelI11Fp32IOFp16WLi160EEv26Group_norm_nhwc_fwd_params
        .type           _Z32group_norm_nhwc_fwd_scale_kernelI11Fp32IOFp16WLi160EEv26Group_norm_nhwc_fwd_params,@function
        .size           _Z32group_norm_nhwc_fwd_scale_kernelI11Fp32IOFp16WLi160EEv26Group_norm_nhwc_fwd_params,(.L_x_3559 - _Z32group_norm_nhwc_fwd_scale_kernelI11Fp32IOFp16WLi160EEv26Group_norm_nhwc_fwd_params)
        .other          _Z32group_norm_nhwc_fwd_scale_kernelI11Fp32IOFp16WLi160EEv26Group_norm_nhwc_fwd_params,@"STO_CUDA_ENTRY STV_DEFAULT"
_Z32group_norm_nhwc_fwd_scale_kernelI11Fp32IOFp16WLi160EEv26Group_norm_nhwc_fwd_params:
.text._Z32group_norm_nhwc_fwd_scale_kernelI11Fp32IOFp16WLi160EEv26Group_norm_nhwc_fwd_params:
        /* <DEDUP_REMOVED lines=103> */
.L_x_381:
        /* <DEDUP_REMOVED lines=28> */
.L_x_380:
[----:B------:R-:W-:Y:S05]  /*0830*/  BRA.U UP0, `(.L_x_378) ;  /* 0x0000001100947547 */ /* 0x000fea000b800000 */
[----:B------:R-:W0:Y:S01]  /*0840*/  LDC.64 R14, c[0x0][0x3e0] ;  /* 0x0000f800ff0e7b82 */ /* 0x000e220000000a00 */
[----:B------:R-:W-:Y:S02]  /*0850*/  UIADD3 UR5, UPT, UPT, UR6, -UR7, URZ ;  /* 0x8000000706057290 */ /* 0x000fe4000fffe0ff */
[----:B------:R-:W-:-:S12]  /*0860*/  UIADD3 UR6, UPT, UPT, UR6, 0x1, URZ ;  /* 0x0000000106067890 */ /* 0x000fd8000fffe0ff */
.L_x_382:
        /* <DEDUP_REMOVED lines=100> */
.L_x_379:
        /* <DEDUP_REMOVED lines=8> */
.L_x_386:
        /* <DEDUP_REMOVED lines=37> */
.L_x_385:
[----:B-1----:R-:W-:Y:S05]  /*1180*/  BSYNC.RECONVERGENT B0 ;  /* 0x0000000000007941 */ /* 0x002fea0003800200 */
.L_x_384:
[----:B------:R-:W-:Y:S05]  /*1190*/  BRA.U UP0, `(.L_x_386) ;  /* 0xfffffffd00647547 */ /* 0x000fea000b83ffff */
.L_x_383:
[----:B------:R-:W-:-:S04]  /*11a0*/  UIADD3 UR6, UPT, UPT, UR4, -UR7, URZ ;  /* 0x8000000704067290 */ /* 0x000fc8000fffe0ff */
[----:B------:R-:W-:-:S09]  /*11b0*/  UISETP.GT.U32.AND UP0, UPT, UR6, -0x4, UPT ;  /* 0xfffffffc0600788c */ /* 0x000fd2000bf04070 */
[----:B------:R-:W-:Y:S05]  /*11c0*/  BRA.U UP0, `(.L_x_378) ;  /* 0x0000000900307547 */ /* 0x000fea000b800000 */
[----:B0-----:R-:W0:Y:S01]  /*11d0*/  LDC.64 R18, c[0x0][0x3e0] ;  /* 0x0000f800ff127b82 */ /* 0x001e220000000a00 */
[----:B------:R-:W1:Y:S01]  /*11e0*/  LDCU.64 UR16, c[0x0][0x380] ;  /* 0x00007000ff1077ac */ /* 0x000e620008000a00 */
[----:B------:R-:W-:Y:S02]  /*11f0*/  UIADD3 UR6, UPT, UPT, UR5, -UR7, URZ ;  /* 0x8000000705067290 */ /* 0x000fe4000fffe0ff */
[----:B------:R-:W-:-:S12]  /*1200*/  UIADD3 UR8, UPT, UPT, UR5, 0x1, URZ ;  /* 0x0000000105087890 */ /* 0x000fd8000fffe0ff */
.L_x_389:
        /* <DEDUP_REMOVED lines=38> */
.L_x_388:
[----:B-1----:R-:W-:Y:S05]  /*1470*/  BSYNC.RECONVERGENT B0 ;  /* 0x0000000000007941 */ /* 0x002fea0003800200 */
.L_x_387:
        /* <DEDUP_REMOVED lines=97> */
.L_x_378:
        /* <DEDUP_REMOVED lines=11> */
.L_x_390:
        /* <DEDUP_REMOVED lines=12> */
.L_x_3559:


//--------------------- .text._Z32group_norm_nhwc_fwd_scale_kernelI11Bf16IOFp32WLi196EEv26Group_norm_nhwc_fwd_params --------------------------
	.section	.text._Z32group_norm_nhwc_fwd_scale_kernelI11Bf16IOFp32WLi196EEv26Group_norm_nhwc_fwd_params,"ax",@progbits
	.align	128
        .global         _Z32group_norm_nhwc_fwd_scale_kernelI11Bf16IOFp32WLi196EEv26Group_norm_nhwc_fwd_params
        .type           _Z32group_norm_nhwc_fwd_scale_kernelI11Bf16IOFp32WLi196EEv26Group_norm_nhwc_fwd_params,@function
        .size           _Z32group_norm_nhwc_fwd_scale_kernelI11Bf16IOFp32WLi196EEv26Group_norm_nhwc_fwd_params,(.L_x_3560 - _Z32group_norm_nhwc_fwd_scale_kernelI11Bf16IOFp32WLi196EEv26Group_norm_nhwc_fwd_params)
        .other          _Z32group_norm_nhwc_fwd_scale_kernelI11Bf16IOFp32WLi196EEv26Group_norm_nhwc_fwd_params,@"STO_CUDA_ENTRY STV_DEFAULT"
_Z32group_norm_nhwc_fwd_scale_kernelI11Bf16IOFp32WLi196EEv26Group_norm_nhwc_fwd_params:
.text._Z32group_norm_nhwc_fwd_scale_kernelI11Bf16IOFp32WLi196EEv26Group_norm_nhwc_fwd_params:
        /* <DEDUP_REMOVED lines=11> */
[----:B-1----:R-:W-:-:S04]  /*00b0*/  IMAD.SHL.U32 R6, R6, 0x2, RZ ;  /* 0x0000000206067824 */ /* 0x002fc800078e00ff */
[----:B----4-:R-:W-:Y:S01]  /*00c0*/  IMAD R6, R7, UR4, R6 ;  /* 0x0000000407067c24 */ /* 0x010fe2000f8e0206 */
[----:B------:R-:W1:Y:S02]  /*00d0*/  LDCU.64 UR4, c[0x0][0x3e0] ;  /* 0x00007c00ff0477ac */ /* 0x000e640008000a00 */
[----:B--2---:R-:W2:Y:S02]  /*00e0*/  MUFU.RCP R0, R0 ;  /* 0x0000000000007308 */ /* 0x004ea40000001000 */
[----:B--2---:R-:W-:-:S06]  /*00f0*/  IADD3 R2, PT, PT, R0, 0xffffffe, RZ ;  /* 0x0ffffffe00027810 */ /* 0x004fcc0007ffe0ff */
[----:B------:R2:W4:Y:S02]  /*0100*/  F2I.FTZ.U32.TRUNC.NTZ R3, R2 ;  /* 0x0000000200037305 */ /* 0x000524000021f000 */
[----:B--2---:R-:W-:Y:S01]  /*0110*/  IMAD.MOV.U32 R2, RZ, RZ, RZ ;  /* 0x000000ffff027224 */ /* 0x004fe200078e00ff */
[----:B----4-:R-:W-:-:S05]  /*0120*/  IADD3 R4, PT, PT, RZ, -R3, RZ ;  /* 0x80000003ff047210 */ /* 0x010fca0007ffe0ff */
[----:B------:R-:W-:Y:S01]  /*0130*/  IMAD R7, R4, R5, RZ ;  /* 0x0000000504077224 */ /* 0x000fe200078e02ff */
[----:B------:R-:W-:-:S03]  /*0140*/  IABS R4, R6 ;  /* 0x0000000600047213 */ /* 0x000fc60000000000 */
[----:B------:R-:W-:Y:S02]  /*0150*/  IMAD.HI.U32 R3, R3, R7, R2 ;  /* 0x0000000703037227 */ /* 0x000fe400078e0002 */
[----:B------:R-:W2:Y:S04]  /*0160*/  LDC R7, c[0x0][0x3f8] ;  /* 0x0000fe00ff077b82 */ /* 0x000ea80000000800 */
[----:B------:R-:W-:-:S05]  /*0170*/  IMAD.HI.U32 R0, R3, R4, RZ ;  /* 0x0000000403007227 */ /* 0x000fca00078e00ff */
[----:B------:R-:W-:-:S05]  /*0180*/  IADD3 R2, PT, PT, -R0, RZ, RZ ;  /* 0x000000ff00027210 */ /* 0x000fca0007ffe1ff */
[----:B------:R-:W-:-:S05]  /*0190*/  IMAD R2, R5, R2, R4 ;  /* 0x0000000205027224 */ /* 0x000fca00078e0204 */
[----:B------:R-:W-:-:S13]  /*01a0*/  ISETP.GT.U32.AND P2, PT, R5, R2, PT ;  /* 0x000000020500720c */ /* 0x000fda0003f44070 */
[----:B------:R-:W-:Y:S01]  /*01b0*/  @!P2 IMAD.IADD R2, R2, 0x1, -R5 ;  /* 0x000000010202a824 */ /* 0x000fe200078e0a05 */
[----:B------:R-:W-:Y:S02]  /*01c0*/  @!P2 IADD3 R0, PT, PT, R0, 0x1, RZ ;  /* 0x000000010000a810 */ /* 0x000fe40007ffe0ff */
[----:B------:R-:W-:Y:S02]  /*01d0*/  ISETP.NE.AND P2, PT, R13, RZ, PT ;  /* 0x000000ff0d00720c */ /* 0x000fe40003f45270 */
[----:B------:R-:W-:Y:S02]  /*01e0*/  ISETP.GE.U32.AND P0, PT, R2, R5, PT ;  /* 0x000000050200720c */ /* 0x000fe40003f06070 */
[----:B------:R-:W-:-:S04]  /*01f0*/  LOP3.LUT R2, R6, R13, RZ, 0x3c, !PT ;  /* 0x0000000d06027212 */ /* 0x000fc800078e3cff */
[----:B------:R-:W-:-:S07]  /*0200*/  ISETP.GE.AND P1, PT, R2, RZ, PT ;  /* 0x000000ff0200720c */ /* 0x000fce0003f26270 */
[----:B------:R-:W-:-:S06]  /*0210*/  @P0 VIADD R0, R0, 0x1 ;  /* 0x0000000100000836 */ /* 0x000fcc0000000000 */
[----:B------:R-:W-:Y:S02]  /*0220*/  @!P1 IADD3 R0, PT, PT, -R0, RZ, RZ ;  /* 0x000000ff00009210 */ /* 0x000fe40007ffe1ff */
[----:B------:R-:W-:Y:S02]  /*0230*/  @!P2 LOP3.LUT R0, RZ, R13, RZ, 0x33, !PT ;  /* 0x0000000dff00a212 */ /* 0x000fe400078e33ff */
[----:B------:R-:W-:Y:S02]  /*0240*/  CS2R R12, SRZ ;  /* 0x00000000000c7805 */ /* 0x000fe4000001ff00 */
[----:B--2---:R-:W-:-:S13]  /*0250*/  ISETP.GE.AND P0, PT, R0, R7, PT ;  /* 0x000000070000720c */ /* 0x004fda0003f06270 */
[----:B------:R-:W2:Y:S01]  /*0260*/  @!P0 LDC.64 R4, c[0x0][0x3c0] ;  /* 0x0000f000ff048b82 */ /* 0x000ea20000000a00 */
[----:B0-----:R-:W-:-:S04]  /*0270*/  @!P0 IMAD R3, R7, UR12, RZ ;  /* 0x0000000c07038c24 */ /* 0x001fc8000f8e02ff */
[----:B------:R-:W-:-:S05]  /*0280*/  @!P0 IMAD R3, R3, 0x2, R0 ;  /* 0x0000000203038824 */ /* 0x000fca00078e0200 */
[C---:B------:R-:W-:Y:S01]  /*0290*/  @!P0 IADD3 R7, PT, PT, R3.reuse, R7, RZ ;  /* 0x0000000703078210 */ /* 0x040fe20007ffe0ff */
[----:B--2---:R-:W-:-:S04]  /*02a0*/  @!P0 IMAD.WIDE R2, R3, 0x4, R4 ;  /* 0x0000000403028825 */ /* 0x004fc800078e0204 */
[----:B------:R-:W-:Y:S01]  /*02b0*/  @!P0 IMAD.WIDE R4, R7, 0x4, R4 ;  /* 0x0000000407048825 */ /* 0x000fe200078e0204 */
[----:B------:R0:W2:Y:S04]  /*02c0*/  @!P0 LDG.E R12, desc[UR10][R2.64] ;  /* 0x0000000a020c8981 */ /* 0x0000a8000c1e1900 */
[----:B------:R-:W4:Y:S01]  /*02d0*/  @!P0 LDG.E R13, desc[UR10][R4.64] ;  /* 0x0000000a040d8981 */ /* 0x000f22000c1e1900 */
[----:B-1----:R-:W-:Y:S01]  /*02e0*/  ISETP.GE.U32.AND P0, PT, R6, UR4, PT ;  /* 0x0000000406007c0c */ /* 0x002fe2000bf06070 */
[----:B------:R-:W2:Y:S01]  /*02f0*/  LDCU UR4, c[0x0][0x414] ;  /* 0x00008280ff0477ac */ /* 0x000ea20008000800 */
[----:B------:R-:W-:-:S04]  /*0300*/  SHF.R.S32.HI R7, RZ, 0x1f, R6 ;  /* 0x0000001fff077819 */ /* 0x000fc80000011406 */
[----:B------:R-:W-:-:S13]  /*0310*/  ISETP.GE.AND.EX P0, PT, R7, UR5, PT, P0 ;  /* 0x0000000507007c0c */ /* 0x000fda000bf06300 */
[----:B------:R-:W0:Y:S01]  /*0320*/  @!P0 LDC.64 R18, c[0x0][0x398] ;  /* 0x0000e600ff128b82 */ /* 0x000e220000000a00 */
[C---:B------:R-:W-:Y:S01]  /*0330*/  @!P0 IMAD.SHL.U32 R15, R6.reuse, 0x4, RZ ;  /* 0x00000004060f8824 */ /* 0x040fe200078e00ff */
[----:B------:R-:W-:-:S06]  /*0340*/  @!P0 SHF.L.U64.HI R16, R6, 0x2, R7 ;  /* 0x0000000206108819 */ /* 0x000fcc0000010207 */
[----:B------:R-:W1:Y:S01]  /*0350*/  @!P0 LDC.64 R20, c[0x0][0x3a0] ;  /* 0x0000e800ff148b82 */ /* 0x000e620000000a00 */
[----:B0-----:R-:W-:-:S04]  /*0360*/  @!P0 IADD3 R2, P1, PT, R15, R18, RZ ;  /* 0x000000120f028210 */ /* 0x001fc80007f3e0ff */
[C---:B------:R-:W-:Y:S02]  /*0370*/  @!P0 IADD3.X R3, PT, PT, R16.reuse, R19, RZ, P1, !PT ;  /* 0x0000001310038210 */ /* 0x040fe40000ffe4ff */
[----:B-1----:R-:W-:Y:S01]  /*0380*/  @!P0 IADD3 R14, P2, PT, R15, R20, RZ ;  /* 0x000000140f0e8210 */ /* 0x002fe20007f5e0ff */
[----:B---3--:R-:W-:Y:S02]  /*0390*/  USHF.R.S32.HI UR5, URZ, 0x1f, UR7 ;  /* 0x0000001fff057899 */ /* 0x008fe40008011407 */
[----:B------:R0:W5:Y:S02]  /*03a0*/  @!P0 LDG.E.64 R8, desc[UR10][R2.64] ;  /* 0x0000000a02088981 */ /* 0x000164000c1e1b00 */
[----:B------:R-:W-:Y:S01]  /*03b0*/  @!P0 IMAD.X R15, R16, 0x1, R21, P2 ;  /* 0x00000001100f8824 */ /* 0x000fe200010e0615 */
[----:B0-----:R-:W-:-:S04]  /*03c0*/  @!P0 MOV R2, R14 ;  /* 0x0000000e00028202 */ /* 0x001fc80000000f00 */
[----:B------:R-:W-:-:S05]  /*03d0*/  @!P0 MOV R3, R15 ;  /* 0x0000000f00038202 */ /* 0x000fca0000000f00 */
[----:B------:R0:W5:Y:S02]  /*03e0*/  @!P0 LDG.E.64 R10, desc[UR10][R2.64] ;  /* 0x0000000a020a8981 */ /* 0x000164000c1e1b00 */
[----:B0-----:R-:W-:Y:S02]  /*03f0*/  IMAD.MOV.U32 R2, RZ, RZ, 0x3f800000 ;  /* 0x3f800000ff027424 */ /* 0x001fe400078e00ff */
[----:B--2---:R-:W-:Y:S01]  /*0400*/  FMUL.FTZ R12, R12, UR4 ;  /* 0x000000040c0c7c20 */ /* 0x004fe20008410000 */
[----:B----4-:R-:W-:Y:S01]  /*0410*/  FMUL.FTZ R13, R13, UR4 ;  /* 0x000000040d0d7c20 */ /* 0x010fe20008410000 */
[----:B------:R-:W0:Y:S03]  /*0420*/  S2UR UR4, SR_CTAID.Y ;  /* 0x00000000000479c3 */ /* 0x000e260000002600 */
[----:B------:R-:W-:-:S05]  /*0430*/  FFMA.FTZ R5, -R12, R12, R13 ;  /* 0x0000000c0c057223 */ /* 0x000fca000001010d */
[----:B------:R-:W-:-:S13]  /*0440*/  FSETP.GTU.FTZ.AND P1, PT, R5, RZ, PT ;  /* 0x000000ff0500720b */ /* 0x000fda0003f3c000 */
[----:B------:R-:W1:Y:S01]  /*0450*/  @P1 LDC R4, c[0x0][0x3a8] ;  /* 0x0000ea00ff041b82 */ /* 0x000e620000000800 */
[----:B0-----:R-:W-:-:S04]  /*0460*/  UIMAD UR4, UR4, UR7, URZ ;  /* 0x00000007040472a4 */ /* 0x001fc8000f8e02ff */
[----:B------:R-:W-:-:S04]  /*0470*/  UIADD3 UR7, UP0, UPT, UR4, UR7, URZ ;  /* 0x0000000704077290 */ /* 0x000fc8000ff1e0ff */
[----:B------:R-:W-:Y:S02]  /*0480*/  ULEA.HI.X.SX32 UR5, UR4, UR5, 0x1, UP0 ;  /* 0x0000000504057291 */ /* 0x000fe400080f0eff */
[----:B------:R-:W-:-:S04]  /*0490*/  UISETP.LT.U32.AND UP0, UPT, UR7, UR8, UPT ;  /* 0x000000080700728c */ /* 0x000fc8000bf01070 */
[----:B------:R-:W-:-:S04]  /*04a0*/  UISETP.LT.AND.EX UP0, UPT, UR5, UR9, UPT, UP0 ;  /* 0x000000090500728c */ /* 0x000fc8000bf01300 */
[----:B------:R-:W-:Y:S01]  /*04b0*/  USEL UR7, UR7, UR8, UP0 ;  /* 0x0000000807077287 */ /* 0x000fe20008000000 */
[----:B-1----:R-:W-:-:S03]  /*04c0*/  @P1 FADD.FTZ R3, R5, R4 ;  /* 0x0000000405031221 */ /* 0x002fc60000010000 */
[----:B------:R-:W-:Y:S01]  /*04d0*/  UISETP.GE.AND UP0, UPT, UR4, UR7, UPT ;  /* 0x000000070400728c */ /* 0x000fe2000bf06270 */
[----:B------:R0:W1:Y:S08]  /*04e0*/  @P1 MUFU.RSQ R2, R3 ;  /* 0x0000000300021308 */ /* 0x0000700000001400 */
[----:B------:R-:W-:Y:S05]  /*04f0*/  BRA.U UP0, `(.L_x_391) ;  /* 0x00000019003c7547 */ /* 0x000fea000b800000 */
[----:B------:R-:W2:Y:S01]  /*0500*/  LDCU.U8 UR5, c[0x0][0x3fc] ;  /* 0x00007f80ff0577ac */ /* 0x000ea20008000000 */
[----:B------:R-:W3:Y:S01]  /*0510*/  LDC.64 R4, c[0x0][0x3f0] ;  /* 0x0000fc00ff047b82 */ /* 0x000ee20000000a00 */
[----:B--2---:R-:W-:Y:S01]  /*0520*/  UISETP.NE.AND UP0, UPT, UR5, URZ, UPT ;  /* 0x000000ff0500728c */ /* 0x004fe2000bf05270 */
[----:B---3--:R-:W-:-:S04]  /*0530*/  IMAD.WIDE.U32 R14, R4, UR12, R6 ;  /* 0x0000000c040e7c25 */ /* 0x008fc8000f8e0006 */
[----:B0-----:R-:W-:-:S04]  /*0540*/  IMAD R3, R5, UR12, R15 ;  /* 0x0000000c05037c24 */ /* 0x001fc8000f8e020f */
        /* <DEDUP_REMOVED lines=10> */
.L_x_394:
[----:B--2---:R-:W2:Y:S01]  /*05f0*/  @!P0 LDC.64 R18, c[0x0][0x390] ;  /* 0x0000e400ff128b82 */ /* 0x004ea20000000a00 */
[----:B------:R-:W-:Y:S01]  /*0600*/  USHF.R.S32.HI UR8, URZ, 0x1f, UR6 ;  /* 0x0000001fff087899 */ /* 0x000fe20008011406 */
[----:B------:R-:W-:Y:S02]  /*0610*/  MOV R16, R14 ;  /* 0x0000000e00107202 */ /* 0x000fe40000000f00 */
[----:B------:R-:W-:-:S03]  /*0620*/  MOV R17, R3 ;  /* 0x0000000300117202 */ /* 0x000fc60000000f00 */
[C---:B0-----:R-:W-:Y:S02]  /*0630*/  IMAD R20, R4.reuse, UR8, RZ ;  /* 0x0000000804147c24 */ /* 0x041fe4000f8e02ff */
[----:B------:R-:W-:-:S04]  /*0640*/  IMAD.WIDE.U32 R16, R4, UR6, R16 ;  /* 0x0000000604107c25 */ /* 0x000fc8000f8e0010 */
[----:B------:R-:W-:-:S04]  /*0650*/  IMAD R21, R5, UR6, R20 ;  /* 0x0000000605157c24 */ /* 0x000fc8000f8e0214 */
[----:B------:R-:W-:Y:S01]  /*0660*/  IMAD.IADD R17, R17, 0x1, R21 ;  /* 0x0000000111117824 */ /* 0x000fe200078e0215 */
[----:B--2---:R-:W-:-:S04]  /*0670*/  @!P0 LEA R20, P1, R16, R18, 0x1 ;  /* 0x0000001210148211 */ /* 0x004fc800078208ff */
[----:B------:R-:W-:-:S05]  /*0680*/  @!P0 LEA.HI.X R21, R16, R19, R17, 0x1, P1 ;  /* 0x0000001310158211 */ /* 0x000fca00008f0c11 */
[----:B------:R-:W2:Y:S01]  /*0690*/  @!P0 LDG.E R20, desc[UR10][R20.64] ;  /* 0x0000000a14148981 */ /* 0x000ea2000c1e1900 */
[----:B------:R-:W-:Y:S01]  /*06a0*/  PRMT R23, RZ, 0x7610, R23 ;  /* 0x00007610ff177816 */ /* 0x000fe20000000017 */
[----:B------:R-:W-:Y:S01]  /*06b0*/  UIADD3 UR5, UPT, UPT, UR5, 0x1, URZ ;  /* 0x0000000105057890 */ /* 0x000fe2000fffe0ff */
[----:B------:R-:W-:Y:S01]  /*06c0*/  PRMT R22, RZ, 0x7610, R22 ;  /* 0x00007610ff167816 */ /* 0x000fe20000000016 */
[----:B------:R-:W-:Y:S01]  /*06d0*/  UIADD3 UR6, UPT, UPT, UR6, 0x1, URZ ;  /* 0x0000000106067890 */ /* 0x000fe2000fffe0ff */
[----:B------:R-:W-:Y:S01]  /*06e0*/  ISETP.GE.U32.AND P1, PT, R6, R4, PT ;  /* 0x000000040600720c */ /* 0x000fe20003f26070 */
[----:B------:R-:W-:Y:S01]  /*06f0*/  UISETP.NE.AND UP1, UPT, UR5, URZ, UPT ;  /* 0x000000ff0500728c */ /* 0x000fe2000bf25270 */
[C---:B--2---:R-:W-:Y:S02]  /*0700*/  @!P0 PRMT R23, R20.reuse, 0x7610, R23 ;  /* 0x0000761014178816 */ /* 0x044fe40000000017 */
[----:B------:R-:W-:Y:S02]  /*0710*/  @!P0 PRMT R22, R20, 0x7632, R22 ;  /* 0x0000763214168816 */ /* 0x000fe40000000016 */
[----:B------:R-:W-:-:S02]  /*0720*/  ISETP.GE.AND.EX P0, PT, R7, R5, PT, P1 ;  /* 0x000000050700720c */ /* 0x000fc40003f06310 */
[----:B------:R-:W-:Y:S02]  /*0730*/  SHF.L.U32 R23, R23, 0x10, RZ ;  /* 0x0000001017177819 */ /* 0x000fe400000006ff */
[----:B------:R-:W-:-:S03]  /*0740*/  SHF.L.U32 R25, R22, 0x10, RZ ;  /* 0x0000001016197819 */ /* 0x000fc600000006ff */
[C---:B------:R-:W-:Y:S02]  /*0750*/  FADD.FTZ R23, -R12.reuse, R23 ;  /* 0x000000170c177221 */ /* 0x040fe40000010100 */
[----:B------:R-:W-:Y:S02]  /*0760*/  FADD.FTZ R25, -R12, R25 ;  /* 0x000000190c197221 */ /* 0x000fe40000010100 */
[-C--:B-1----:R-:W-:Y:S02]  /*0770*/  FMUL.FTZ R23, R23, R2.reuse ;  /* 0x0000000217177220 */ /* 0x082fe40000410000 */
[----:B------:R-:W0:Y:S01]  /*0780*/  @!P0 LDC.64 R18, c[0x0][0x380] ;  /* 0x0000e000ff128b82 */ /* 0x000e220000000a00 */
[----:B------:R-:W-:Y:S01]  /*0790*/  FMUL.FTZ R20, R25, R2 ;  /* 0x0000000219147220 */ /* 0x000fe20000410000 */
[----:B-----5:R-:W-:-:S03]  /*07a0*/  FFMA.FTZ R23, R8, R23, R10 ;  /* 0x0000001708177223 */ /* 0x020fc6000001000a */
[----:B------:R-:W-:Y:S01]  /*07b0*/  FFMA.FTZ R20, R9, R20, R11 ;  /* 0x0000001409147223 */ /* 0x000fe2000001000b */
[----:B0-----:R-:W-:-:S04]  /*07c0*/  @!P0 LEA R18, P1, R16, R18, 0x1 ;  /* 0x0000001210128211 */ /* 0x001fc800078208ff */
[----:B------:R-:W-:Y:S01]  /*07d0*/  @!P0 LEA.HI.X R17, R16, R19, R17, 0x1, P1 ;  /* 0x0000001310118211 */ /* 0x000fe200008f0c11 */
[----:B------:R-:W-:Y:S01]  /*07e0*/  @!P0 IMAD.MOV.U32 R16, RZ, RZ, R18 ;  /* 0x000000ffff108224 */ /* 0x000fe200078e0012 */
[----:B------:R-:W-:-:S05]  /*07f0*/  @!P0 F2FP.BF16.F32.PACK_AB R19, R20, R23 ;  /* 0x000000171413823e */ /* 0x000fca00000010ff */
[----:B------:R2:W-:Y:S01]  /*0800*/  @!P0 STG.E desc[UR10][R16.64], R19 ;  /* 0x0000001310008986 */ /* 0x0005e2000c10190a */
[----:B------:R-:W-:Y:S05]  /*0810*/  BRA.U UP1, `(.L_x_394) ;  /* 0xfffffffd01747547 */ /* 0x000fea000b83ffff */
.L_x_393:
[----:B------:R-:W-:Y:S05]  /*0820*/  BRA.U UP0, `(.L_x_391) ;  /* 0x0000001500707547 */ /* 0x000fea000b800000 */
[----:B------:R-:W0:Y:S01]  /*0830*/  LDC.64 R4, c[0x0][0x3e0] ;  /* 0x0000f800ff047b82 */ /* 0x000e220000000a00 */
[----:B------:R-:W-:Y:S02]  /*0840*/  UIADD3 UR5, UPT, UPT, UR6, -UR7, URZ ;  /* 0x8000000706057290 */ /* 0x000fe4000fffe0ff */
[----:B------:R-:W-:-:S12]  /*0850*/  UIADD3 UR6, UPT, UPT, UR6, 0x1, URZ ;  /* 0x0000000106067890 */ /* 0x000fd8000fffe0ff */
.L_x_395:
[----:B--23--:R-:W2:Y:S01]  /*0860*/  @!P0 LDC.64 R18, c[0x0][0x390] ;  /* 0x0000e400ff128b82 */ /* 0x00cea20000000a00 */
[----:B------:R-:W-:Y:S01]  /*0870*/  UIADD3 UR8, UPT, UPT, UR6, -0x1, URZ ;  /* 0xffffffff06087890 */ /* 0x000fe2000fffe0ff */
[----:B------:R-:W-:Y:S02]  /*0880*/  MOV R16, R14 ;  /* 0x0000000e00107202 */ /* 0x000fe40000000f00 */
[----:B------:R-:W-:Y:S01]  /*0890*/  MOV R17, R3 ;  /* 0x0000000300117202 */ /* 0x000fe20000000f00 */
[----:B------:R-:W-:Y:S02]  /*08a0*/  USHF.R.S32.HI UR9, URZ, 0x1f, UR8 ;  /* 0x0000001fff097899 */ /* 0x000fe40008011408 */
[----:B0-----:R-:W-:-:S04]  /*08b0*/  IMAD.WIDE.U32 R20, R4, UR8, R16 ;  /* 0x0000000804147c25 */ /* 0x001fc8000f8e0010 */
[----:B------:R-:W-:-:S04]  /*08c0*/  IMAD R22, R4, UR9, RZ ;  /* 0x0000000904167c24 */ /* 0x000fc8000f8e02ff */
[----:B------:R-:W-:-:S04]  /*08d0*/  IMAD R23, R5, UR8, R22 ;  /* 0x0000000805177c24 */ /* 0x000fc8000f8e0216 */
[----:B------:R-:W-:Y:S01]  /*08e0*/  IMAD.IADD R21, R21, 0x1, R23 ;  /* 0x0000000115157824 */ /* 0x000fe200078e0217 */
[----:B--2---:R-:W-:-:S04]  /*08f0*/  @!P0 LEA R26, P1, R20, R18, 0x1 ;  /* 0x00000012141a8211 */ /* 0x004fc800078208ff */
[----:B------:R-:W-:-:S05]  /*0900*/  @!P0 LEA.HI.X R27, R20, R19, R21, 0x1, P1 ;  /* 0x00000013141b8211 */ /* 0x000fca00008f0c15 */
[----:B------:R-:W2:Y:S01]  /*0910*/  @!P0 LDG.E R26, desc[UR10][R26.64] ;  /* 0x0000000a1a1a8981 */ /* 0x000ea2000c1e1900 */
[----:B------:R-:W-:Y:S01]  /*0920*/  PRMT R25, RZ, 0x7610, R25 ;  /* 0x00007610ff197816 */ /* 0x000fe20000000019 */
[----:B------:R-:W-:Y:S01]  /*0930*/  USHF.R.S32.HI UR8, URZ, 0x1f, UR6 ;  /* 0x0000001fff087899 */ /* 0x000fe20008011406 */
[----:B------:R-:W-:Y:S02]  /*0940*/  PRMT R24, RZ, 0x7610, R24 ;  /* 0x00007610ff187816 */ /* 0x000fe40000000018 */
[----:B------:R-:W-:Y:S02]  /*0950*/  ISETP.GE.U32.AND P1, PT, R6, R4, PT ;  /* 0x000000040600720c */ /* 0x000fe40003f26070 */
[C---:B--2---:R-:W-:Y:S02]  /*0960*/  @!P0 PRMT R25, R26.reuse, 0x7610, R25 ;  /* 0x000076101a198816 */ /* 0x044fe40000000019 */
[----:B------:R-:W-:Y:S02]  /*0970*/  @!P0 PRMT R24, R26, 0x7632, R24 ;  /* 0x000076321a188816 */ /* 0x000fe40000000018 */
[----:B------:R-:W-:-:S02]  /*0980*/  ISETP.GE.AND.EX P0, PT, R7, R5, PT, P1 ;  /* 0x000000050700720c */ /* 0x000fc40003f06310 */
[----:B------:R-:W-:-:S05]  /*0990*/  SHF.L.U32 R25, R25, 0x10, RZ ;  /* 0x0000001019197819 */ /* 0x000fca00000006ff */
[----:B------:R-:W-:-:S04]  /*09a0*/  FADD.FTZ R27, -R12, R25 ;  /* 0x000000190c1b7221 */ /* 0x000fc80000010100 */
[----:B-1----:R-:W-:Y:S02]  /*09b0*/  FMUL.FTZ R27, R27, R2 ;  /* 0x000000021b1b7220 */ /* 0x002fe40000410000 */
[----:B------:R-:W0:Y:S02]  /*09c0*/  @!P0 LDC.64 R22, c[0x0][0x380] ;  /* 0x0000e000ff168b82 */ /* 0x000e240000000a00 */
[----:B-----5:R-:W-:-:S06]  /*09d0*/  FFMA.FTZ R27, R8, R27, R10 ;  /* 0x0000001b081b7223 */ /* 0x020fcc000001000a */
[----:B------:R-:W1:Y:S01]  /*09e0*/  @!P0 LDC.64 R18, c[0x0][0x390] ;  /* 0x0000e400ff128b82 */ /* 0x000e620000000a00 */
[----:B0-----:R-:W-:-:S04]  /*09f0*/  @!P0 LEA R22, P1, R20, R22, 0x1 ;  /* 0x0000001614168211 */ /* 0x001fc800078208ff */
[----:B------:R-:W-:Y:S01]  /*0a00*/  @!P0 LEA.HI.X R23, R20, R23, R21, 0x1, P1 ;  /* 0x0000001714178211 */ /* 0x000fe200008f0c15 */
[----:B------:R-:W-:Y:S01]  /*0a10*/  IMAD R20, R4, UR8, RZ ;  /* 0x0000000804147c24 */ /* 0x000fe2000f8e02ff */
[----:B------:R-:W-:-:S03]  /*0a20*/  SHF.L.U32 R21, R24, 0x10, RZ ;  /* 0x0000001018157819 */ /* 0x000fc600000006ff */
[----:B------:R-:W-:Y:S02]  /*0a30*/  IMAD R25, R5, UR6, R20 ;  /* 0x0000000605197c24 */ /* 0x000fe4000f8e0214 */
[----:B------:R-:W-:-:S04]  /*0a40*/  FADD.FTZ R21, -R12, R21 ;  /* 0x000000150c157221 */ /* 0x000fc80000010100 */
[----:B------:R-:W-:Y:S01]  /*0a50*/  FMUL.FTZ R24, R21, R2 ;  /* 0x0000000215187220 */ /* 0x000fe20000410000 */
[----:B------:R-:W-:-:S04]  /*0a60*/  IMAD.WIDE.U32 R20, R4, UR6, R16 ;  /* 0x0000000604147c25 */ /* 0x000fc8000f8e0010 */
[----:B------:R-:W-:Y:S01]  /*0a70*/  FFMA.FTZ R24, R9, R24, R11 ;  /* 0x0000001809187223 */ /* 0x000fe2000001000b */
[----:B------:R-:W-:Y:S01]  /*0a80*/  IMAD.IADD R21, R21, 0x1, R25 ;  /* 0x0000000115157824 */ /* 0x000fe200078e0219 */
[----:B-1----:R-:W-:-:S03]  /*0a90*/  @!P0 LEA R18, P1, R20, R18, 0x1 ;  /* 0x0000001214128211 */ /* 0x002fc600078208ff */
[----:B------:R-:W-:Y:S02]  /*0aa0*/  @!P0 F2FP.BF16.F32.PACK_AB R27, R24, R27 ;  /* 0x0000001b181b823e */ /* 0x000fe400000010ff */
[----:B------:R-:W-:Y:S02]  /*0ab0*/  @!P0 LEA.HI.X R19, R20, R19, R21, 0x1, P1 ;  /* 0x0000001314138211 */ /* 0x000fe400008f0c15 */
[----:B------:R-:W-:Y:S01]  /*0ac0*/  @!P0 MOV R26, R18 ;  /* 0x00000012001a8202 */ /* 0x000fe20000000f00 */
[----:B------:R0:W-:Y:S02]  /*0ad0*/  @!P0 STG.E desc[UR10][R22.64], R27 ;  /* 0x0000001b16008986 */ /* 0x0001e4000c10190a */
[----:B0-----:R-:W-:Y:S02]  /*0ae0*/  @!P0 MOV R27, R19 ;  /* 0x00000013001b8202 */ /* 0x001fe40000000f00 */
[----:B------:R-:W0:Y:S03]  /*0af0*/  @!P0 LDC.64 R18, c[0x0][0x380] ;  /* 0x0000e000ff128b82 */ /* 0x000e260000000a00 */
[----:B------:R-:W2:Y:S01]  /*0b00*/  @!P0 LDG.E R26, desc[UR10][R26.64] ;  /* 0x0000000a1a1a8981 */ /* 0x000ea2000c1e1900 */
[----:B------:R-:W-:Y:S01]  /*0b10*/  PRMT R24, RZ, 0x7610, R24 ;  /* 0x00007610ff187816 */ /* 0x000fe20000000018 */
[----:B------:R-:W-:-:S04]  /*0b20*/  UIADD3 UR8, UPT, UPT, UR6, 0x1, URZ ;  /* 0x0000000106087890 */ /* 0x000fc8000fffe0ff */
[----:B------:R-:W-:Y:S01]  /*0b30*/  USHF.R.S32.HI UR9, URZ, 0x1f, UR8 ;  /* 0x0000001fff097899 */ /* 0x000fe20008011408 */
[----:B0-----:R-:W-:-:S04]  /*0b40*/  @!P0 LEA R22, P1, R20, R18, 0x1 ;  /* 0x0000001214168211 */ /* 0x001fc800078208ff */
[----:B------:R-:W-:Y:S02]  /*0b50*/  @!P0 LEA.HI.X R25, R20, R19, R21, 0x1, P1 ;  /* 0x0000001314198211 */ /* 0x000fe400008f0c15 */
[----:B------:R-:W-:Y:S01]  /*0b60*/  PRMT R20, RZ, 0x7610, R20 ;  /* 0x00007610ff147816 */ /* 0x000fe20000000014 */
[----:B------:R-:W0:Y:S01]  /*0b70*/  @!P0 LDC.64 R18, c[0x0][0x390] ;  /* 0x0000e400ff128b82 */ /* 0x000e220000000a00 */
[C---:B--2---:R-:W-:Y:S02]  /*0b80*/  @!P0 PRMT R24, R26.reuse, 0x7610, R24 ;  /* 0x000076101a188816 */ /* 0x044fe40000000018 */
[----:B------:R-:W-:-:S03]  /*0b90*/  @!P0 PRMT R20, R26, 0x7632, R20 ;  /* 0x000076321a148816 */ /* 0x000fc60000000014 */
[----:B------:R-:W-:Y:S01]  /*0ba0*/  IMAD.U32 R21, R24, 0x10000, RZ ;  /* 0x0001000018157824 */ /* 0x000fe200078e00ff */
[----:B------:R-:W-:Y:S01]  /*0bb0*/  SHF.L.U32 R23, R20, 0x10, RZ ;  /* 0x0000001014177819 */ /* 0x000fe200000006ff */
[----:B------:R-:W-:Y:S02]  /*0bc0*/  IMAD R20, R4, UR9, RZ ;  /* 0x0000000904147c24 */ /* 0x000fe4000f8e02ff */
[C---:B------:R-:W-:Y:S02]  /*0bd0*/  FADD.FTZ R21, -R12.reuse, R21 ;  /* 0x000000150c157221 */ /* 0x040fe40000010100 */
[----:B------:R-:W-:Y:S01]  /*0be0*/  FADD.FTZ R29, -R12, R23 ;  /* 0x000000170c1d7221 */ /* 0x000fe20000010100 */
[----:B------:R-:W-:Y:S02]  /*0bf0*/  IMAD R23, R5, UR8, R20 ;  /* 0x0000000805177c24 */ /* 0x000fe4000f8e0214 */
[----:B------:R-:W-:Y:S01]  /*0c00*/  FMUL.FTZ R27, R21, R2 ;  /* 0x00000002151b7220 */ /* 0x000fe20000410000 */
[----:B------:R-:W-:-:S04]  /*0c10*/  IMAD.WIDE.U32 R20, R4, UR8, R16 ;  /* 0x0000000804147c25 */ /* 0x000fc8000f8e0010 */
[----:B------:R-:W-:Y:S01]  /*0c20*/  FMUL.FTZ R24, R29, R2 ;  /* 0x000000021d187220 */ /* 0x000fe20000410000 */
[----:B------:R-:W-:-:S03]  /*0c30*/  FFMA.FTZ R27, R8, R27, R10 ;  /* 0x0000001b081b7223 */ /* 0x000fc6000001000a */
[----:B------:R-:W-:Y:S01]  /*0c40*/  FFMA.FTZ R24, R9, R24, R11 ;  /* 0x0000001809187223 */ /* 0x000fe2000001000b */
[----:B------:R-:W-:Y:S01]  /*0c50*/  IADD3 R21, PT, PT, R21, R23, RZ ;  /* 0x0000001715157210 */ /* 0x000fe20007ffe0ff */
[----:B------:R-:W-:Y:S01]  /*0c60*/  @!P0 IMAD.MOV.U32 R23, RZ, RZ, R25 ;  /* 0x000000ffff178224 */ /* 0x000fe200078e0019 */
[----:B0-----:R-:W-:Y:S02]  /*0c70*/  @!P0 LEA R18, P1, R20, R18, 0x1 ;  /* 0x0000001214128211 */ /* 0x001fe400078208ff */
[----:B------:R-:W-:Y:S02]  /*0c80*/  @!P0 F2FP.BF16.F32.PACK_AB R27, R24, R27 ;  /* 0x0000001b181b823e */ /* 0x000fe400000010ff */
[----:B------:R-:W-:Y:S01]  /*0c90*/  @!P0 LEA.HI.X R19, R20, R19, R21, 0x1, P1 ;  /* 0x0000001314138211 */ /* 0x000fe200008f0c15 */
[----:B------:R-:W0:Y:S02]  /*0ca0*/  @!P0 LDC.64 R24, c[0x0][0x380] ;  /* 0x0000e000ff188b82 */ /* 0x000e240000000a00 */
[----:B------:R1:W-:Y:S02]  /*0cb0*/  @!P0 STG.E desc[UR10][R22.64], R27 ;  /* 0x0000001b16008986 */ /* 0x0003e4000c10190a */
[----:B-1----:R-:W-:-:S02]  /*0cc0*/  @!P0 MOV R22, R18 ;  /* 0x0000001200168202 */ /* 0x002fc40000000f00 */
[----:B------:R-:W-:Y:S02]  /*0cd0*/  @!P0 MOV R23, R19 ;  /* 0x0000001300178202 */ /* 0x000fe40000000f00 */
[----:B------:R-:W1:Y:S03]  /*0ce0*/  @!P0 LDC.64 R18, c[0x0][0x390] ;  /* 0x0000e400ff128b82 */ /* 0x000e660000000a00 */
[----:B------:R2:W3:Y:S01]  /*0cf0*/  @!P0 LDG.E R26, desc[UR10][R22.64] ;  /* 0x0000000a161a8981 */ /* 0x0004e2000c1e1900 */
[----:B------:R-:W-:Y:S01]  /*0d00*/  UIADD3 UR8, UPT, UPT, UR6, 0x2, URZ ;  /* 0x0000000206087890 */ /* 0x000fe2000fffe0ff */
[----:B0-----:R-:W-:-:S03]  /*0d10*/  @!P0 LEA R24, P1, R20, R24, 0x1 ;  /* 0x0000001814188211 */ /* 0x001fc600078208ff */
[----:B------:R-:W-:Y:S01]  /*0d20*/  USHF.R.S32.HI UR9, URZ, 0x1f, UR8 ;  /* 0x0000001fff097899 */ /* 0x000fe20008011408 */
[----:B------:R-:W-:Y:S01]  /*0d30*/  @!P0 LEA.HI.X R25, R20, R25, R21, 0x1, P1 ;  /* 0x0000001914198211 */ /* 0x000fe200008f0c15 */
[C---:B------:R-:W-:Y:S01]  /*0d40*/  IMAD.WIDE.U32 R16, R4.reuse, UR8, R16 ;  /* 0x0000000804107c25 */ /* 0x040fe2000f8e0010 */
[----:B------:R-:W-:Y:S02]  /*0d50*/  PRMT R21, RZ, 0x7610, R21 ;  /* 0x00007610ff157816 */ /* 0x000fe40000000015 */
[----:B------:R-:W-:Y:S01]  /*0d60*/  PRMT R20, RZ, 0x7610, R20 ;  /* 0x00007610ff147816 */ /* 0x000fe20000000014 */
[----:B--2---:R-:W-:-:S04]  /*0d70*/  IMAD R22, R4, UR9, RZ ;  /* 0x0000000904167c24 */ /* 0x004fc8000f8e02ff */
[----:B------:R-:W-:Y:S01]  /*0d80*/  IMAD R27, R5, UR8, R22 ;  /* 0x00000008051b7c24 */ /* 0x000fe2000f8e0216 */
[----:B-1----:R-:W-:-:S04]  /*0d90*/  @!P0 LEA R18, P1, R16, R18, 0x1 ;  /* 0x0000001210128211 */ /* 0x002fc800078208ff */
[----:B------:R-:W-:Y:S02]  /*0da0*/  IADD3 R17, PT, PT, R17, R27, RZ ;  /* 0x0000001b11117210 */ /* 0x000fe40007ffe0ff */
[C---:B---3--:R-:W-:Y:S02]  /*0db0*/  @!P0 PRMT R21, R26.reuse, 0x7610, R21 ;  /* 0x000076101a158816 */ /* 0x048fe40000000015 */
[----:B------:R-:W-:-:S03]  /*0dc0*/  @!P0 PRMT R20, R26, 0x7632, R20 ;  /* 0x000076321a148816 */ /* 0x000fc60000000014 */
[----:B------:R-:W-:Y:S01]  /*0dd0*/  IMAD.U32 R21, R21, 0x10000, RZ ;  /* 0x0001000015157824 */ /* 0x000fe200078e00ff */
[----:B------:R-:W-:-:S03]  /*0de0*/  SHF.L.U32 R23, R20, 0x10, RZ ;  /* 0x0000001014177819 */ /* 0x000fc600000006ff */
[C---:B------:R-:W-:Y:S02]  /*0df0*/  FADD.FTZ R21, -R12.reuse, R21 ;  /* 0x000000150c157221 */ /* 0x040fe40000010100 */
[----:B------:R-:W-:Y:S02]  /*0e00*/  FADD.FTZ R23, -R12, R23 ;  /* 0x000000170c177221 */ /* 0x000fe40000010100 */
[-C--:B------:R-:W-:Y:S02]  /*0e10*/  FMUL.FTZ R21, R21, R2.reuse ;  /* 0x0000000215157220 */ /* 0x080fe40000410000 */
[----:B------:R-:W-:Y:S02]  /*0e20*/  FMUL.FTZ R20, R23, R2 ;  /* 0x0000000217147220 */ /* 0x000fe40000410000 */
[----:B------:R-:W-:Y:S01]  /*0e30*/  FFMA.FTZ R23, R8, R21, R10 ;  /* 0x0000001508177223 */ /* 0x000fe2000001000a */
[----:B------:R-:W-:Y:S01]  /*0e40*/  @!P0 LEA.HI.X R21, R16, R19, R17, 0x1, P1 ;  /* 0x0000001310158211 */ /* 0x000fe200008f0c11 */
[----:B------:R-:W-:-:S05]  /*0e50*/  FFMA.FTZ R20, R9, R20, R11 ;  /* 0x0000001409147223 */ /* 0x000fca000001000b */
[----:B------:R-:W-:Y:S01]  /*0e60*/  @!P0 F2FP.BF16.F32.PACK_AB R23, R20, R23 ;  /* 0x000000171417823e */ /* 0x000fe200000010ff */
[----:B------:R-:W-:Y:S02]  /*0e70*/  @!P0 IMAD.MOV.U32 R20, RZ, RZ, R18 ;  /* 0x000000ffff148224 */ /* 0x000fe400078e0012 */
[----:B------:R-:W0:Y:S02]  /*0e80*/  @!P0 LDC.64 R18, c[0x0][0x380] ;  /* 0x0000e000ff128b82 */ /* 0x000e240000000a00 */
[----:B------:R3:W-:Y:S04]  /*0e90*/  @!P0 STG.E desc[UR10][R24.64], R23 ;  /* 0x0000001718008986 */ /* 0x0007e8000c10190a */
[----:B------:R-:W2:Y:S01]  /*0ea0*/  @!P0 LDG.E R20, desc[UR10][R20.64] ;  /* 0x0000000a14148981 */ /* 0x000ea2000c1e1900 */
[----:B------:R-:W-:Y:S01]  /*0eb0*/  PRMT R26, RZ, 0x7610, R26 ;  /* 0x00007610ff1a7816 */ /* 0x000fe2000000001a */
[----:B------:R-:W-:Y:S01]  /*0ec0*/  UIADD3 UR5, UPT, UPT, UR5, 0x4, URZ ;  /* 0x0000000405057890 */ /* 0x000fe2000fffe0ff */
[----:B------:R-:W-:-:S03]  /*0ed0*/  PRMT R22, RZ, 0x7610, R22 ;  /* 0x00007610ff167816 */ /* 0x000fc60000000016 */
[----:B------:R-:W-:Y:S01]  /*0ee0*/  UISETP.NE.AND UP0, UPT, UR5, URZ, UPT ;  /* 0x000000ff0500728c */ /* 0x000fe2000bf05270 */
[----:B0-----:R-:W-:-:S04]  /*0ef0*/  @!P0 LEA R18, P1, R16, R18, 0x1 ;  /* 0x0000001210128211 */ /* 0x001fc800078208ff */
[----:B------:R-:W-:Y:S01]  /*0f00*/  @!P0 LEA.HI.X R17, R16, R19, R17, 0x1, P1 ;  /* 0x0000001310118211 */ /* 0x000fe200008f0c11 */
[----:B------:R-:W-:Y:S01]  /*0f10*/  @!P0 IMAD.MOV.U32 R16, RZ, RZ, R18 ;  /* 0x000000ffff108224 */ /* 0x000fe200078e0012 */
[C---:B--2---:R-:W-:Y:S02]  /*0f20*/  @!P0 PRMT R26, R20.reuse, 0x7610, R26 ;  /* 0x00007610141a8816 */ /* 0x044fe4000000001a */
[----:B------:R-:W-:Y:S02]  /*0f30*/  @!P0 PRMT R22, R20, 0x7632, R22 ;  /* 0x0000763214168816 */ /* 0x000fe40000000016 */
[----:B------:R-:W-:Y:S02]  /*0f40*/  SHF.L.U32 R27, R26, 0x10, RZ ;  /* 0x000000101a1b7819 */ /* 0x000fe400000006ff */
[----:B------:R-:W-:-:S03]  /*0f50*/  SHF.L.U32 R29, R22, 0x10, RZ ;  /* 0x00000010161d7819 */ /* 0x000fc600000006ff */
[C---:B------:R-:W-:Y:S02]  /*0f60*/  FADD.FTZ R27, -R12.reuse, R27 ;  /* 0x0000001b0c1b7221 */ /* 0x040fe40000010100 */
[----:B------:R-:W-:Y:S02]  /*0f70*/  FADD.FTZ R29, -R12, R29 ;  /* 0x0000001d0c1d7221 */ /* 0x000fe40000010100 */
[-C--:B------:R-:W-:Y:S02]  /*0f80*/  FMUL.FTZ R27, R27, R2.reuse ;  /* 0x000000021b1b7220 */ /* 0x080fe40000410000 */
[----:B------:R-:W-:Y:S02]  /*0f90*/  FMUL.FTZ R20, R29, R2 ;  /* 0x000000021d147220 */ /* 0x000fe40000410000 */
[----:B------:R-:W-:Y:S02]  /*0fa0*/  FFMA.FTZ R27, R8, R27, R10 ;  /* 0x0000001b081b7223 */ /* 0x000fe4000001000a */
[----:B------:R-:W-:-:S05]  /*0fb0*/  FFMA.FTZ R20, R9, R20, R11 ;  /* 0x0000001409147223 */ /* 0x000fca000001000b */
[----:B------:R-:W-:-:S05]  /*0fc0*/  @!P0 F2FP.BF16.F32.PACK_AB R19, R20, R27 ;  /* 0x0000001b1413823e */ /* 0x000fca00000010ff */
[----:B------:R3:W-:Y:S01]  /*0fd0*/  @!P0 STG.E desc[UR10][R16.64], R19 ;  /* 0x0000001310008986 */ /* 0x0007e2000c10190a */
[----:B------:R-:W-:Y:S05]  /*0fe0*/  BRA.U !UP0, `(.L_x_391) ;  /* 0x0000000d08807547 */ /* 0x000fea000b800000 */
[----:B------:R-:W-:Y:S01]  /*0ff0*/  UIADD3 UR6, UPT, UPT, UR6, 0x4, URZ ;  /* 0x0000000406067890 */ /* 0x000fe2000fffe0ff */
[----:B------:R-:W-:Y:S11]  /*1000*/  BRA `(.L_x_395) ;  /* 0xfffffff800147947 */ /* 0x000ff6000383ffff */
.L_x_392:
        /* <DEDUP_REMOVED lines=8> */
.L_x_399:
[----:B------:R-:W3:Y:S01]  /*1090*/  @!P0 LDC.64 R20, c[0x0][0x390] ;  /* 0x0000e400ff148b82 */ /* 0x000ee20000000a00 */
[----:B------:R-:W-:Y:S01]  /*10a0*/  USHF.R.S32.HI UR8, URZ, 0x1f, UR5 ;  /* 0x0000001fff087899 */ /* 0x000fe20008011405 */
[----:B------:R-:W-:Y:S02]  /*10b0*/  MOV R4, R14 ;  /* 0x0000000e00047202 */ /* 0x000fe40000000f00 */
[----:B0-----:R-:W-:-:S03]  /*10c0*/  MOV R5, R3 ;  /* 0x0000000300057202 */ /* 0x001fc60000000f00 */
[C---:B0-----:R-:W-:Y:S02]  /*10d0*/  IMAD R18, R16.reuse, UR8, RZ ;  /* 0x0000000810127c24 */ /* 0x041fe4000f8e02ff */
[----:B------:R-:W-:-:S04]  /*10e0*/  IMAD.WIDE.U32 R4, R16, UR5, R4 ;  /* 0x0000000510047c25 */ /* 0x000fc8000f8e0004 */
[----:B------:R-:W-:-:S04]  /*10f0*/  IMAD R19, R17, UR5, R18 ;  /* 0x0000000511137c24 */ /* 0x000fc8000f8e0212 */
[----:B------:R-:W-:Y:S01]  /*1100*/  IMAD.IADD R19, R5, 0x1, R19 ;  /* 0x0000000105137824 */ /* 0x000fe200078e0213 */
[----:B---3--:R-:W-:-:S04]  /*1110*/  @!P0 LEA R20, P1, R4, R20, 0x1 ;  /* 0x0000001404148211 */ /* 0x008fc800078208ff */
[----:B------:R-:W-:-:S05]  /*1120*/  @!P0 LEA.HI.X R21, R4, R21, R19, 0x1, P1 ;  /* 0x0000001504158211 */ /* 0x000fca00008f0c13 */
[----:B------:R-:W3:Y:S01]  /*1130*/  @!P0 LDG.E R20, desc[UR10][R20.64] ;  /* 0x0000000a14148981 */ /* 0x000ee2000c1e1900 */
[----:B------:R-:W-:Y:S01]  /*1140*/  PRMT R22, RZ, 0x7610, R22 ;  /* 0x00007610ff167816 */ /* 0x000fe20000000016 */
[----:B------:R-:W-:Y:S01]  /*1150*/  UIADD3 UR6, UPT, UPT, UR6, 0x1, URZ ;  /* 0x0000000106067890 */ /* 0x000fe2000fffe0ff */
[----:B------:R-:W-:Y:S01]  /*1160*/  PRMT R18, RZ, 0x7610, R18 ;  /* 0x00007610ff127816 */ /* 0x000fe20000000012 */
[----:B------:R-:W-:Y:S01]  /*1170*/  UIADD3 UR5, UPT, UPT, UR5, 0x1, URZ ;  /* 0x0000000105057890 */ /* 0x000fe2000fffe0ff */
[----:B------:R-:W-:Y:S01]  /*1180*/  ISETP.GE.U32.AND P1, PT, R6, R16, PT ;  /* 0x000000100600720c */ /* 0x000fe20003f26070 */
[----:B------:R-:W-:Y:S01]  /*1190*/  UISETP.NE.AND UP0, UPT, UR6, URZ, UPT ;  /* 0x000000ff0600728c */ /* 0x000fe2000bf05270 */
[----:B------:R-:W-:Y:S01]  /*11a0*/  BSSY.RECONVERGENT B0, `(.L_x_397) ;  /* 0x000001b000007945 */ /* 0x000fe20003800200 */
[C---:B---3--:R-:W-:Y:S02]  /*11b0*/  @!P0 PRMT R22, R20.reuse, 0x7610, R22 ;  /* 0x0000761014168816 */ /* 0x048fe40000000016 */
[----:B------:R-:W-:-:S02]  /*11c0*/  @!P0 PRMT R18, R20, 0x7632, R18 ;  /* 0x0000763214128816 */ /* 0x000fc40000000012 */
[----:B------:R-:W-:-:S13]  /*11d0*/  ISETP.GE.AND.EX P0, PT, R7, R17, PT, P1 ;  /* 0x000000110700720c */ /* 0x000fda0003f06310 */
[----:B------:R-:W-:Y:S05]  /*11e0*/  @P0 BRA `(.L_x_398) ;  /* 0x0000000000580947 */ /* 0x000fea0003800000 */
[----:B------:R-:W-:Y:S02]  /*11f0*/  SHF.L.U32 R5, R22, 0x10, RZ ;  /* 0x0000001016057819 */ /* 0x000fe400000006ff */
[----:B------:R-:W-:Y:S02]  /*1200*/  SHF.L.U32 R21, R18, 0x10, RZ ;  /* 0x0000001012157819 */ /* 0x000fe400000006ff */
[----:B--2---:R-:W-:Y:S01]  /*1210*/  LEA R18, P1, R4, UR14, 0x1 ;  /* 0x0000000e04127c11 */ /* 0x004fe2000f8208ff */
[C---:B------:R-:W-:Y:S02]  /*1220*/  FADD.FTZ R5, -R12.reuse, R5 ;  /* 0x000000050c057221 */ /* 0x040fe40000010100 */
[----:B------:R-:W-:Y:S01]  /*1230*/  FADD.FTZ R21, -R12, R21 ;  /* 0x000000150c157221 */ /* 0x000fe20000010100 */
[----:B------:R-:W-:Y:S01]  /*1240*/  LEA.HI.X R19, R4, UR15, R19, 0x1, P1 ;  /* 0x0000000f04137c11 */ /* 0x000fe200088f0c13 */
[-C--:B-1----:R-:W-:Y:S02]  /*1250*/  FMUL.FTZ R5, R5, R2.reuse ;  /* 0x0000000205057220 */ /* 0x082fe40000410000 */
[----:B------:R-:W-:-:S02]  /*1260*/  FMUL.FTZ R20, R21, R2 ;  /* 0x0000000215147220 */ /* 0x000fc40000410000 */
[----:B-----5:R-:W-:Y:S02]  /*1270*/  FFMA.FTZ R5, R8, R5, R10 ;  /* 0x0000000508057223 */ /* 0x020fe4000001000a */
[----:B------:R-:W-:Y:S02]  /*1280*/  FFMA.FTZ R20, R9, R20, R11 ;  /* 0x0000001409147223 */ /* 0x000fe4000001000b */
[----:B------:R-:W-:Y:S02]  /*1290*/  FMUL.FTZ R21, R5, -1.4426950216293334961 ;  /* 0xbfb8aa3b05157820 */ /* 0x000fe40000410000 */
[----:B------:R-:W-:-:S04]  /*12a0*/  FMUL.FTZ R23, R20, -1.4426950216293334961 ;  /* 0xbfb8aa3b14177820 */ /* 0x000fc80000410000 */
        /* <DEDUP_REMOVED lines=8> */
[----:B------:R-:W-:-:S05]  /*1330*/  F2FP.BF16.F32.PACK_AB R5, R20, R5 ;  /* 0x000000051405723e */ /* 0x000fca00000010ff */
[----:B------:R0:W-:Y:S02]  /*1340*/  STG.E desc[UR10][R18.64], R5 ;  /* 0x0000000512007986 */ /* 0x0001e4000c10190a */
.L_x_398:
[----:B--2---:R-:W-:Y:S05]  /*1350*/  BSYNC.RECONVERGENT B0 ;  /* 0x0000000000007941 */ /* 0x004fea0003800200 */
.L_x_397:
[----:B------:R-:W-:Y:S05]  /*1360*/  BRA.U UP0, `(.L_x_399) ;  /* 0xfffffffd00487547 */ /* 0x000fea000b83ffff */
.L_x_396:
[----:B------:R-:W-:-:S04]  /*1370*/  UIADD3 UR6, UPT, UPT, UR4, -UR7, URZ ;  /* 0x8000000704067290 */ /* 0x000fc8000fffe0ff */
[----:B------:R-:W-:-:S09]  /*1380*/  UISETP.GT.U32.AND UP0, UPT, UR6, -0x4, UPT ;  /* 0xfffffffc0600788c */ /* 0x000fd2000bf04070 */
[----:B------:R-:W-:Y:S05]  /*1390*/  BRA.U UP0, `(.L_x_391) ;  /* 0x0000000900947547 */ /* 0x000fea000b800000 */
[----:B------:R-:W2:Y:S01]  /*13a0*/  LDC.64 R16, c[0x0][0x3e0] ;  /* 0x0000f800ff107b82 */ /* 0x000ea20000000a00 */
[----:B------:R-:W3:Y:S01]  /*13b0*/  LDCU.64 UR16, c[0x0][0x380] ;  /* 0x00007000ff1077ac */ /* 0x000ee20008000a00 */
[----:B------:R-:W-:Y:S02]  /*13c0*/  UIADD3 UR6, UPT, UPT, UR5, -UR7, URZ ;  /* 0x8000000705067290 */ /* 0x000fe4000fffe0ff */
[----:B------:R-:W-:-:S12]  /*13d0*/  UIADD3 UR8, UPT, UPT, UR5, 0x1, URZ ;  /* 0x0000000105087890 */ /* 0x000fd8000fffe0ff */
.L_x_402:
[----:B0-----:R-:W0:Y:S01]  /*13e0*/  @!P0 LDC.64 R4, c[0x0][0x390] ;  /* 0x0000e400ff048b82 */ /* 0x001e220000000a00 */
[----:B------:R-:W-:Y:S01]  /*13f0*/  UIADD3 UR9, UPT, UPT, UR8, -0x1, URZ ;  /* 0xffffffff08097890 */ /* 0x000fe2000fffe0ff */
[----:B------:R-:W-:Y:S01]  /*1400*/  MOV R19, R3 ;  /* 0x0000000300137202 */ /* 0x000fe20000000f00 */
[----:B------:R-:W-:Y:S02]  /*1410*/  IMAD.MOV.U32 R18, RZ, RZ, R14 ;  /* 0x000000ffff127224 */ /* 0x000fe400078e000e */
[----:B------:R-:W-:Y:S02]  /*1420*/  USHF.R.S32.HI UR13, URZ, 0x1f, UR9 ;  /* 0x0000001fff0d7899 */ /* 0x000fe40008011409 */
[----:B--2-4-:R-:W-:-:S04]  /*1430*/  IMAD.WIDE.U32 R20, R16, UR9, R18 ;  /* 0x0000000910147c25 */ /* 0x014fc8000f8e0012 */
[----:B------:R-:W-:-:S04]  /*1440*/  IMAD R22, R16, UR13, RZ ;  /* 0x0000000d10167c24 */ /* 0x000fc8000f8e02ff */
[----:B------:R-:W-:-:S05]  /*1450*/  IMAD R23, R17, UR9, R22 ;  /* 0x0000000911177c24 */ /* 0x000fca000f8e0216 */
[----:B------:R-:W-:Y:S02]  /*1460*/  IADD3 R23, PT, PT, R21, R23, RZ ;  /* 0x0000001715177210 */ /* 0x000fe40007ffe0ff */
[----:B0-----:R-:W-:-:S04]  /*1470*/  @!P0 LEA R24, P1, R20, R4, 0x1 ;  /* 0x0000000414188211 */ /* 0x001fc800078208ff */
[----:B------:R-:W-:-:S05]  /*1480*/  @!P0 LEA.HI.X R25, R20, R5, R23, 0x1, P1 ;  /* 0x0000000514198211 */ /* 0x000fca00008f0c17 */
[----:B------:R-:W2:Y:S01]  /*1490*/  @!P0 LDG.E R24, desc[UR10][R24.64] ;  /* 0x0000000a18188981 */ /* 0x000ea2000c1e1900 */
[----:B------:R-:W-:Y:S01]  /*14a0*/  PRMT R26, RZ, 0x7610, R26 ;  /* 0x00007610ff1a7816 */ /* 0x000fe2000000001a */
[----:B------:R-:W-:Y:S01]  /*14b0*/  UIADD3 UR6, UPT, UPT, UR6, 0x4, URZ ;  /* 0x0000000406067890 */ /* 0x000fe2000fffe0ff */
[----:B------:R-:W-:Y:S01]  /*14c0*/  PRMT R22, RZ, 0x7610, R22 ;  /* 0x00007610ff167816 */ /* 0x000fe20000000016 */
[----:B------:R-:W-:Y:S01]  /*14d0*/  BSSY.RECONVERGENT B0, `(.L_x_400) ;  /* 0x000001e000007945 */ /* 0x000fe20003800200 */
[----:B------:R-:W-:Y:S01]  /*14e0*/  ISETP.GE.U32.AND P1, PT, R6, R16, PT ;  /* 0x000000100600720c */ /* 0x000fe20003f26070 */
[----:B------:R-:W-:Y:S01]  /*14f0*/  UISETP.NE.AND UP0, UPT, UR6, URZ, UPT ;  /* 0x000000ff0600728c */ /* 0x000fe2000bf05270 */
[C---:B--2---:R-:W-:Y:S02]  /*1500*/  @!P0 PRMT R26, R24.reuse, 0x7610, R26 ;  /* 0x00007610181a8816 */ /* 0x044fe4000000001a */
[----:B------:R-:W-:Y:S02]  /*1510*/  @!P0 PRMT R22, R24, 0x7632, R22 ;  /* 0x0000763218168816 */ /* 0x000fe40000000016 */
[----:B------:R-:W-:-:S13]  /*1520*/  ISETP.GE.AND.EX P0, PT, R7, R17, PT, P1 ;  /* 0x000000110700720c */ /* 0x000fda0003f06310 */
[----:B------:R-:W0:Y:S01]  /*1530*/  @!P0 LDC.64 R4, c[0x0][0x390] ;  /* 0x0000e400ff048b82 */ /* 0x000e220000000a00 */
[----:B------:R-:W-:Y:S05]  /*1540*/  @P0 BRA `(.L_x_401) ;  /* 0x0000000000580947 */ /* 0x000fea0003800000 */
[----:B------:R-:W-:Y:S01]  /*1550*/  SHF.L.U32 R25, R22, 0x10, RZ ;  /* 0x0000001016197819 */ /* 0x000fe200000006ff */
[----:B------:R-:W-:-:S04]  /*1560*/  IMAD.U32 R21, R26, 0x10000, RZ ;  /* 0x000100001a157824 */ /* 0x000fc800078e00ff */
[C---:B------:R-:W-:Y:S01]  /*1570*/  FADD.FTZ R21, -R12.reuse, R21 ;  /* 0x000000150c157221 */ /* 0x040fe20000010100 */
[----:B------:R-:W-:-:S03]  /*1580*/  FADD.FTZ R25, -R12, R25 ;  /* 0x000000190c197221 */ /* 0x000fc60000010100 */
[-C--:B-1----:R-:W-:Y:S01]  /*1590*/  FMUL.FTZ R21, R21, R2.reuse ;  /* 0x0000000215157220 */ /* 0x082fe20000410000 */
[----:B------:R-:W-:-:S03]  /*15a0*/  FMUL.FTZ R22, R25, R2 ;  /* 0x0000000219167220 */ /* 0x000fc60000410000 */
[----:B-----5:R-:W-:Y:S01]  /*15b0*/  FFMA.FTZ R21, R8, R21, R10 ;  /* 0x0000001508157223 */ /* 0x020fe2000001000a */
[----:B------:R-:W-:-:S03]  /*15c0*/  FFMA.FTZ R22, R9, R22, R11 ;  /* 0x0000001609167223 */ /* 0x000fc6000001000b */
[----:B------:R-:W-:Y:S01]  /*15d0*/  FMUL.FTZ R24, R21, -1.4426950216293334961 ;  /* 0xbfb8aa3b15187820 */ /* 0x000fe20000410000 */
[----:B------:R-:W-:-:S05]  /*15e0*/  FMUL.FTZ R27, R22, -1.4426950216293334961 ;  /* 0xbfb8aa3b161b7820 */ /* 0x000fca0000410000 */
[----:B------:R-:W1:Y:S04]  /*15f0*/  MUFU.EX2 R24, R24 ;  /* 0x0000001800187308 */ /* 0x000e680000000800 */
[----:B------:R-:W2:Y:S01]  /*1600*/  MUFU.EX2 R27, R27 ;  /* 0x0000001b001b7308 */ /* 0x000ea20000000800 */
[----:B-1----:R-:W-:Y:S01]  /*1610*/  FADD.FTZ R25, R24, 1 ;  /* 0x3f80000018197421 */ /* 0x002fe20000010000 */
[----:B--2---:R-:W-:-:S03]  /*1620*/  FADD.FTZ R28, R27, 1 ;  /* 0x3f8000001b1c7421 */ /* 0x004fc60000010000 */
[----:B------:R-:W1:Y:S08]  /*1630*/  MUFU.RCP R26, R25 ;  /* 0x00000019001a7308 */ /* 0x000e700000001000 */
[----:B------:R-:W2:Y:S01]  /*1640*/  MUFU.RCP R29, R28 ;  /* 0x0000001c001d7308 */ /* 0x000ea20000001000 */
[----:B-1----:R-:W-:Y:S01]  /*1650*/  FMUL.FTZ R26, R21, R26 ;  /* 0x0000001a151a7220 */ /* 0x002fe20000410000 */
[----:B--2---:R-:W-:Y:S01]  /*1660*/  FMUL.FTZ R29, R22, R29 ;  /* 0x0000001d161d7220 */ /* 0x004fe20000410000 */
[----:B---3--:R-:W-:-:S04]  /*1670*/  LEA R22, P1, R20, UR16, 0x1 ;  /* 0x0000001014167c11 */ /* 0x008fc8000f8208ff */
[----:B------:R-:W-:Y:S02]  /*1680*/  LEA.HI.X R23, R20, UR17, R23, 0x1, P1 ;  /* 0x0000001114177c11 */ /* 0x000fe400088f0c17 */
[----:B------:R-:W-:-:S05]  /*1690*/  F2FP.BF16.F32.PACK_AB R29, R29, R26 ;  /* 0x0000001a1d1d723e */ /* 0x000fca00000010ff */
[----:B------:R2:W-:Y:S02]  /*16a0*/  STG.E desc[UR10][R22.64], R29 ;  /* 0x0000001d16007986 */ /* 0x0005e4000c10190a */
.L_x_401:
[----:B---3--:R-:W-:Y:S05]  /*16b0*/  BSYNC.RECONVERGENT B0 ;  /* 0x0000000000007941 */ /* 0x008fea0003800200 */
.L_x_400:
[----:B------:R-:W-:Y:S02]  /*16c0*/  USHF.R.S32.HI UR9, URZ, 0x1f, UR8 ;  /* 0x0000001fff097899 */ /* 0x000fe40008011408 */
[C---:B------:R-:W-:Y:S01]  /*16d0*/  IMAD.WIDE.U32 R20, R16.reuse, UR8, R18 ;  /* 0x0000000810147c25 */ /* 0x040fe2000f8e0012 */
[----:B------:R-:W3:Y:S03]  /*16e0*/  @!P0 LDC.64 R24, c[0x0][0x380] ;  /* 0x0000e000ff188b82 */ /* 0x000ee60000000a00 */
[----:B--2---:R-:W-:Y:S01]  /*16f0*/  IMAD R22, R16, UR9, RZ ;  /* 0x0000000910167c24 */ /* 0x004fe2000f8e02ff */
[----:B0-----:R-:W-:-:S03]  /*1700*/  @!P0 LEA R26, P1, R20, R4, 0x1 ;  /* 0x00000004141a8211 */ /* 0x001fc600078208ff */
[----:B------:R-:W-:-:S05]  /*1710*/  IMAD R23, R17, UR8, R22 ;  /* 0x0000000811177c24 */ /* 0x000fca000f8e0216 */
[----:B------:R-:W-:-:S04]  /*1720*/  IADD3 R23, PT, PT, R21, R23, RZ ;  /* 0x0000001715177210 */ /* 0x000fc80007ffe0ff */
[----:B------:R-:W-:-:S05]  /*1730*/  @!P0 LEA.HI.X R27, R20, R5, R23, 0x1, P1 ;  /* 0x00000005141b8211 */ /* 0x000fca00008f0c17 */
[----:B------:R0:W2:Y:S01]  /*1740*/  @!P0 LDG.E R4, desc[UR10][R26.64] ;  /* 0x0000000a1a048981 */ /* 0x0000a2000c1e1900 */
[----:B------:R-:W-:Y:S01]  /*1750*/  UIADD3 UR9, UPT, UPT, UR8, 0x1, URZ ;  /* 0x0000000108097890 */ /* 0x000fe2000fffe0ff */
[----:B---3--:R-:W-:-:S03]  /*1760*/  @!P0 LEA R24, P1, R20, R24, 0x1 ;  /* 0x0000001814188211 */ /* 0x008fc600078208ff */
[----:B------:R-:W-:Y:S01]  /*1770*/  USHF.R.S32.HI UR13, URZ, 0x1f, UR9 ;  /* 0x0000001fff0d7899 */ /* 0x000fe20008011409 */
[----:B------:R-:W-:Y:S02]  /*1780*/  @!P0 LEA.HI.X R5, R20, R25, R23, 0x1, P1 ;  /* 0x0000001914058211 */ /* 0x000fe400008f0c17 */
[----:B------:R-:W3:Y:S03]  /*1790*/  @!P0 LDC.64 R20, c[0x0][0x390] ;  /* 0x0000e400ff148b82 */ /* 0x000ee60000000a00 */
[----:B------:R-:W-:-:S04]  /*17a0*/  IMAD R28, R16, UR13, RZ ;  /* 0x0000000d101c7c24 */ /* 0x000fc8000f8e02ff */
[----:B0-----:R-:W-:Y:S01]  /*17b0*/  IMAD R27, R17, UR9, R28 ;  /* 0x00000009111b7c24 */ /* 0x001fe2000f8e021c */
[----:B------:R-:W0:Y:S01]  /*17c0*/  @!P0 LDC.64 R22, c[0x0][0x380] ;  /* 0x0000e000ff168b82 */ /* 0x000e220000000a00 */
[----:B------:R-:W-:Y:S01]  /*17d0*/  IMAD.WIDE.U32 R28, R16, UR9, R18 ;  /* 0x00000009101c7c25 */ /* 0x000fe2000f8e0012 */
[----:B------:R-:W-:-:S04]  /*17e0*/  UIADD3 UR9, UPT, UPT, UR8, 0x2, URZ ;  /* 0x0000000208097890 */ /* 0x000fc8000fffe0ff */
[----:B------:R-:W-:Y:S02]  /*17f0*/  USHF.R.S32.HI UR13, URZ, 0x1f, UR9 ;  /* 0x0000001fff0d7899 */ /* 0x000fe40008011409 */
[----:B------:R-:W-:Y:S01]  /*1800*/  IMAD.WIDE.U32 R18, R16, UR9, R18 ;  /* 0x0000000910127c25 */ /* 0x000fe2000f8e0012 */
[----:B---3--:R-:W-:-:S03]  /*1810*/  @!P0 LEA R25, P1, R28, R20, 0x1 ;  /* 0x000000141c198211 */ /* 0x008fc600078208ff */
[----:B------:R-:W-:Y:S02]  /*1820*/  IMAD.IADD R20, R29, 0x1, R27 ;  /* 0x000000011d147824 */ /* 0x000fe400078e021b */
[----:B------:R-:W-:-:S03]  /*1830*/  IMAD R29, R16, UR13, RZ ;  /* 0x0000000d101d7c24 */ /* 0x000fc6000f8e02ff */
[C---:B------:R-:W-:Y:S01]  /*1840*/  @!P0 LEA.HI.X R27, R28.reuse, R21, R20, 0x1, P1 ;  /* 0x000000151c1b8211 */ /* 0x040fe200008f0c14 */
[----:B------:R-:W-:Y:S01]  /*1850*/  IMAD R29, R17, UR9, R29 ;  /* 0x00000009111d7c24 */ /* 0x000fe2000f8e021d */
[----:B0-----:R-:W-:-:S04]  /*1860*/  @!P0 LEA R26, P2, R28, R22, 0x1 ;  /* 0x000000161c1a8211 */ /* 0x001fc800078408ff */
[----:B------:R-:W-:Y:S02]  /*1870*/  @!P0 LEA.HI.X R28, R28, R23, R20, 0x1, P2 ;  /* 0x000000171c1c8211 */ /* 0x000fe400010f0c14 */
[----:B------:R-:W0:Y:S01]  /*1880*/  @!P0 LDC.64 R20, c[0x0][0x390] ;  /* 0x0000e400ff148b82 */ /* 0x000e220000000a00 */
[----:B------:R-:W-:-:S07]  /*1890*/  IADD3 R29, PT, PT, R19, R29, RZ ;  /* 0x0000001d131d7210 */ /* 0x000fce0007ffe0ff */
[----:B------:R-:W3:Y:S01]  /*18a0*/  @!P0 LDC.64 R22, c[0x0][0x380] ;  /* 0x0000e000ff168b82 */ /* 0x000ee20000000a00 */
[----:B0-----:R-:W-:-:S04]  /*18b0*/  @!P0 LEA R20, P1, R18, R20, 0x1 ;  /* 0x0000001412148211 */ /* 0x001fc800078208ff */
[C---:B------:R-:W-:Y:S02]  /*18c0*/  @!P0 LEA.HI.X R21, R18.reuse, R21, R29, 0x1, P1 ;  /* 0x0000001512158211 */ /* 0x040fe400008f0c1d */
[----:B---3--:R-:W-:-:S04]  /*18d0*/  @!P0 LEA R22, P2, R18, R22, 0x1 ;  /* 0x0000001612168211 */ /* 0x008fc800078408ff */
[----:B------:R-:W-:Y:S02]  /*18e0*/  @!P0 LEA.HI.X R23, R18, R23, R29, 0x1, P2 ;  /* 0x0000001712178211 */ /* 0x000fe400010f0c1d */
[----:B------:R-:W-:-:S04]  /*18f0*/  PRMT R18, RZ, 0x7610, R18 ;  /* 0x00007610ff127816 */ /* 0x000fc80000000012 */
[----:B--2---:R-:W-:Y:S02]  /*1900*/  @!P0 PRMT R18, R4, 0x7610, R18 ;  /* 0x0000761004128816 */ /* 0x004fe40000000012 */
[----:B------:R-:W-:Y:S02]  /*1910*/  PRMT R4, RZ, 0x7610, R4 ;  /* 0x00007610ff047816 */ /* 0x000fe40000000004 */
[----:B------:R-:W-:Y:S02]  /*1920*/  SHF.L.U32 R19, R18, 0x10, RZ ;  /* 0x0000001012137819 */ /* 0x000fe400000006ff */
[----:B------:R-:W-:-:S03]  /*1930*/  @!P0 PRMT R4, R4, 0x7632, R4 ;  /* 0x0000763204048816 */ /* 0x000fc60000000004 */
[----:B------:R-:W-:Y:S02]  /*1940*/  FADD.FTZ R19, -R12, R19 ;  /* 0x000000130c137221 */ /* 0x000fe40000010100 */
[----:B------:R-:W-:Y:S02]  /*1950*/  IMAD.U32 R29, R4, 0x10000, RZ ;  /* 0x00010000041d7824 */ /* 0x000fe400078e00ff */
[-C--:B-1----:R-:W-:Y:S02]  /*1960*/  FMUL.FTZ R19, R19, R2.reuse ;  /* 0x0000000213137220 */ /* 0x082fe40000410000 */
[----:B------:R-:W-:Y:S02]  /*1970*/  FADD.FTZ R29, -R12, R29 ;  /* 0x0000001d0c1d7221 */ /* 0x000fe40000010100 */
[----:B-----5:R-:W-:Y:S02]  /*1980*/  FFMA.FTZ R19, R8, R19, R10 ;  /* 0x0000001308137223 */ /* 0x020fe4000001000a */
[----:B------:R-:W-:-:S02]  /*1990*/  FMUL.FTZ R4, R29, R2 ;  /* 0x000000021d047220 */ /* 0x000fc40000410000 */
[----:B------:R-:W-:Y:S02]  /*19a0*/  @!P0 FMUL.FTZ R18, R19, -1.4426950216293334961 ;  /* 0xbfb8aa3b13128820 */ /* 0x000fe40000410000 */
[----:B------:R-:W-:-:S04]  /*19b0*/  FFMA.FTZ R4, R9, R4, R11 ;  /* 0x0000000409047223 */ /* 0x000fc8000001000b */
[----:B------:R-:W0:Y:S02]  /*19c0*/  @!P0 MUFU.EX2 R18, R18 ;  /* 0x0000001200128308 */ /* 0x000e240000000800 */
[----:B0-----:R-:W-:-:S06]  /*19d0*/  @!P0 FADD.FTZ R18, R18, 1 ;  /* 0x3f80000012128421 */ /* 0x001fcc0000010000 */
[----:B------:R-:W0:Y:S02]  /*19e0*/  @!P0 MUFU.RCP R18, R18 ;  /* 0x0000001200128308 */ /* 0x000e240000001000 */
[----:B0-----:R-:W-:Y:S01]  /*19f0*/  @!P0 FMUL.FTZ R18, R19, R18 ;  /* 0x0000001213128220 */ /* 0x001fe20000410000 */
[----:B------:R-:W-:-:S06]  /*1a00*/  @!P0 FMUL.FTZ R19, R4, -1.4426950216293334961 ;  /* 0xbfb8aa3b04138820 */ /* 0x000fcc0000410000 */
[----:B------:R-:W0:Y:S02]  /*1a10*/  @!P0 MUFU.EX2 R19, R19 ;  /* 0x0000001300138308 */ /* 0x000e240000000800 */
[----:B0-----:R-:W-:-:S06]  /*1a20*/  @!P0 FADD.FTZ R29, R19, 1 ;  /* 0x3f800000131d8421 */ /* 0x001fcc0000010000 */
[----:B------:R-:W0:Y:S02]  /*1a30*/  @!P0 MUFU.RCP R29, R29 ;  /* 0x0000001d001d8308 */ /* 0x000e240000001000 */
[----:B0-----:R-:W-:-:S05]  /*1a40*/  @!P0 FMUL.FTZ R4, R4, R29 ;  /* 0x0000001d04048220 */ /* 0x001fca0000410000 */
[----:B------:R-:W-:Y:S02]  /*1a50*/  @!P0 F2FP.BF16.F32.PACK_AB R18, R4, R18 ;  /* 0x000000120412823e */ /* 0x000fe400000010ff */
[----:B------:R-:W-:-:S05]  /*1a60*/  @!P0 MOV R4, R24 ;  /* 0x0000001800048202 */ /* 0x000fca0000000f00 */
[----:B------:R0:W-:Y:S02]  /*1a70*/  @!P0 STG.E desc[UR10][R4.64], R18 ;  /* 0x0000001204008986 */ /* 0x0001e4000c10190a */
[----:B0-----:R-:W-:Y:S01]  /*1a80*/  @!P0 MOV R4, R25 ;  /* 0x0000001900048202 */ /* 0x001fe20000000f00 */
[----:B------:R-:W-:-:S05]  /*1a90*/  @!P0 IMAD.MOV.U32 R5, RZ, RZ, R27 ;  /* 0x000000ffff058224 */ /* 0x000fca00078e001b */
[----:B------:R-:W2:Y:S01]  /*1aa0*/  @!P0 LDG.E R27, desc[UR10][R4.64] ;  /* 0x0000000a041b8981 */ /* 0x000ea2000c1e1900 */
[----:B------:R-:W-:Y:S02]  /*1ab0*/  PRMT R25, RZ, 0x7610, R25 ;  /* 0x00007610ff197816 */ /* 0x000fe40000000019 */
[----:B------:R-:W-:Y:S02]  /*1ac0*/  PRMT R24, RZ, 0x7610, R24 ;  /* 0x00007610ff187816 */ /* 0x000fe40000000018 */
        /* <DEDUP_REMOVED lines=9> */
[----:B------:R-:W-:-:S02]  /*1b60*/  FFMA.FTZ R4, R9, R4, R11 ;  /* 0x0000000409047223 */ /* 0x000fc4000001000b */
[----:B------:R-:W-:Y:S02]  /*1b70*/  @!P0 FMUL.FTZ R5, R18, -1.4426950216293334961 ;  /* 0xbfb8aa3b12058820 */ /* 0x000fe40000410000 */
[----:B------:R-:W-:-:S04]  /*1b80*/  @!P0 FMUL.FTZ R24, R4, -1.4426950216293334961 ;  /* 0xbfb8aa3b04188820 */ /* 0x000fc80000410000 */
[----:B------:R-:W0:Y:S04]  /*1b90*/  @!P0 MUFU.EX2 R5, R5 ;  /* 0x0000000500058308 */ /* 0x000e280000000800 */
[----:B------:R-:W1:Y:S01]  /*1ba0*/  @!P0 MUFU.EX2 R24, R24 ;  /* 0x0000001800188308 */ /* 0x000e620000000800 */
[----:B0-----:R-:W-:Y:S01]  /*1bb0*/  @!P0 FADD.FTZ R19, R5, 1 ;  /* 0x3f80000005138421 */ /* 0x001fe20000010000 */
[----:B-1----:R-:W-:-:S05]  /*1bc0*/  @!P0 FADD.FTZ R25, R24, 1 ;  /* 0x3f80000018198421 */ /* 0x002fca0000010000 */
[----:B------:R-:W0:Y:S08]  /*1bd0*/  @!P0 MUFU.RCP R19, R19 ;  /* 0x0000001300138308 */ /* 0x000e300000001000 */
[----:B------:R-:W1:Y:S01]  /*1be0*/  @!P0 MUFU.RCP R25, R25 ;  /* 0x0000001900198308 */ /* 0x000e620000001000 */
[----:B0-----:R-:W-:Y:S01]  /*1bf0*/  @!P0 FMUL.FTZ R18, R18, R19 ;  /* 0x0000001312128220 */ /* 0x001fe20000410000 */
[----:B-1----:R-:W-:-:S05]  /*1c00*/  @!P0 FMUL.FTZ R27, R4, R25 ;  /* 0x00000019041b8220 */ /* 0x002fca0000410000 */
[----:B------:R-:W-:Y:S01]  /*1c10*/  @!P0 F2FP.BF16.F32.PACK_AB R29, R27, R18 ;  /* 0x000000121b1d823e */ /* 0x000fe200000010ff */
[----:B------:R-:W-:-:S05]  /*1c20*/  @!P0 IMAD.MOV.U32 R27, RZ, RZ, R28 ;  /* 0x000000ffff1b8224 */ /* 0x000fca00078e001c */
[----:B------:R4:W-:Y:S04]  /*1c30*/  @!P0 STG.E desc[UR10][R26.64], R29 ;  /* 0x0000001d1a008986 */ /* 0x0009e8000c10190a */
[----:B------:R-:W2:Y:S01]  /*1c40*/  @!P0 LDG.E R20, desc[UR10][R20.64] ;  /* 0x0000000a14148981 */ /* 0x000ea2000c1e1900 */
[----:B------:R-:W-:Y:S01]  /*1c50*/  PRMT R5, RZ, 0x7610, R5 ;  /* 0x00007610ff057816 */ /* 0x000fe20000000005 */
[----:B------:R-:W-:Y:S01]  /*1c60*/  UIADD3 UR8, UPT, UPT, UR8, 0x4, URZ ;  /* 0x0000000408087890 */ /* 0x000fe2000fffe0ff */
[----:B------:R-:W-:Y:S02]  /*1c70*/  PRMT R4, RZ, 0x7610, R4 ;  /* 0x00007610ff047816 */ /* 0x000fe40000000004 */
[C---:B--2---:R-:W-:Y:S02]  /*1c80*/  @!P0 PRMT R5, R20.reuse, 0x7610, R5 ;  /* 0x0000761014058816 */ /* 0x044fe40000000005 */
[----:B------:R-:W-:-:S02]  /*1c90*/  @!P0 PRMT R4, R20, 0x7632, R4 ;  /* 0x0000763214048816 */ /* 0x000fc40000000004 */
        /* <DEDUP_REMOVED lines=18> */
[----:B------:R-:W-:-:S05]  /*1dc0*/  @!P0 F2FP.BF16.F32.PACK_AB R21, R21, R18 ;  /* 0x000000121515823e */ /* 0x000fca00000010ff */
[----:B------:R4:W-:Y:S01]  /*1dd0*/  @!P0 STG.E desc[UR10][R22.64], R21 ;  /* 0x0000001516008986 */ /* 0x0009e2000c10190a */
[----:B------:R-:W-:Y:S05]  /*1de0*/  BRA.U UP0, `(.L_x_402) ;  /* 0xfffffff5007c7547 */ /* 0x000fea000b83ffff */
.L_x_391:
[----:B0-----:R-:W0:Y:S01]  /*1df0*/  LDC R5, c[0x0][0x3f8] ;  /* 0x0000fe00ff057b82 */ /* 0x001e220000000800 */
[----:B------:R-:W2:Y:S02]  /*1e00*/  LDCU.64 UR14, c[0x0][0x388] ;  /* 0x00007100ff0e77ac */ /* 0x000ea40008000a00 */
[----:B--2---:R-:W-:Y:S02]  /*1e10*/  ISETP.EQ.U32.AND P0, PT, RZ, UR14, PT ;  /* 0x0000000eff007c0c */ /* 0x004fe4000bf02070 */
[----:B0-----:R-:W-:-:S04]  /*1e20*/  ISETP.GE.AND P1, PT, R0, R5, PT ;  /* 0x000000050000720c */ /* 0x001fc80003f26270 */
[----:B------:R-:W-:-:S13]  /*1e30*/  ISETP.EQ.OR.EX P0, PT, RZ, UR15, P1, P0 ;  /* 0x0000000fff007c0c */ /* 0x000fda0008f02700 */
[----:B------:R-:W-:Y:S05]  /*1e40*/  @P0 EXIT ;  /* 0x000000000000094d */ /* 0x000fea0003800000 */
[----:B-1----:R-:W0:Y:S01]  /*1e50*/  LDC.64 R2, c[0x0][0x388] ;  /* 0x0000e200ff027b82 */ /* 0x002e220000000a00 */
[----:B------:R-:W-:-:S04]  /*1e60*/  IMAD R5, R5, UR12, R0 ;  /* 0x0000000c05057c24 */ /* 0x000fc8000f8e0200 */
[----:B0-----:R-:W-:-:S05]  /*1e70*/  IMAD.WIDE R2, R5, 0x8, R2 ;  /* 0x0000000805027825 */ /* 0x001fca00078e0202 */
[----:B------:R-:W-:Y:S01]  /*1e80*/  STG.E.64 desc[UR10][R2.64], R12 ;  /* 0x0000000c02007986 */ /* 0x000fe2000c101b0a */
[----:B------:R-:W-:Y:S05]  /*1e90*/  EXIT ;  /* 0x000000000000794d */ /* 0x000fea0003800000 */
.L_x_403:
        /* <DEDUP_REMOVED lines=14> */
.L_x_3560:


//--------------------- .text._Z32group_norm_nhwc_fwd_scale_kernelI11Bf16IOFp32WLi168EEv26Group_norm_nhwc_fwd_params --------------------------
	.section	.text._Z32group_norm_nhwc_fwd_scale_kernelI11Bf16IOFp32WLi168EEv26Group_norm_nhwc_fwd_params,"ax",@progbits
	.align	128
        .global         _Z32group_norm_nhwc_fwd_scale_kernelI11Bf16IOFp32WLi168EEv26Group_norm_nhwc_fwd_params
        .type           _Z32group_norm_nhwc_fwd_scale_kernelI11Bf16IOFp32WLi168EEv26Group_norm_nhwc_fwd_params,@function
        .size           _Z32group_norm_nhwc_fwd_scale_kernelI11Bf16IOFp32WLi168EEv26Group_norm_nhwc_fwd_params,(.L_x_3561 - _Z32group_norm_nhwc_fwd_scale_kernelI11Bf16IOFp32WLi168EEv26Group_norm_nhwc_fwd_params)
        .other          _Z32group_norm_nhwc_fwd_scale_kernelI11Bf16IOFp32WLi168EEv26Group_norm_nhwc_fwd_params,@"STO_CUDA_ENTRY STV_DEFAULT"
_Z32group_norm_nhwc_fwd_scale_kernelI11Bf16IOFp32WLi168EEv26Group_norm_nhwc_fwd_params:
.text._Z32group_norm_nhwc_fwd_scale_kernelI11Bf16IOFp32WLi168EEv26Group_norm_nhwc_fwd_params:
        /* <DEDUP_REMOVED lines=95> */
.L_x_407:
        /* <DEDUP_REMOVED lines=35> */
.L_x_406:
[----:B------:R-:W-:Y:S05]  /*0820*/  BRA.U UP0, `(.L_x_404) ;  /* 0x0000001500707547 */ /* 0x000fea000b800000 */
[----:B------:R-:W0:Y:S01]  /*0830*/  LDC.64 R4, c[0x0][0x3e0] ;  /* 0x0000f800ff047b82 */ /* 0x000e220000000a00 */
[----:B------:R-:W-:Y:S02]  /*0840*/  UIADD3 UR5, UPT, UPT, UR6, -UR7, URZ ;  /* 0x8000000706057290 */ /* 0x000fe4000fffe0ff */
[----:B------:R-:W-:-:S12]  /*0850*/  UIADD3 UR6, UPT, UPT, UR6, 0x1, URZ ;  /* 0x0000000106067890 */ /* 0x000fd8000fffe0ff */
.L_x_408:
        /* <DEDUP_REMOVED lines=123> */
.L_x_405:
        /* <DEDUP_REMOVED lines=8> */
.L_x_412:
        /* <DEDUP_REMOVED lines=44> */
.L_x_411:
[----:B--2---:R-:W-:Y:S05]  /*1350*/  BSYNC.RECONVERGENT B0 ;  /* 0x0000000000007941 */ /* 0x004fea0003800200 */
.L_x_410:
[----:B------:R-:W-:Y:S05]  /*1360*/  BRA.U UP0, `(.L_x_412) ;  /* 0xfffffffd00487547 */ /* 0x000fea000b83ffff */
.L_x_409:
[----:B------:R-:W-:-:S04]  /*1370*/  UIADD3 UR6, UPT, UPT, UR4, -UR7, URZ ;  /* 0x8000000704067290 */ /* 0x000fc8000fffe0ff */
[----:B------:R-:W-:-:S09]  /*1380*/  UISETP.GT.U32.AND UP0, UPT, UR6, -0x4, UPT ;  /* 0xfffffffc0600788c */ /* 0x000fd2000bf04070 */
[----:B------:R-:W-:Y:S05]  /*1390*/  BRA.U UP0, `(.L_x_404) ;  /* 0x0000000900947547 */ /* 0x000fea000b800000 */
[----:B------:R-:W2:Y:S01]  /*13a0*/  LDC.64 R16, c[0x0][0x3e0] ;  /* 0x0000f800ff107b82 */ /* 0x000ea20000000a00 */
[----:B------:R-:W3:Y:S01]  /*13b0*/  LDCU.64 UR16, c[0x0][0x380] ;  /* 0x00007000ff1077ac */ /* 0x000ee20008000a00 */
[----:B------:R-:W-:Y:S02]  /*13c0*/  UIADD3 UR6, UPT, UPT, UR5, -UR7, URZ ;  /* 0x8000000705067290 */ /* 0x000fe4000fffe0ff */
[----:B------:R-:W-:-:S12]  /*13d0*/  UIADD3 UR8, UPT, UPT, UR5, 0x1, URZ ;  /* 0x0000000105087890 */ /* 0x000fd8000fffe0ff */
.L_x_415:
        /* <DEDUP_REMOVED lines=45> */
.L_x_414:
[----:B---3--:R-:W-:Y:S05]  /*16b0*/  BSYNC.RECONVERGENT B0 ;  /* 0x0000000000007941 */ /* 0x008fea0003800200 */
.L_x_413:
        /* <DEDUP_REMOVED lines=115> */
.L_x_404:
        /* <DEDUP_REMOVED lines=11> */
.L_x_416:
        /* <DEDUP_REMOVED lines=14> */
.L_x_3561:


//--------------------- .text._Z32group_norm_nhwc_fwd_scale_kernelI11Bf16IOFp32WLi64EEv26Group_norm_nhwc_fwd_params --------------------------
	.section	.text._Z32group_norm_nhwc_fwd_scale_kernelI11Bf16IOFp32WLi64EEv26Group_norm_nhwc_fwd_params,"ax",@progbits
	.align	128
        .global         _Z32group_norm_nhwc_fwd_scale_kernelI11Bf16IOFp32WLi64EEv26Group_norm_nhwc_fwd_params
        .type           _Z32group_norm_nhwc_fwd_scale_kernelI11Bf16IOFp32WLi64EEv26Group_norm_nhwc_fwd_params,@function
        .size           _Z32group_norm_nhwc_fwd_scale_kernelI11Bf16IOFp32WLi64EEv26Group_norm_nhwc_fwd_params,(.L_x_3562 - _Z32group_norm_nhwc_fwd_scale_kernelI11Bf16IOFp32WLi64EEv26Group_norm_nhwc_fwd_params)
        .other          _Z32group_norm_nhwc_fwd_scale_kernelI11Bf16IOFp32WLi64EEv26Group_norm_nhwc_fwd_params,@"STO_CUDA_ENTRY STV_DEFAULT"
_Z32group_norm_nhwc_fwd_scale_kernelI11Bf16IOFp32WLi64EEv26Group_norm_nhwc_fwd_params:
.text._Z32group_norm_nhwc_fwd_scale_kernelI11Bf16IOFp32WLi64EEv26Group_norm_nhwc_fwd_params:
        /* <DEDUP_REMOVED lines=95> */
.L_x_420:
        /* <DEDUP_REMOVED lines=35> */
.L_x_419:
[----:B------:R-:W-:Y:S05]  /*0820*/  BRA.U UP0, `(.L_x_417) ;  /* 0x0000001500707547 */ /* 0x000fea000b800000 */
[----:B------:R-:W0:Y:S01]  /*0830*/  LDC.64 R4, c[0x0][0x3e0] ;  /* 0x0000f800ff047b82 */ /* 0x000e220000000a00 */
[----:B------:R-:W-:Y:S02]  /*0840*/  UIADD3 UR5, UPT, UPT, UR6, -UR7, URZ ;  /* 0x8000000706057290 */ /* 0x000fe4000fffe0ff */
[----:B------:R-:W-:-:S12]  /*0850*/  UIADD3 UR6, UPT, UPT, UR6, 0x1, URZ ;  /* 0x0000000106067890 */ /* 0x000fd8000fffe0ff */
.L_x_421:
        /* <DEDUP_REMOVED lines=123> */
.L_x_418:
        /* <DEDUP_REMOVED lines=8> */
.L_x_425:
        /* <DEDUP_REMOVED lines=44> */
.L_x_424:
[----:B--2---:R-:W-:Y:S05]  /*1350*/  BSYNC.RECONVERGENT B0 ;  /* 0x0000000000007941 */ /* 0x004fea0003800200 */
.L_x_423:
[----:B------:R-:W-:Y:S05]  /*1360*/  BRA.U UP0, `(.L_x_425) ;  /* 0xfffffffd00487547 */ /* 0x000fea000b83ffff */
.L_x_422:
[----:B------:R-:W-:-:S04]  /*1370*/  UIADD3 UR6, UPT, UPT, UR4, -UR7, URZ ;  /* 0x8000000704067290 */ /* 0x000fc8000fffe0ff */
[----:B------:R-:W-:-:S09]  /*1380*/  UISETP.GT.U32.AND UP0, UPT, UR6, -0x4, UPT ;  /* 0xfffffffc0600788c */ /* 0x000fd2000bf04070 */
[----:B------:R-:W-:Y:S05]  /*1390*/  BRA.U UP0, `(.L_x_417) ;  /* 0x0000000900947547 */ /* 0x000fea000b800000 */
[----:B------:R-:W2:Y:S01]  /*13a0*/  LDC.64 R16, c[0x0][0x3e0] ;  /* 0x0000f800ff107b82 */ /* 0x000ea20000000a00 */
[----:B------:R-:W3:Y:S01]  /*13b0*/  LDCU.64 UR16, c[0x0][0x380] ;  /* 0x00007000ff1077ac */ /* 0x000ee20008000a00 */
[----:B------:R-:W-:Y:S02]  /*13c0*/  UIADD3 UR6, UPT, UPT, UR5, -UR7, URZ ;  /* 0x8000000705067290 */ /* 0x000fe4000fffe0ff */
[----:B------:R-:W-:-:S12]  /*13d0*/  UIADD3 UR8, UPT, UPT, UR5, 0x1, URZ ;  /* 0x0000000105087890 */ /* 0x000fd8000fffe0ff */
.L_x_428:
        /* <DEDUP_REMOVED lines=45> */
.L_x_427:
[----:B---3--:R-:W-:Y:S05]  /*16b0*/  BSYNC.RECONVERGENT B0 ;  /* 0x0000000000007941 */ /* 0x008fea0003800200 */
.L_x_426:
        /* <DEDUP_REMOVED lines=115> */
.L_x_417:
        /* <DEDUP_REMOVED lines=11> */
.L_x_429:
        /* <DEDUP_REMOVED lines=14> */
.L_x_3562:


//--------------------- .text._Z32group_norm_nhwc_fwd_scale_kernelI11Bf16IOFp32WLi128EEv26Group_norm_nhwc_fwd_params --------------------------
	.section	.text._Z32group_norm_nhwc_fwd_scale_kernelI11Bf16IOFp32WLi128EEv26Group_norm_nhwc_fwd_params,"ax",@progbits
	.align	128
        .global         _Z32group_norm_nhwc_fwd_scale_kernelI11Bf16IOFp32WLi128EEv26Group_norm_nhwc_fwd_params
        .type           _Z32group_norm_nhwc_fwd_scale_kernelI11Bf16IOFp32WLi128EEv26Group_norm_nhwc_fwd_params,@function
        .size           _Z32group_norm_nhwc_fwd_scale_kernelI11Bf16IOFp32WLi128EEv26Group_norm_nhwc_fwd_params,(.L_x_3563 - _Z32group_norm_nhwc_fwd_scale_kernelI11Bf16IOFp32WLi128EEv26Group_norm_nhwc_fwd_params)
        .other          _Z32group_norm_nhwc_fwd_scale_kernelI11Bf16IOFp32WLi128EEv26Group_norm_nhwc_fwd_params,@"STO_CUDA_ENTRY STV_DEFAULT"
_Z32group_norm_nhwc_fwd_scale_kernelI11Bf16IOFp32WLi128EEv26Group_norm_nhwc_fwd_params:
.text._Z32group_norm_nhwc_fwd_scale_kernelI11Bf16IOFp32WLi128EEv26Group_norm_nhwc_fwd_params:
        /* <DEDUP_REMOVED lines=95> */
.L_x_433:
        /* <DEDUP_REMOVED lines=35> */
.L_x_432:
[----:B------:R-:W-:Y:S05]  /*0820*/  BRA.U UP0, `(.L_x_430) ;  /* 0x0000001500707547 */ /* 0x000fea000b800000 */
[----:B------:R-:W0:Y:S01]  /*0830*/  LDC.64 R4, c[0x0][0x3e0] ;  /* 0x0000f800ff047b82 */ /* 0x000e220000000a00 */
[----:B------:R-:W-:Y:S02]  /*0840*/  UIADD3 UR5, UPT, UPT, UR6, -UR7, URZ ;  /* 0x8000000706057290 */ /* 0x000fe4000fffe0ff */
[----:B------:R-:W-:-:S12]  /*0850*/  UIADD3 UR6, UPT, UPT, UR6, 0x1, URZ ;  /* 0x0000000106067890 */ /* 0x000fd8000fffe0ff */
.L_x_434:
        /* <DEDUP_REMOVED lines=123> */
.L_x_431:
        /* <DEDUP_REMOVED lines=8> */
.L_x_438:
        /* <DEDUP_REMOVED lines=44> */
.L_x_437:
[----:B--2---:R-:W-:Y:S05]  /*1350*/  BSYNC.RECONVERGENT B0 ;  /* 0x0000000000007941 */ /* 0x004fea0003800200 */
.L_x_436:
[----:B------:R-:W-:Y:S05]  /*1360*/  BRA.U UP0, `(.L_x_438) ;  /* 0xfffffffd00487547 */ /* 0x000fea000b83ffff */
.L_x_435:
[----:B------:R-:W-:-:S04]  /*1370*/  UIADD3 UR6, UPT, UPT, UR4, -UR7, URZ ;  /* 0x8000000704067290 */ /* 0x000fc8000fffe0ff */
[----:B------:R-:W-:-:S09]  /*1380*/  UISETP.GT.U32.AND UP0, UPT, UR6, -0x4, UPT ;  /* 0xfffffffc0600788c */ /* 0x000fd2000bf04070 */
[----:B------:R-:W-:Y:S05]  /*1390*/  BRA.U UP0, `(.L_x_430) ;  /* 0x0000000900947547 */ /* 0x000fea000b800000 */
[----:B------:R-:W2:Y:S01]  /*13a0*/  LDC.64 R16, c[0x0][0x3e0] ;  /* 0x0000f800ff107b82 */ /* 0x000ea20000000a00 */
[----:B------:R-:W3:Y:S01]  /*13b0*/  LDCU.64 UR16, c[0x0][0x380] ;  /* 0x00007000ff1077ac */ /* 0x000ee20008000a00 */
[----:B------:R-:W-:Y:S02]  /*13c0*/  UIADD3 UR6, UPT, UPT, UR5, -UR7, URZ ;  /* 0x8000000705067290 */ /* 0x000fe4000fffe0ff */
[----:B------:R-:W-:-:S12]  /*13d0*/  UIADD3 UR8, UPT, UPT, UR5, 0x1, URZ ;  /* 0x0000000105087890 */ /* 0x000fd8000fffe0ff */
.L_x_441:
        /* <DEDUP_REMOVED lines=45> */
.L_x_440:
[----:B---3--:R-:W-:Y:S05]  /*16b0*/  BSYNC.RECONVERGENT B0 ;  /* 0x0000000000007941 */ /* 0x008fea0003800200 */
.L_x_439:
        /* <DEDUP_REMOVED lines=115> */
.L_x_430:
        /* <DEDUP_REMOVED lines=11> */
.L_x_442:
        /* <DEDUP_REMOVED lines=14> */
.L_x_3563:


//--------------------- .text._Z32group_norm_nhwc_fwd_scale_kernelI11Bf16IOFp32WLi192EEv26Group_norm_nhwc_fwd_params --------------------------
	.section	.text._Z32group_norm_nhwc_fwd_scale_kernelI11Bf16IOFp32WLi192EEv26Group_norm_nhwc_fwd_params,"ax",@progbits
	.align	128
        .global         _Z32group_norm_nhwc_fwd_scale_kernelI11Bf16IOFp32WLi192EEv26Group_norm_nhwc_fwd_params
        .type           _Z32group_norm_nhwc_fwd_scale_kernelI11Bf16IOFp32WLi192EEv26Group_norm_nhwc_fwd_params,@function
        .size           _Z32group_norm_nhwc_fwd_scale_kernelI11Bf16IOFp32WLi192EEv26Group_norm_nhwc_fwd_params,(.L_x_3564 - _Z32group_norm_nhwc_fwd_scale_kernelI11Bf16IOFp32WLi192EEv26Group_norm_nhwc_fwd_params)
        .other          _Z32group_norm_nhwc_fwd_scale_kernelI11Bf16IOFp32WLi192EEv26Group_norm_nhwc_fwd_params,@"STO_CUDA_ENTRY STV_DEFAULT"
_Z32group_norm_nhwc_fwd_scale_kernelI11Bf16IOFp32WLi192EEv26Group_norm_nhwc_fwd_params:
.text._Z32group_norm_nhwc_fwd_scale_kernelI11Bf16IOFp32WLi192EEv26Group_norm_nhwc_fwd_params:
        /* <DEDUP_REMOVED lines=95> */
.L_x_446:
        /* <DEDUP_REMOVED lines=35> */
.L_x_445:
[----:B------:R-:W-:Y:S05]  /*0820*/  BRA.U UP0, `(.L_x_443) ;  /* 0x0000001500707547 */ /* 0x000fea000b800000 */
[----:B------:R-:W0:Y:S01]  /*0830*/  LDC.64 R4, c[0x0][0x3e0] ;  /* 0x0000f800ff047b82 */ /* 0x000e220000000a00 */
[----:B------:R-:W-:Y:S02]  /*0840*/  UIADD3 UR5, UPT, UPT, UR6, -UR7, URZ ;  /* 0x8000000706057290 */ /* 0x000fe4000fffe0ff */
[----:B------:R-:W-:-:S12]  /*0850*/  UIADD3 UR6, UPT, UPT, UR6, 0x1, URZ ;  /* 0x0000000106067890 */ /* 0x000fd8000fffe0ff */
.L_x_447:
        /* <DEDUP_REMOVED lines=123> */
.L_x_444:
        /* <DEDUP_REMOVED lines=8> */
.L_x_451:
        /* <DEDUP_REMOVED lines=44> */
.L_x_450:
[----:B--2---:R-:W-:Y:S05]  /*1350*/  BSYNC.RECONVERGENT B0 ;  /* 0x0000000000007941 */ /* 0x004fea0003800200 */
.L_x_449:
[----:B------:R-:W-:Y:S05]  /*1360*/  BRA.U UP0, `(.L_x_451) ;  /* 0xfffffffd00487547 */ /* 0x000fea000b83ffff */
.L_x_448:
[----:B------:R-:W-:-:S04]  /*1370*/  UIADD3 UR6, UPT, UPT, UR4, -UR7, URZ ;  /* 0x8000000704067290 */ /* 0x000fc8000fffe0ff */
[----:B------:R-:W-:-:S09]  /*1380*/  UISETP.GT.U32.AND UP0, UPT, UR6, -0x4, UPT ;  /* 0xfffffffc0600788c */ /* 0x000fd2000bf04070 */
[----:B------:R-:W-:Y:S05]  /*1390*/  BRA.U UP0, `(.L_x_443) ;  /* 0x0000000900947547 */ /* 0x000fea000b800000 */
[----:B------:R-:W2:Y:S01]  /*13a0*/  LDC.64 R16, c[0x0][0x3e0] ;  /* 0x0000f800ff107b82 */ /* 0x000ea20000000a00 */
[----:B------:R-:W3:Y:S01]  /*13b0*/  LDCU.64 UR16, c[0x0][0x380] ;  /* 0x00007000ff1077ac */ /* 0x000ee20008000a00 */
[----:B------:R-:W-:Y:S02]  /*13c0*/  UIADD3 UR6, UPT, UPT, UR5, -UR7, URZ ;  /* 0x8000000705067290 */ /* 0x000fe4000fffe0ff */
[----:B------:R-:W-:-:S12]  /*13d0*/  UIADD3 UR8, UPT, UPT, UR5, 0x1, URZ ;  /* 0x0000000105087890 */ /* 0x000fd8000fffe0ff */
.L_x_454:
        /* <DEDUP_REMOVED lines=45> */
.L_x_453:
[----:B---3--:R-:W-:Y:S05]  /*16b0*/  BSYNC.RECONVERGENT B0 ;  /* 0x0000000000007941 */ /* 0x008fea0003800200 */
.L_x_452:
        /* <DEDUP_REMOVED lines=115> */
.L_x_443:
        /* <DEDUP_REMOVED lines=11> */
.L_x_455:
        /* <DEDUP_REMOVED lines=14> */
.L_x_3564:


//--------------------- .text._Z32group_norm_nhwc_fwd_scale_kernelI11Bf16IOFp32WLi448EEv26Group_norm_nhwc_fwd_params --------------------------
	.section	.text._Z32group_norm_nhwc_fwd_scale_kernelI11Bf16IOFp32WLi448EEv26Group_norm_nhwc_fwd_params,"ax",@progbits
	.align	128
        .global         _Z32group_norm_nhwc_fwd_scale_kernelI11Bf16IOFp32WLi448EEv26Group_norm_nhwc_fwd_params
        .type           _Z32group_norm_nhwc_fwd_scale_kernelI11Bf16IOFp32WLi448EEv26Group_norm_nhwc_fwd_params,@function
        .size           _Z32group_norm_nhwc_fwd_scale_kernelI11Bf16IOFp32WLi448EEv26Group_norm_nhwc_fwd_params,(.L_x_3565 - _Z32group_norm_nhwc_fwd_scale_kernelI11Bf16IOFp32WLi448EEv26Group_norm_nhwc_fwd_params)
        .other          _Z32group_norm_nhwc_fwd_scale_kernelI11Bf16IOFp32WLi448EEv26Group_norm_nhwc_fwd_params,@"STO_CUDA_ENTRY STV_DEFAULT"
_Z32group_norm_nhwc_fwd_scale_kernelI11Bf16IOFp32WLi448EEv26Group_norm_nhwc_fwd_params:
.text._Z32group_norm_nhwc_fwd_scale_kernelI11Bf16IOFp32WLi448EEv26Group_norm_nhwc_fwd_params:
        /* <DEDUP_REMOVED lines=95> */
.L_x_459:
        /* <DEDUP_REMOVED lines=35> */
.L_x_458:
[----:B------:R-:W-:Y:S05]  /*0820*/  BRA.U UP0, `(.L_x_456) ;  /* 0x0000001500707547 */ /* 0x000fea000b800000 */
[----:B------:R-:W0:Y:S01]  /*0830*/  LDC.64 R4, c[0x0][0x3e0] ;  /* 0x0000f800ff047b82 */ /* 0x000e220000000a00 */
[----:B------:R-:W-:Y:S02]  /*0840*/  UIADD3 UR5, UPT, UPT, UR6, -UR7, URZ ;  /* 0x8000000706057290 */ /* 0x000fe4000fffe0ff */
[----:B------:R-:W-:-:S12]  /*0850*/  UIADD3 UR6, UPT, UPT, UR6, 0x1, URZ ;  /* 0x0000000106067890 */ /* 0x000fd8000fffe0ff */
.L_x_460:
        /* <DEDUP_REMOVED lines=123> */
.L_x_457:
        /* <DEDUP_REMOVED lines=8> */
.L_x_464:
        /* <DEDUP_REMOVED lines=44> */
.L_x_463:
[----:B--2---:R-:W-:Y:S05]  /*1350*/  BSYNC.RECONVERGENT B0 ;  /* 0x0000000000007941 */ /* 0x004fea0003800200 */
.L_x_462:
[----:B------:R-:W-:Y:S05]  /*1360*/  BRA.U UP0, `(.L_x_464) ;  /* 0xfffffffd00487547 */ /* 0x000fea000b83ffff */
.L_x_461:
[----:B------:R-:W-:-:S04]  /*1370*/  UIADD3 UR6, UPT, UPT, UR4, -UR7, URZ ;  /* 0x8000000704067290 */ /* 0x000fc8000fffe0ff */
[----:B------:R-:W-:-:S09]  /*1380*/  UISETP.GT.U32.AND UP0, UPT, UR6, -0x4, UPT ;  /* 0xfffffffc0600788c */ /* 0x000fd2000bf04070 */
[----:B------:R-:W-:Y:S05]  /*1390*/  BRA.U UP0, `(.L_x_456) ;  /* 0x0000000900947547 */ /* 0x000fea000b800000 */
[----:B------:R-:W2:Y:S01]  /*13a0*/  LDC.64 R16, c[0x0][0x3e0] ;  /* 0x0000f800ff107b82 */ /* 0x000ea20000000a00 */
[----:B------:R-:W3:Y:S01]  /*13b0*/  LDCU.64 UR16, c[0x0][0x380] ;  /* 0x00007000ff1077ac */ /* 0x000ee20008000a00 */
[----:B------:R-:W-:Y:S02]  /*13c0*/  UIADD3 UR6, UPT, UPT, UR5, -UR7, URZ ;  /* 0x8000000705067290 */ /* 0x000fe4000fffe0ff */
[----:B------:R-:W-:-:S12]  /*13d0*/  UIADD3 UR8, UPT, UPT, UR5, 0x1, URZ ;  /* 0x0000000105087890 */ /* 0x000fd8000fffe0ff */
.L_x_467:
        /* <DEDUP_REMOVED lines=45> */
.L_x_466:
[----:B---3--:R-:W-:Y:S05]  /*16b0*/  BSYNC.RECONVERGENT B0 ;  /* 0x0000000000007941 */ /* 0x008fea0003800200 */
.L_x_465:
        /* <DEDUP_REMOVED lines=115> */
.L_x_456:
        /* <DEDUP_REMOVED lines=11> */
.L_x_468:
        /* <DEDUP_REMOVED lines=14> */
.L_x_3565:


//--------------------- .text._Z32group_norm_nhwc_fwd_scale_kernelI11Bf16IOFp32WLi256EEv26Group_norm_nhwc_fwd_params --------------------------
	.section	.text._Z32group_norm_nhwc_fwd_scale_kernelI11Bf16IOFp32WLi256EEv26Group_norm_nhwc_fwd_params,"ax",@progbits
	.align	128
        .global         _Z32group_norm_nhwc_fwd_scale_kernelI11Bf16IOFp32WLi256EEv26Group_norm_nhwc_fwd_params
        .type           _Z32group_norm_nhwc_fwd_scale_kernelI11Bf16IOFp32WLi256EEv26Group_norm_nhwc_fwd_params,@function
        .size           _Z32group_norm_nhwc_fwd_scale_kernelI11Bf16IOFp32WLi256EEv26Group_norm_nhwc_fwd_params,(.L_x_3566 - _Z32group_norm_nhwc_fwd_scale_kernelI11Bf16IOFp32WLi256EEv26Group_norm_nhwc_fwd_params)
        .other          _Z32group_norm_nhwc_fwd_scale_kernelI11Bf16IOFp32WLi256EEv26Group_norm_nhwc_fwd_params,@"STO_CUDA_ENTRY STV_DEFAULT"
_Z32group_norm_nhwc_fwd_scale_kernelI11Bf16IOFp32WLi256EEv26Group_norm_nhwc_fwd_params:
.text._Z32group_norm_nhwc_fwd_scale_kernelI11Bf16IOFp32WLi256EEv26Group_norm_nhwc_fwd_params:
        /* <DEDUP_REMOVED lines=95> */
.L_x_472:
        /* <DEDUP_REMOVED lines=35> */
.L_x_471:
[----:B------:R-:W-:Y:S05]  /*0820*/  BRA.U UP0, `(.L_x_469) ;  /* 0x0000001500707547 */ /* 0x000fea000b800000 */
[----:B------:R-:W0:Y:S01]  /*0830*/  LDC.64 R4, c[0x0][0x3e0] ;  /* 0x0000f800ff047b82 */ /* 0x000e220000000a00 */
[----:B------:R-:W-:Y:S02]  /*0840*/  UIADD3 UR5, UPT, UPT, UR6, -UR7, URZ ;  /* 0x8000000706057290 */ /* 0x000fe4000fffe0ff */
[----:B------:R-:W-:-:S12]  /*0850*/  UIADD3 UR6, UPT, UPT, UR6, 0x1, URZ ;  /* 0x0000000106067890 */ /* 0x000fd8000fffe0ff */
.L_x_473:
        /* <DEDUP_REMOVED lines=123> */
.L_x_470:
        /* <DEDUP_REMOVED lines=8> */
.L_x_477:
        /* <DEDUP_REMOVED lines=44> */
.L_x_476:
[----:B--2---:R-:W-:Y:S05]  /*1350*/  BSYNC.RECONVERGENT B0 ;  /* 0x0000000000007941 */ /* 0x004fea0003800200 */
.L_x_475:
[----:B------:R-:W-:Y:S05]  /*1360*/  BRA.U UP0, `(.L_x_477) ;  /* 0xfffffffd00487547 */ /* 0x000fea000b83ffff */
.L_x_474:
[----:B------:R-:W-:-:S04]  /*1370*/  UIADD3 UR6, UPT, UPT, UR4, -UR7, URZ ;  /* 0x8000000704067290 */ /* 0x000fc8000fffe0ff */
[----:B------:R-:W-:-:S09]  /*1380*/  UISETP.GT.U32.AND UP0, UPT, UR6, -0x4, UPT ;  /* 0xfffffffc0600788c */ /* 0x000fd2000bf04070 */
[----:B------:R-:W-:Y:S05]  /*1390*/  BRA.U UP0, `(.L_x_469) ;  /* 0x0000000900947547 */ /* 0x000fea000b800000 */
[----:B------:R-:W2:Y:S01]  /*13a0*/  LDC.64 R16, c[0x0][0x3e0] ;  /* 0x0000f800ff107b82 */ /* 0x000ea20000000a00 */
[----:B------:R-:W3:Y:S01]  /*13b0*/  LDCU.64 UR16, c[0x0][0x380] ;  /* 0x00007000ff1077ac */ /* 0x000ee20008000a00 */
[----:B------:R-:W-:Y:S02]  /*13c0*/  UIADD3 UR6, UPT, UPT, UR5, -UR7, URZ ;  /* 0x8000000705067290 */ /* 0x000fe4000fffe0ff */
[----:B------:R-:W-:-:S12]  /*13d0*/  UIADD3 UR8, UPT, UPT, UR5, 0x1, URZ ;  /* 0x0000000105087890 */ /* 0x000fd8000fffe0ff */
.L_x_480:
        /* <DEDUP_REMOVED lines=45> */
.L_x_479:
[----:B---3--:R-:W-:Y:S05]  /*16b0*/  BSYNC.RECONVERGENT B0 ;  /* 0x0000000000007941 */ /* 0x008fea0003800200 */
.L_x_478:
        /* <DEDUP_REMOVED lines=115> */
.L_x_469:
        /* <DEDUP_REMOVED lines=11> */
.L_x_481:
        /* <DEDUP_REMOVED lines=14> */
.L_x_3566:


//--------------------- .text._Z32group_norm_nhwc_fwd_scale_kernelI11Bf16IOFp32WLi120EEv26Group_norm_nhwc_fwd_params --------------------------
	.section	.text._Z32group_norm_nhwc_fwd_scale_kernelI11Bf16IOFp32WLi120EEv26Group_norm_nhwc_fwd_params,"ax",@progbits
	.align	128
        .global         _Z32group_norm_nhwc_fwd_scale_kernelI11Bf16IOFp32WLi120EEv26Group_norm_nhwc_fwd_params
        .type           _Z32group_norm_nhwc_fwd_scale_kernelI11Bf16IOFp32WLi120EEv26Group_norm_nhwc_fwd_params,@function
        .size           _Z32group_norm_nhwc_fwd_scale_kernelI11Bf16IOFp32WLi120EEv26Group_norm_nhwc_fwd_params,(.L_x_3567 - _Z32group_norm_nhwc_fwd_scale_kernelI11Bf16IOFp32WLi120EEv26Group_norm_nhwc_fwd_params)
        .other          _Z32group_norm_nhwc_fwd_scale_kernelI11Bf16IOFp32WLi120EEv26Group_norm_nhwc_fwd_params,@"STO_CUDA_ENTRY STV_DEFAULT"
_Z32group_norm_nhwc_fwd_scale_kernelI11Bf16IOFp32WLi120EEv26Group_norm_nhwc_fwd_params:
.text._Z32group_norm_nhwc_fwd_scale_kernelI11Bf16IOFp32WLi120EEv26Group_norm_nhwc_fwd_params:
        /* <DEDUP_REMOVED lines=95> */
.L_x_485:
        /* <DEDUP_REMOVED lines=35> */
.L_x_484:
[----:B------:R-:W-:Y:S05]  /*0820*/  BRA.U UP0, `(.L_x_482) ;  /* 0x0000001500707547 */ /* 0x000fea000b800000 */
[----:B------:R-:W0:Y:S01]  /*0830*/  LDC.64 R4, c[0x0][0x3e0] ;  /* 0x0000f800ff047b82 */ /* 0x000e220000000a00 */
[----:B------:R-:W-:Y:S02]  /*0840*/  UIADD3 UR5, UPT, UPT, UR6, -UR7, URZ ;  /* 0x8000000706057290 */ /* 0x000fe4000fffe0ff */
[----:B------:R-:W-:-:S12]  /*0850*/  UIADD3 UR6, UPT, UPT, UR6, 0x1, URZ ;  /* 0x0000000106067890 */ /* 0x000fd8000fffe0ff */
.L_x_486:
        /* <DEDUP_REMOVED lines=123> */
.L_x_483:
        /* <DEDUP_REMOVED lines=8> */
.L_x_490:
        /* <DEDUP_REMOVED lines=44> */
.L_x_489:
[----:B--2---:R-:W-:Y:S05]  /*1350*/  BSYNC.RECONVERGENT B0 ;  /* 0x0000000000007941 */ /* 0x004fea0003800200 */
.L_x_488:
[----:B------:R-:W-:Y:S05]  /*1360*/  BRA.U UP0, `(.L_x_490) ;  /* 0xfffffffd00487547 */ /* 0x000fea000b83ffff */
.L_x_487:
[----:B------:R-:W-:-:S04]  /*1370*/  UIADD3 UR6, UPT, UPT, UR4, -UR7, URZ ;  /* 0x8000000704067290 */ /* 0x000fc8000fffe0ff */
[----:B------:R-:W-:-:S09]  /*1380*/  UISETP.GT.U32.AND UP0, UPT, UR6, -0x4, UPT ;  /* 0xfffffffc0600788c */ /* 0x000fd2000bf04070 */
[----:B------:R-:W-:Y:S05]  /*1390*/  BRA.U UP0, `(.L_x_482) ;  /* 0x0000000900947547 */ /* 0x000fea000b800000 */
[----:B------:R-:W2:Y:S01]  /*13a0*/  LDC.64 R16, c[0x0][0x3e0] ;  /* 0x0000f800ff107b82 */ /* 0x000ea20000000a00 */
[----:B------:R-:W3:Y:S01]  /*13b0*/  LDCU.64 UR16, c[0x0][0x380] ;  /* 0x00007000ff1077ac */ /* 0x000ee20008000a00 */
[----:B------:R-:W-:Y:S02]  /*13c0*/  UIADD3 UR6, UPT, UPT, UR5, -UR7, URZ ;  /* 0x8000000705067290 */ /* 0x000fe4000fffe0ff */
[----:B------:R-:W-:-:S12]  /*13d0*/  UIADD3 UR8, UPT, UPT, UR5, 0x1, URZ ;  /* 0x0000000105087890 */ /* 0x000fd8000fffe0ff */
.L_x_493:
        /* <DEDUP_REMOVED lines=45> */
.L_x_492:
[----:B---3--:R-:W-:Y:S05]  /*16b0*/  BSYNC.RECONVERGENT B0 ;  /* 0x0000000000007941 */ /* 0x008fea0003800200 */
.L_x_491:
        /* <DEDUP_REMOVED lines=115> */
.L_x_482:
        /* <DEDUP_REMOVED lines=11> */
.L_x_494:
        /* <DEDUP_REMOVED lines=14> */
.L_x_3567:


//--------------------- .text._Z32group_norm_nhwc_fwd_scale_kernelI11Bf16IOFp32WLi140EEv26Group_norm_nhwc_fwd_params --------------------------
	.section	.text._Z32group_norm_nhwc_fwd_scale_kernelI11Bf16IOFp32WLi140EEv26Group_norm_nhwc_fwd_params,"ax",@progbits
	.align	128
        .global         _Z32group_norm_nhwc_fwd_scale_kernelI11Bf16IOFp32WLi140EEv26Group_norm_nhwc_fwd_params
        .type           _Z32group_norm_nhwc_fwd_scale_kernelI11Bf16IOFp32WLi140EEv26Group_norm_nhwc_fwd_params,@function
        .size           _Z32group_norm_nhwc_fwd_scale_kernelI11Bf16IOFp32WLi140EEv26Group_norm_nhwc_fwd_params,(.L_x_3568 - _Z32group_norm_nhwc_fwd_scale_kernelI11Bf16IOFp32WLi140EEv26Group_norm_nhwc_fwd_params)
        .other          _Z32group_norm_nhwc_fwd_scale_kernelI11Bf16IOFp32WLi140EEv26Group_norm_nhwc_fwd_params,@"STO_CUDA_ENTRY STV_DEFAULT"
_Z32group_norm_nhwc_fwd_scale_kernelI11Bf16IOFp32WLi140EEv26Group_norm_nhwc_fwd_params:
.text._Z32group_norm_nhwc_fwd_scale_kernelI11Bf16IOFp32WLi140EEv26Group_norm_nhwc_fwd_params:
        /* <DEDUP_REMOVED lines=95> */
.L_x_498:
        /* <DEDUP_REMOVED lines=35> */
.L_x_497:
[----:B------:R-:W-:Y:S05]  /*0820*/  BRA.U UP0, `(.L_x_495) ;  /* 0x0000001500707547 */ /* 0x000fea000b800000 */
[----:B------:R-:W0:Y:S01]  /*0830*/  LDC.64 R4, c[0x0][0x3e0] ;  /* 0x0000f800ff047b82 */ /* 0x000e220000000a00 */
[----:B------:R-:W-:Y:S02]  /*0840*/  UIADD3 UR5, UPT, UPT, UR6, -UR7, URZ ;  /* 0x8000000706057290 */ /* 0x000fe4000fffe0ff */
[----:B------:R-:W-:-:S12]  /*0850*/  UIADD3 UR6, UPT, UPT, UR6, 0x1, URZ ;  /* 0x0000000106067890 */ /* 0x000fd8000fffe0ff */
.L_x_499:
        /* <DEDUP_REMOVED lines=123> */
.L_x_496:
        /* <DEDUP_REMOVED lines=8> */
.L_x_503:
        /* <DEDUP_REMOVED lines=44> */
.L_x_502:
[----:B--2---:R-:W-:Y:S05]  /*1350*/  BSYNC.RECONVERGENT B0 ;  /* 0x0000000000007941 */ /* 0x004fea0003800200 */
.L_x_501:
[----:B------:R-:W-:Y:S05]  /*1360*/  BRA.U UP0, `(.L_x_503) ;  /* 0xfffffffd00487547 */ /* 0x000fea000b83ffff */
.L_x_500:
[----:B------:R-:W-:-:S04]  /*1370*/  UIADD3 UR6, UPT, UPT, UR4, -UR7, URZ ;  /* 0x8000000704067290 */ /* 0x000fc8000fffe0ff */
[----:B------:R-:W-:-:S09]  /*1380*/  UISETP.GT.U32.AND UP0, UPT, UR6, -0x4, UPT ;  /* 0xfffffffc0600788c */ /* 0x000fd2000bf04070 */
[----:B------:R-:W-:Y:S05]  /*1390*/  BRA.U UP0, `(.L_x_495) ;  /* 0x0000000900947547 */ /* 0x000fea000b800000 */
[----:B------:R-:W2:Y:S01]  /*13a0*/  LDC.64 R16, c[0x0][0x3e0] ;  /* 0x0000f800ff107b82 */ /* 0x000ea20000000a00 */
[----:B------:R-:W3:Y:S01]  /*13b0*/  LDCU.64 UR16, c[0x0][0x380] ;  /* 0x00007000ff1077ac */ /* 0x000ee20008000a00 */
[----:B------:R-:W-:Y:S02]  /*13c0*/  UIADD3 UR6, UPT, UPT, UR5, -UR7, URZ ;  /* 0x8000000705067290 */ /* 0x000fe4000fffe0ff */
[----:B------:R-:W-:-:S12]  /*13d0*/  UIADD3 UR8, UPT, UPT, UR5, 0x1, URZ ;  /* 0x0000000105087890 */ /* 0x000fd8000fffe0ff */
.L_x_506:
        /* <DEDUP_REMOVED lines=45> */
.L_x_505:
[----:B---3--:R-:W-:Y:S05]  /*16b0*/  BSYNC.RECONVERGENT B0 ;  /* 0x0000000000007941 */ /* 0x008fea0003800200 */
.L_x_504:
        /* <DEDUP_REMOVED lines=115> */
.L_x_495:
        /* <DEDUP_REMOVED lines=11> */
.L_x_507:
        /* <DEDUP_REMOVED lines=14> */
.L_x_3568:


//--------------------- .text._Z32group_norm_nhwc_fwd_scale_kernelI11Bf16IOFp32WLi160EEv26Group_norm_nhwc_fwd_params --------------------------
	.section	.text._Z32group_norm_nhwc_fwd_scale_kernelI11Bf16IOFp32WLi160EEv26Group_norm_nhwc_fwd_params,"ax",@progbits
	.align	128
        .global         _Z32group_norm_nhwc_fwd_scale_kernelI11Bf16IOFp32WLi160EEv26Group_norm_nhwc_fwd_params
        .type           _Z32group_norm_nhwc_fwd_scale_kernelI11Bf16IOFp32WLi160EEv26Group_norm_nhwc_fwd_params,@function
        .size           _Z32group_norm_nhwc_fwd_scale_kernelI11Bf16IOFp32WLi160EEv26Group_norm_nhwc_fwd_params,(.L_x_3569 - _Z32group_norm_nhwc_fwd_scale_kernelI11Bf16IOFp32WLi160EEv26Group_norm_nhwc_fwd_params)
        .other          _Z32group_norm_nhwc_fwd_scale_kernelI11Bf16IOFp32WLi160EEv26Group_norm_nhwc_fwd_params,@"STO_CUDA_ENTRY STV_DEFAULT"
_Z32group_norm_nhwc_fwd_scale_kernelI11Bf16IOFp32WLi160EEv26Group_norm_nhwc_fwd_params:
.text._Z32group_norm_nhwc_fwd_scale_kernelI11Bf16IOFp32WLi160EEv26Group_norm_nhwc_fwd_params:
        /* <DEDUP_REMOVED lines=95> */
.L_x_511:
        /* <DEDUP_REMOVED lines=35> */
.L_x_510:
[----:B------:R-:W-:Y:S05]  /*0820*/  BRA.U UP0, `(.L_x_508) ;  /* 0x0000001500707547 */ /* 0x000fea000b800000 */
[----:B------:R-:W0:Y:S01]  /*0830*/  LDC.64 R4, c[0x0][0x3e0] ;  /* 0x0000f800ff047b82 */ /* 0x000e220000000a00 */
[----:B------:R-:W-:Y:S02]  /*0840*/  UIADD3 UR5, UPT, UPT, UR6, -UR7, URZ ;  /* 0x8000000706057290 */ /* 0x000fe4000fffe0ff */
[----:B------:R-:W-:-:S12]  /*0850*/  UIADD3 UR6, UPT, UPT, UR6, 0x1, URZ ;  /* 0x0000000106067890 */ /* 0x000fd8000fffe0ff */
.L_x_512:
        /* <DEDUP_REMOVED lines=123> */
.L_x_509:
        /* <DEDUP_REMOVED lines=8> */
.L_x_516:
        /* <DEDUP_REMOVED lines=44> */
.L_x_515:
[----:B--2---:R-:W-:Y:S05]  /*1350*/  BSYNC.RECONVERGENT B0 ;  /* 0x0000000000007941 */ /* 0x004fea0003800200 */
.L_x_514:
[----:B------:R-:W-:Y:S05]  /*1360*/  BRA.U UP0, `(.L_x_516) ;  /* 0xfffffffd00487547 */ /* 0x000fea000b83ffff */
.L_x_513:
[----:B------:R-:W-:-:S04]  /*1370*/  UIADD3 UR6, UPT, UPT, UR4, -UR7, URZ ;  /* 0x8000000704067290 */ /* 0x000fc8000fffe0ff */
[----:B------:R-:W-:-:S09]  /*1380*/  UISETP.GT.U32.AND UP0, UPT, UR6, -0x4, UPT ;  /* 0xfffffffc0600788c */ /* 0x000fd2000bf04070 */
[----:B------:R-:W-:Y:S05]  /*1390*/  BRA.U UP0, `(.L_x_508) ;  /* 0x0000000900947547 */ /* 0x000fea000b800000 */
[----:B------:R-:W2:Y:S01]  /*13a0*/  LDC.64 R16, c[0x0][0x3e0] ;  /* 0x0000f800ff107b82 */ /* 0x000ea20000000a00 */
[----:B------:R-:W3:Y:S01]  /*13b0*/  LDCU.64 UR16, c[0x0][0x380] ;  /* 0x00007000ff1077ac */ /* 0x000ee20008000a00 */
[----:B------:R-:W-:Y:S02]  /*13c0*/  UIADD3 UR6, UPT, UPT, UR5, -UR7, URZ ;  /* 0x8000000705067290 */ /* 0x000fe4000fffe0ff */
[----:B------:R-:W-:-:S12]  /*13d0*/  UIADD3 UR8, UPT, UPT, UR5, 0x1, URZ ;  /* 0x0000000105087890 */ /* 0x000fd8000fffe0ff */
.L_x_519:
        /* <DEDUP_REMOVED lines=45> */
.L_x_518:
[----:B---3--:R-:W-:Y:S05]  /*16b0*/  BSYNC.RECONVERGENT B0 ;  /* 0x0000000000007941 */ /* 0x008fea0003800200 */
.L_x_517:
        /* <DEDUP_REMOVED lines=115> */
.L_x_508:
        /* <DEDUP_REMOVED lines=11> */
.L_x_520:
        /* <DEDUP_REMOVED lines=14> */
.L_x_3569:


//--------------------- .text._Z32group_norm_nhwc_fwd_scale_kernelI11Bf16IOBf16WLi196EEv26Group_norm_nhwc_fwd_params --------------------------
	.section	.text._Z32group_norm_nhwc_fwd_scale_kernelI11Bf16IOBf16WLi196EEv26Group_norm_nhwc_fwd_params,"ax",@progbits
	.align	128
        .global         _Z32group_norm_nhwc_fwd_scale_kernelI11Bf16IOBf16WLi196EEv26Group_norm_nhwc_fwd_params
        .type           _Z32group_norm_nhwc_fwd_scale_kernelI11Bf16IOBf16WLi196EEv26Group_norm_nhwc_fwd_params,@function
        .size           _Z32group_norm_nhwc_fwd_scale_kernelI11Bf16IOBf16WLi196EEv26Group_norm_nhwc_fwd_params,(.L_x_3570 - _Z32group_norm_nhwc_fwd_scale_kernelI11Bf16IOBf16WLi196EEv26Group_norm_nhwc_fwd_params)
        .other          _Z32group_norm_nhwc_fwd_scale_kernelI11Bf16IOBf16WLi196EEv26Group_norm_nhwc_fwd_params,@"STO_CUDA_ENTRY STV_DEFAULT"
_Z32group_norm_nhwc_fwd_scale_kernelI11Bf16IOBf16WLi196EEv26Group_norm_nhwc_fwd_params:
.text._Z32group_norm_nhwc_fwd_scale_kernelI11Bf16IOBf16WLi196EEv26Group_norm_nhwc_fwd_params:
        /* <DEDUP_REMOVED lines=21> */
[----:B------:R-:W-:-:S06]  /*0150*/  IMAD.HI.U32 R11, R11, R9, R10 ;  /* 0x000000090b0b7227 */ /* 0x000fcc00078e000a */
[----:B------:R-:W-:Y:S01]  /*0160*/  IMAD.HI.U32 R0, R11, R2, RZ ;  /* 0x000000020b007227 */ /* 0x000fe200078e00ff */
[----:B------:R-:W-:-:S04]  /*0170*/  CS2R R10, SRZ ;  /* 0x00000000000a7805 */ /* 0x000fc8000001ff00 */
[----:B------:R-:W-:-:S05]  /*0180*/  IADD3 R9, PT, PT, -R0, RZ, RZ ;  /* 0x000000ff00097210 */ /* 0x000fca0007ffe1ff */
[C---:B------:R-:W-:Y:S02]  /*0190*/  IMAD R2, R7.reuse, R9, R2 ;  /* 0x0000000907027224 */ /* 0x040fe400078e0202 */
[----:B------:R-:W2:Y:S03]  /*01a0*/  LDC R9, c[0x0][0x3f8] ;  /* 0x0000fe00ff097b82 */ /* 0x000ea60000000800 */
        /* <DEDUP_REMOVED lines=9> */
[----:B------:R-:W-:-:S04]  /*0240*/  @!P2 LOP3.LUT R0, RZ, R13, RZ, 0x33, !PT ;  /* 0x0000000dff00a212 */ /* 0x000fc800078e33ff */
[----:B--2---:R-:W-:-:S13]  /*0250*/  ISETP.GE.AND P0, PT, R0, R9, PT ;  /* 0x000000090000720c */ /* 0x004fda0003f06270 */
[----:B------:R-:W2:Y:S01]  /*0260*/  @!P0 LDC.64 R16, c[0x0][0x3c0] ;  /* 0x0000f000ff108b82 */ /* 0x000ea20000000a00 */
[----:B0-----:R-:W-:-:S04]  /*0270*/  @!P0 IMAD R7, R9, UR12, RZ ;  /* 0x0000000c09078c24 */ /* 0x001fc8000f8e02ff */
[----:B------:R-:W-:-:S05]  /*0280*/  @!P0 IMAD R7, R7, 0x2, R0 ;  /* 0x0000000207078824 */ /* 0x000fca00078e0200 */
[C---:B------:R-:W-:Y:S01]  /*0290*/  @!P0 IADD3 R9, PT, PT, R7.reuse, R9, RZ ;  /* 0x0000000907098210 */ /* 0x040fe20007ffe0ff */
[----:B--2---:R-:W-:-:S04]  /*02a0*/  @!P0 IMAD.WIDE R14, R7, 0x4, R16 ;  /* 0x00000004070e8825 */ /* 0x004fc800078e0210 */
[----:B------:R-:W-:Y:S01]  /*02b0*/  @!P0 IMAD.WIDE R16, R9, 0x4, R16 ;  /* 0x0000000409108825 */ /* 0x000fe200078e0210 */
[----:B------:R-:W2:Y:S04]  /*02c0*/  @!P0 LDG.E R10, desc[UR10][R14.64] ;  /* 0x0000000a0e0a8981 */ /* 0x000ea8000c1e1900 */
        /* <DEDUP_REMOVED lines=10> */
[----:B------:R-:W-:Y:S02]  /*0370*/  @!P0 IADD3.X R19, PT, PT, R2, R19, RZ, P1, !PT ;  /* 0x0000001302138210 */ /* 0x000fe40000ffe4ff */
[----:B-1----:R-:W-:Y:S02]  /*0380*/  @!P0 IADD3 R20, P2, PT, R7, R12, RZ ;  /* 0x0000000c07148210 */ /* 0x002fe40007f5e0ff */
[----:B------:R-:W-:-:S03]  /*0390*/  @!P0 MOV R12, R18 ;  /* 0x00000012000c8202 */ /* 0x000fc60000000f00 */
[----:B------:R-:W-:Y:S02]  /*03a0*/  @!P0 IMAD.X R21, R2, 0x1, R13, P2 ;  /* 0x0000000102158824 */ /* 0x000fe400010e060d */
[----:B------:R-:W-:-:S05]  /*03b0*/  @!P0 IMAD.MOV.U32 R13, RZ, RZ, R19 ;  /* 0x000000ffff0d8224 */ /* 0x000fca00078e0013 */
[----:B------:R-:W5:Y:S04]  /*03c0*/  @!P0 LDG.E.U16 R16, desc[UR10][R12.64] ;  /* 0x0000000a0c108981 */ /* 0x000f68000c1e1500 */
[----:B------:R0:W5:Y:S02]  /*03d0*/  @!P0 LDG.E.U16 R7, desc[UR10][R12.64+0x2] ;  /* 0x0000020a0c078981 */ /* 0x000164000c1e1500 */
[----:B0-----:R-:W-:Y:S01]  /*03e0*/  @!P0 MOV R12, R20 ;  /* 0x00000014000c8202 */ /* 0x001fe20000000f00 */
[----:B------:R-:W-:-:S05]  /*03f0*/  @!P0 IMAD.MOV.U32 R13, RZ, RZ, R21 ;  /* 0x000000ffff0d8224 */ /* 0x000fca00078e0015 */
        /* <DEDUP_REMOVED lines=19> */
[----:B------:R-:W-:Y:S01]  /*0530*/  @!P0 IMAD.U32 R3, R16, 0x10000, RZ ;  /* 0x0001000010038824 */ /* 0x000fe200078e00ff */
[----:B------:R-:W-:Y:S01]  /*0540*/  @!P0 SHF.L.U32 R4, R7, 0x10, RZ ;  /* 0x0000001007048819 */ /* 0x000fe200000006ff */
[----:B------:R-:W-:Y:S01]  /*0550*/  @!P0 IMAD.U32 R5, R14, 0x10000, RZ ;  /* 0x000100000e058824 */ /* 0x000fe200078e00ff */
        /* <DEDUP_REMOVED lines=17> */
.L_x_524:
[----:B-1----:R-:W1:Y:S01]  /*0670*/  @!P0 LDC.64 R18, c[0x0][0x390] ;  /* 0x0000e400ff128b82 */ /* 0x002e620000000a00 */
[----:B------:R-:W-:Y:S01]  /*0680*/  USHF.R.S32.HI UR8, URZ, 0x1f, UR6 ;  /* 0x0000001fff087899 */ /* 0x000fe20008011406 */
[----:B------:R-:W-:Y:S01]  /*0690*/  MOV R17, R7 ;  /* 0x0000000700117202 */ /* 0x000fe20000000f00 */
[----:B------:R-:W-:-:S04]  /*06a0*/  IMAD.MOV.U32 R16, RZ, RZ, R12 ;  /* 0x000000ffff107224 */ /* 0x000fc800078e000c */
[C---:B0-----:R-:W-:Y:S02]  /*06b0*/  IMAD R20, R14.reuse, UR8, RZ ;  /* 0x000000080e147c24 */ /* 0x041fe4000f8e02ff */
[----:B------:R-:W-:-:S04]  /*06c0*/  IMAD.WIDE.U32 R16, R14, UR6, R16 ;  /* 0x000000060e107c25 */ /* 0x000fc8000f8e0010 */
[----:B------:R-:W-:-:S04]  /*06d0*/  IMAD R21, R15, UR6, R20 ;  /* 0x000000060f157c24 */ /* 0x000fc8000f8e0214 */
[----:B------:R-:W-:Y:S01]  /*06e0*/  IMAD.IADD R17, R17, 0x1, R21 ;  /* 0x0000000111117824 */ /* 0x000fe200078e0215 */
[----:B-1----:R-:W-:-:S04]  /*06f0*/  @!P0 LEA R20, P1, R16, R18, 0x1 ;  /* 0x0000001210148211 */ /* 0x002fc800078208ff */
        /* <DEDUP_REMOVED lines=11> */
[----:B------:R-:W-:Y:S01]  /*07b0*/  SHF.L.U32 R23, R23, 0x10, RZ ;  /* 0x0000001017177819 */ /* 0x000fe200000006ff */
[----:B------:R-:W-:-:S04]  /*07c0*/  IMAD.U32 R25, R22, 0x10000, RZ ;  /* 0x0001000016197824 */ /* 0x000fc800078e00ff */
[C---:B------:R-:W-:Y:S01]  /*07d0*/  FADD.FTZ R23, -R10.reuse, R23 ;  /* 0x000000170a177221 */ /* 0x040fe20000010100 */
[----:B------:R-:W-:-:S03]  /*07e0*/  FADD.FTZ R25, -R10, R25 ;  /* 0x000000190a197221 */ /* 0x000fc60000010100 */
[-C--:B------:R-:W-:Y:S01]  /*07f0*/  FMUL.FTZ R20, R23, R2.reuse ;  /* 0x0000000217147220 */ /* 0x080fe20000410000 */
[----:B------:R-:W-:Y:S01]  /*0800*/  FMUL.FTZ R25, R25, R2 ;  /* 0x0000000219197220 */ /* 0x000fe20000410000 */
[----:B------:R-:W0:Y:S02]  /*0810*/  @!P0 LDC.64 R18, c[0x0][0x380] ;  /* 0x0000e000ff128b82 */ /* 0x000e240000000a00 */
[----:B------:R-:W-:Y:S01]  /*0820*/  FFMA.FTZ R20, R3, R20, R5 ;  /* 0x0000001403147223 */ /* 0x000fe20000010005 */
[----:B------:R-:W-:Y:S01]  /*0830*/  FFMA.FTZ R25, R4, R25, R6 ;  /* 0x0000001904197223 */ /* 0x000fe20000010006 */
[----:B0-----:R-:W-:-:S04]  /*0840*/  @!P0 LEA R18, P1, R16, R18, 0x1 ;  /* 0x0000001210128211 */ /* 0x001fc800078208ff */
[----:B------:R-:W-:Y:S02]  /*0850*/  @!P0 LEA.HI.X R17, R16, R19, R17, 0x1, P1 ;  /* 0x0000001310118211 */ /* 0x000fe400008f0c11 */
[----:B------:R-:W-:Y:S02]  /*0860*/  @!P0 F2FP.BF16.F32.PACK_AB R19, R25, R20 ;  /* 0x000000141913823e */ /* 0x000fe400000010ff */
[----:B------:R-:W-:-:S05]  /*0870*/  @!P0 MOV R16, R18 ;  /* 0x0000001200108202 */ /* 0x000fca0000000f00 */
[----:B------:R1:W-:Y:S01]  /*0880*/  @!P0 STG.E desc[UR10][R16.64], R19 ;  /* 0x0000001310008986 */ /* 0x0003e2000c10190a */
[----:B------:R-:W-:Y:S05]  /*0890*/  BRA.U UP1, `(.L_x_524) ;  /* 0xfffffffd01747547 */ /* 0x000fea000b83ffff */
.L_x_523:
[----:B------:R-:W-:Y:S05]  /*08a0*/  BRA.U UP0, `(.L_x_521) ;  /* 0x0000001500847547 */ /* 0x000fea000b800000 */
[----:B------:R-:W0:Y:S01]  /*08b0*/  LDC.64 R14, c[0x0][0x3e0] ;  /* 0x0000f800ff0e7b82 */ /* 0x000e220000000a00 */
[----:B------:R-:W-:Y:S02]  /*08c0*/  UIADD3 UR5, UPT, UPT, UR6, -UR7, URZ ;  /* 0x8000000706057290 */ /* 0x000fe4000fffe0ff */
[----:B------:R-:W-:-:S12]  /*08d0*/  UIADD3 UR6, UPT, UPT, UR6, 0x1, URZ ;  /* 0x0000000106067890 */ /* 0x000fd8000fffe0ff */
.L_x_525:
[----:B01----:R-:W1:Y:S01]  /*08e0*/  @!P0 LDC.64 R18, c[0x0][0x390] ;  /* 0x0000e400ff128b82 */ /* 0x003e620000000a00 */
[----:B------:R-:W-:Y:S01]  /*08f0*/  UIADD3 UR8, UPT, UPT, UR6, -0x1, URZ ;  /* 0xffffffff06087890 */ /* 0x000fe2000fffe0ff */
[----:B------:R-:W-:Y:S01]  /*0900*/  MOV R16, R12 ;  /* 0x0000000c00107202 */ /* 0x000fe20000000f00 */
[----:B------:R-:W-:Y:S02]  /*0910*/  IMAD.MOV.U32 R17, RZ, RZ, R7 ;  /* 0x000000ffff117224 */ /* 0x000fe400078e0007 */
[----:B------:R-:W-:Y:S02]  /*0920*/  USHF.R.S32.HI UR9, URZ, 0x1f, UR8 ;  /* 0x0000001fff097899 */ /* 0x000fe40008011408 */
[----:B0-----:R-:W-:-:S04]  /*0930*/  IMAD.WIDE.U32 R22, R14, UR8, R16 ;  /* 0x000000080e167c25 */ /* 0x001fc8000f8e0010 */
[----:B------:R-:W-:-:S04]  /*0940*/  IMAD R20, R14, UR9, RZ ;  /* 0x000000090e147c24 */ /* 0x000fc8000f8e02ff */
[----:B------:R-:W-:-:S05]  /*0950*/  IMAD R21, R15, UR8, R20 ;  /* 0x000000080f157c24 */ /* 0x000fca000f8e0214 */
[----:B------:R-:W-:Y:S02]  /*0960*/  IADD3 R26, PT, PT, R23, R21, RZ ;  /* 0x00000015171a7210 */ /* 0x000fe40007ffe0ff */
[----:B-1----:R-:W-:-:S04]  /*0970*/  @!P0 LEA R24, P1, R22, R18, 0x1 ;  /* 0x0000001216188211 */ /* 0x002fc800078208ff */
        /* <DEDUP_REMOVED lines=8> */
[----:B------:R-:W-:-:S03]  /*0a00*/  ISETP.GE.AND.EX P0, PT, R9, R15, PT, P1 ;  /* 0x0000000f0900720c */ /* 0x000fc60003f06310 */
[----:B------:R-:W-:-:S04]  /*0a10*/  IMAD.U32 R27, R27, 0x10000, RZ ;  /* 0x000100001b1b7824 */ /* 0x000fc800078e00ff */
[----:B------:R-:W-:-:S04]  /*0a20*/  FADD.FTZ R27, -R10, R27 ;  /* 0x0000001b0a1b7221 */ /* 0x000fc80000010100 */
[----:B------:R-:W-:Y:S02]  /*0a30*/  FMUL.FTZ R27, R27, R2 ;  /* 0x000000021b1b7220 */ /* 0x000fe40000410000 */
[----:B------:R-:W0:Y:S02]  /*0a40*/  @!P0 LDC.64 R18, c[0x0][0x380] ;  /* 0x0000e000ff128b82 */ /* 0x000e240000000a00 */
[----:B------:R-:W-:-:S06]  /*0a50*/  FFMA.FTZ R27, R4, R27, R6 ;  /* 0x0000001b041b7223 */ /* 0x000fcc0000010006 */
[----:B------:R-:W1:Y:S01]  /*0a60*/  @!P0 LDC.64 R20, c[0x0][0x390] ;  /* 0x0000e400ff148b82 */ /* 0x000e620000000a00 */
[----:B0-----:R-:W-:Y:S01]  /*0a70*/  @!P0 LEA R23, P1, R22, R18, 0x1 ;  /* 0x0000001216178211 */ /* 0x001fe200078208ff */
[----:B------:R-:W-:-:S03]  /*0a80*/  IMAD R18, R14, UR8, RZ ;  /* 0x000000080e127c24 */ /* 0x000fc6000f8e02ff */
[----:B------:R-:W-:Y:S01]  /*0a90*/  @!P0 LEA.HI.X R22, R22, R19, R26, 0x1, P1 ;  /* 0x0000001316168211 */ /* 0x000fe200008f0c1a */
[----:B------:R-:W-:Y:S01]  /*0aa0*/  IMAD R25, R15, UR6, R18 ;  /* 0x000000060f197c24 */ /* 0x000fe2000f8e0212 */
[----:B------:R-:W-:-:S05]  /*0ab0*/  SHF.L.U32 R19, R28, 0x10, RZ ;  /* 0x000000101c137819 */ /* 0x000fca00000006ff */
[----:B------:R-:W-:-:S04]  /*0ac0*/  FADD.FTZ R19, -R10, R19 ;  /* 0x000000130a137221 */ /* 0x000fc80000010100 */
[----:B------:R-:W-:Y:S01]  /*0ad0*/  FMUL.FTZ R24, R19, R2 ;  /* 0x0000000213187220 */ /* 0x000fe20000410000 */
[----:B------:R-:W-:-:S04]  /*0ae0*/  IMAD.WIDE.U32 R18, R14, UR6, R16 ;  /* 0x000000060e127c25 */ /* 0x000fc8000f8e0010 */
[----:B------:R-:W-:Y:S01]  /*0af0*/  FFMA.FTZ R26, R3, R24, R5 ;  /* 0x00000018031a7223 */ /* 0x000fe20000010005 */
[----:B------:R-:W-:Y:S02]  /*0b00*/  IADD3 R19, PT, PT, R19, R25, RZ ;  /* 0x0000001913137210 */ /* 0x000fe40007ffe0ff */
[C---:B-1----:R-:W-:Y:S02]  /*0b10*/  @!P0 LEA R24, P1, R18.reuse, R20, 0x1 ;  /* 0x0000001412188211 */ /* 0x042fe400078208ff */
[----:B------:R-:W-:Y:S02]  /*0b20*/  @!P0 F2FP.BF16.F32.PACK_AB R27, R27, R26 ;  /* 0x0000001a1b1b823e */ /* 0x000fe400000010ff */
[----:B------:R-:W-:Y:S01]  /*0b30*/  @!P0 LEA.HI.X R25, R18, R21, R19, 0x1, P1 ;  /* 0x0000001512198211 */ /* 0x000fe200008f0c13 */
[----:B------:R-:W-:Y:S01]  /*0b40*/  @!P0 IMAD.MOV.U32 R21, RZ, RZ, R22 ;  /* 0x000000ffff158224 */ /* 0x000fe200078e0016 */
[----:B------:R-:W-:Y:S02]  /*0b50*/  @!P0 MOV R20, R23 ;  /* 0x0000001700148202 */ /* 0x000fe40000000f00 */
[----:B------:R-:W0:Y:S03]  /*0b60*/  @!P0 LDC.64 R22, c[0x0][0x380] ;  /* 0x0000e000ff168b82 */ /* 0x000e260000000a00 */
[----:B------:R1:W-:Y:S02]  /*0b70*/  @!P0 STG.E desc[UR10][R20.64], R27 ;  /* 0x0000001b14008986 */ /* 0x0003e4000c10190a */
[----:B-1----:R-:W-:-:S02]  /*0b80*/  @!P0 MOV R20, R24 ;  /* 0x0000001800148202 */ /* 0x002fc40000000f00 */
[----:B------:R-:W-:-:S05]  /*0b90*/  @!P0 MOV R21, R25 ;  /* 0x0000001900158202 */ /* 0x000fca0000000f00 */
[----:B------:R-:W2:Y:S01]  /*0ba0*/  @!P0 LDG.E R28, desc[UR10][R20.64] ;  /* 0x0000000a141c8981 */ /* 0x000ea2000c1e1900 */
[----:B------:R-:W-:Y:S01]  /*0bb0*/  PRMT R26, RZ, 0x7610, R26 ;  /* 0x00007610ff1a7816 */ /* 0x000fe2000000001a */
[----:B------:R-:W-:Y:S01]  /*0bc0*/  UIADD3 UR8, UPT, UPT, UR6, 0x1, URZ ;  /* 0x0000000106087890 */ /* 0x000fe2000fffe0ff */
[----:B0-----:R-:W-:-:S03]  /*0bd0*/  @!P0 LEA R24, P1, R18, R22, 0x1 ;  /* 0x0000001612188211 */ /* 0x001fc600078208ff */
[----:B------:R-:W-:Y:S01]  /*0be0*/  USHF.R.S32.HI UR9, URZ, 0x1f, UR8 ;  /* 0x0000001fff097899 */ /* 0x000fe20008011408 */
        /* <DEDUP_REMOVED lines=16> */
[----:B------:R-:W-:Y:S02]  /*0cf0*/  IADD3 R19, PT, PT, R19, R21, RZ ;  /* 0x0000001513137210 */ /* 0x000fe40007ffe0ff */
[C---:B0-----:R-:W-:Y:S02]  /*0d00*/  @!P0 LEA R22, P1, R18.reuse, R22, 0x1 ;  /* 0x0000001612168211 */ /* 0x041fe400078208ff */
[----:B------:R-:W-:Y:S01]  /*0d10*/  @!P0 F2FP.BF16.F32.PACK_AB R27, R27, R20 ;  /* 0x000000141b1b823e */ /* 0x000fe200000010ff */
[----:B------:R-:W-:Y:S01]  /*0d20*/  @!P0 IMAD.MOV.U32 R20, RZ, RZ, R24 ;  /* 0x000000ffff148224 */ /* 0x000fe200078e0018 */
[----:B------:R-:W-:Y:S02]  /*0d30*/  @!P0 MOV R21, R25 ;  /* 0x0000001900158202 */ /* 0x000fe40000000f00 */
[----:B------:R-:W-:-:S03]  /*0d40*/  @!P0 LEA.HI.X R23, R18, R23, R19, 0x1, P1 ;  /* 0x0000001712178211 */ /* 0x000fc600008f0c13 */
[----:B------:R0:W-:Y:S02]  /*0d50*/  @!P0 STG.E desc[UR10][R20.64], R27 ;  /* 0x0000001b14008986 */ /* 0x0001e4000c10190a */
[----:B0-----:R-:W-:Y:S01]  /*0d60*/  @!P0 MOV R20, R22 ;  /* 0x0000001600148202 */ /* 0x001fe20000000f00 */
[----:B------:R-:W-:Y:S02]  /*0d70*/  @!P0 IMAD.MOV.U32 R21, RZ, RZ, R23 ;  /* 0x000000ffff158224 */ /* 0x000fe400078e0017 */
[----:B------:R-:W0:Y:S03]  /*0d80*/  @!P0 LDC.64 R22, c[0x0][0x380] ;  /* 0x0000e000ff168b82 */ /* 0x000e260000000a00 */
[----:B------:R1:W2:Y:S01]  /*0d90*/  @!P0 LDG.E R26, desc[UR10][R20.64] ;  /* 0x0000000a141a8981 */ /* 0x0002a2000c1e1900 */
[----:B------:R-:W-:Y:S01]  /*0da0*/  PRMT R25, RZ, 0x7610, R25 ;  /* 0x00007610ff197816 */ /* 0x000fe20000000019 */
[----:B------:R-:W-:Y:S01]  /*0db0*/  UIADD3 UR8, UPT, UPT, UR6, 0x2, URZ ;  /* 0x0000000206087890 */ /* 0x000fe2000fffe0ff */
[----:B------:R-:W-:-:S03]  /*0dc0*/  PRMT R24, RZ, 0x7610, R24 ;  /* 0x00007610ff187816 */ /* 0x000fc60000000018 */
[----:B------:R-:W-:Y:S02]  /*0dd0*/  USHF.R.S32.HI UR9, URZ, 0x1f, UR8 ;  /* 0x0000001fff097899 */ /* 0x000fe40008011408 */
[----:B------:R-:W-:-:S04]  /*0de0*/  IMAD.WIDE.U32 R16, R14, UR8, R16 ;  /* 0x000000080e107c25 */ /* 0x000fc8000f8e0010 */
[----:B-1----:R-:W-:-:S04]  /*0df0*/  IMAD R20, R14, UR9, RZ ;  /* 0x000000090e147c24 */ /* 0x002fc8000f8e02ff */
[----:B------:R-:W-:-:S04]  /*0e00*/  IMAD R27, R15, UR8, R20 ;  /* 0x000000080f1b7c24 */ /* 0x000fc8000f8e0214 */
[----:B------:R-:W-:Y:S01]  /*0e10*/  IMAD.IADD R17, R17, 0x1, R27 ;  /* 0x0000000111117824 */ /* 0x000fe200078e021b */
[----:B0-----:R-:W-:-:S04]  /*0e20*/  @!P0 LEA R22, P1, R18, R22, 0x1 ;  /* 0x0000001612168211 */ /* 0x001fc800078208ff */
[----:B------:R-:W-:Y:S02]  /*0e30*/  @!P0 LEA.HI.X R23, R18, R23, R19, 0x1, P1 ;  /* 0x0000001712178211 */ /* 0x000fe400008f0c13 */
[----:B------:R-:W0:Y:S02]  /*0e40*/  @!P0 LDC.64 R18, c[0x0][0x390] ;  /* 0x0000e400ff128b82 */ /* 0x000e240000000a00 */
[----:B0-----:R-:W-:Y:S02]  /*0e50*/  @!P0 LEA R20, P1, R16, R18, 0x1 ;  /* 0x0000001210148211 */ /* 0x001fe400078208ff */
[----:B------:R-:W-:Y:S02]  /*0e60*/  @!P0 MOV R18, R22 ;  /* 0x0000001600128202 */ /* 0x000fe40000000f00 */
        /* <DEDUP_REMOVED lines=9> */
[----:B------:R-:W-:Y:S01]  /*0f00*/  FFMA.FTZ R25, R4, R21, R6 ;  /* 0x0000001504197223 */ /* 0x000fe20000010006 */
[----:B------:R-:W-:-:S02]  /*0f10*/  @!P0 LEA.HI.X R21, R16, R19, R17, 0x1, P1 ;  /* 0x0000001310158211 */ /* 0x000fc400008f0c11 */
[----:B------:R-:W-:Y:S02]  /*0f20*/  @!P0 MOV R19, R23 ;  /* 0x0000001700138202 */ /* 0x000fe40000000f00 */
[----:B------:R-:W-:Y:S01]  /*0f30*/  @!P0 F2FP.BF16.F32.PACK_AB R25, R25, R24 ;  /* 0x000000181919823e */ /* 0x000fe200000010ff */
[----:B------:R-:W0:Y:S04]  /*0f40*/  @!P0 LDC.64 R22, c[0x0][0x380] ;  /* 0x0000e000ff168b82 */ /* 0x000e280000000a00 */
[----:B------:R1:W-:Y:S04]  /*0f50*/  @!P0 STG.E desc[UR10][R18.64], R25 ;  /* 0x0000001912008986 */ /* 0x0003e8000c10190a */
[----:B------:R-:W2:Y:S01]  /*0f60*/  @!P0 LDG.E R20, desc[UR10][R20.64] ;  /* 0x0000000a14148981 */ /* 0x000ea2000c1e1900 */
[----:B------:R-:W-:Y:S01]  /*0f70*/  PRMT R26, RZ, 0x7610, R26 ;  /* 0x00007610ff1a7816 */ /* 0x000fe2000000001a */
[----:B------:R-:W-:Y:S01]  /*0f80*/  UIADD3 UR5, UPT, UPT, UR5, 0x4, URZ ;  /* 0x0000000405057890 */ /* 0x000fe2000fffe0ff */
[----:B------:R-:W-:-:S03]  /*0f90*/  PRMT R24, RZ, 0x7610, R24 ;  /* 0x00007610ff187816 */ /* 0x000fc60000000018 */
[----:B------:R-:W-:Y:S01]  /*0fa0*/  UISETP.NE.AND UP0, UPT, UR5, URZ, UPT ;  /* 0x000000ff0500728c */ /* 0x000fe2000bf05270 */
[----:B0-----:R-:W-:-:S04]  /*0fb0*/  @!P0 LEA R22, P1, R16, R22, 0x1 ;  /* 0x0000001610168211 */ /* 0x001fc800078208ff */
[----:B------:R-:W-:Y:S02]  /*0fc0*/  @!P0 LEA.HI.X R17, R16, R23, R17, 0x1, P1 ;  /* 0x0000001710118211 */ /* 0x000fe400008f0c11 */
[----:B------:R-:W-:Y:S02]  /*0fd0*/  @!P0 MOV R16, R22 ;  /* 0x0000001600108202 */ /* 0x000fe40000000f00 */
[C---:B--2---:R-:W-:Y:S02]  /*0fe0*/  @!P0 PRMT R26, R20.reuse, 0x7610, R26 ;  /* 0x00007610141a8816 */ /* 0x044fe4000000001a */
[----:B------:R-:W-:-:S03]  /*0ff0*/  @!P0 PRMT R24, R20, 0x7632, R24 ;  /* 0x0000763214188816 */ /* 0x000fc60000000018 */
[----:B------:R-:W-:Y:S01]  /*1000*/  IMAD.U32 R27, R26, 0x10000, RZ ;  /* 0x000100001a1b7824 */ /* 0x000fe200078e00ff */
[----:B------:R-:W-:-:S03]  /*1010*/  SHF.L.U32 R29, R24, 0x10, RZ ;  /* 0x00000010181d7819 */ /* 0x000fc600000006ff */
[C---:B------:R-:W-:Y:S02]  /*1020*/  FADD.FTZ R27, -R10.reuse, R27 ;  /* 0x0000001b0a1b7221 */ /* 0x040fe40000010100 */
[----:B------:R-:W-:Y:S02]  /*1030*/  FADD.FTZ R29, -R10, R29 ;  /* 0x0000001d0a1d7221 */ /* 0x000fe40000010100 */
[-C--:B-1----:R-:W-:Y:S02]  /*1040*/  FMUL.FTZ R18, R27, R2.reuse ;  /* 0x000000021b127220 */ /* 0x082fe40000410000 */
        /* <DEDUP_REMOVED lines=8> */
.L_x_522:
        /* <DEDUP_REMOVED lines=8> */
.L_x_529:
[----:B0-----:R-:W2:Y:S01]  /*1150*/  @!P0 LDC.64 R18, c[0x0][0x390] ;  /* 0x0000e400ff128b82 */ /* 0x001ea20000000a00 */
[----:B------:R-:W-:Y:S01]  /*1160*/  USHF.R.S32.HI UR8, URZ, 0x1f, UR5 ;  /* 0x0000001fff087899 */ /* 0x000fe20008011405 */
[----:B------:R-:W-:Y:S01]  /*1170*/  MOV R15, R7 ;  /* 0x00000007000f7202 */ /* 0x000fe20000000f00 */
[----:B------:R-:W-:-:S04]  /*1180*/  IMAD.MOV.U32 R14, RZ, RZ, R12 ;  /* 0x000000ffff0e7224 */ /* 0x000fc800078e000c */
[C---:B0-----:R-:W-:Y:S02]  /*1190*/  IMAD R20, R16.reuse, UR8, RZ ;  /* 0x0000000810147c24 */ /* 0x041fe4000f8e02ff */
[----:B------:R-:W-:-:S04]  /*11a0*/  IMAD.WIDE.U32 R14, R16, UR5, R14 ;  /* 0x00000005100e7c25 */ /* 0x000fc8000f8e000e */
[----:B------:R-:W-:-:S05]  /*11b0*/  IMAD R21, R17, UR5, R20 ;  /* 0x0000000511157c24 */ /* 0x000fca000f8e0214 */
[----:B------:R-:W-:Y:S02]  /*11c0*/  IADD3 R21, PT, PT, R15, R21, RZ ;  /* 0x000000150f157210 */ /* 0x000fe40007ffe0ff */
        /* <DEDUP_REMOVED lines=9> */
[----:B------:R-:W-:Y:S01]  /*1260*/  BSSY.RECONVERGENT B0, `(.L_x_527) ;  /* 0x000001b000007945 */ /* 0x000fe20003800200 */
[C---:B--2---:R-:W-:Y:S02]  /*1270*/  @!P0 PRMT R22, R18.reuse, 0x7610, R22 ;  /* 0x0000761012168816 */ /* 0x044fe40000000016 */
[----:B------:R-:W-:-:S02]  /*1280*/  @!P0 PRMT R20, R18, 0x7632, R20 ;  /* 0x0000763212148816 */ /* 0x000fc40000000014 */
[----:B------:R-:W-:-:S13]  /*1290*/  ISETP.GE.AND.EX P0, PT, R9, R17, PT, P1 ;  /* 0x000000110900720c */ /* 0x000fda0003f06310 */
[----:B------:R-:W-:Y:S05]  /*12a0*/  @P0 BRA `(.L_x_528) ;  /* 0x0000000000580947 */ /* 0x000fea0003800000 */
[----:B------:R-:W-:Y:S01]  /*12b0*/  SHF.L.U32 R19, R20, 0x10, RZ ;  /* 0x0000001014137819 */ /* 0x000fe200000006ff */
[----:B------:R-:W-:-:S04]  /*12c0*/  IMAD.U32 R15, R22, 0x10000, RZ ;  /* 0x00010000160f7824 */ /* 0x000fc800078e00ff */
[C---:B------:R-:W-:Y:S01]  /*12d0*/  FADD.FTZ R15, -R10.reuse, R15 ;  /* 0x0000000f0a0f7221 */ /* 0x040fe20000010100 */
[----:B------:R-:W-:-:S03]  /*12e0*/  FADD.FTZ R19, -R10, R19 ;  /* 0x000000130a137221 */ /* 0x000fc60000010100 */
[-C--:B------:R-:W-:Y:S01]  /*12f0*/  FMUL.FTZ R18, R15, R2.reuse ;  /* 0x000000020f127220 */ /* 0x080fe20000410000 */
[----:B------:R-:W-:-:S03]  /*1300*/  FMUL.FTZ R19, R19, R2 ;  /* 0x0000000213137220 */ /* 0x000fc60000410000 */
[----:B------:R-:W-:Y:S01]  /*1310*/  FFMA.FTZ R15, R3, R18, R5 ;  /* 0x00000012030f7223 */ /* 0x000fe20000010005 */
[----:B------:R-:W-:Y:S01]  /*1320*/  FFMA.FTZ R19, R4, R19, R6 ;  /* 0x0000001304137223 */ /* 0x000fe20000010006 */
[----:B-1----:R-:W-:Y:S02]  /*1330*/  LEA R18, P1, R14, UR14, 0x1 ;  /* 0x0000000e0e127c11 */ /* 0x002fe4000f8208ff */
        /* <DEDUP_REMOVED lines=9> */
[----:B-1----:R-:W-:Y:S01]  /*13d0*/  FMUL.FTZ R26, R19, R24 ;  /* 0x00000018131a7220 */ /* 0x002fe20000410000 */
[----:B------:R-:W-:-:S04]  /*13e0*/  LEA.HI.X R19, R14, UR15, R21, 0x1, P1 ;  /* 0x0000000f0e137c11 */ /* 0x000fc800088f0c15 */
[----:B------:R-:W-:-:S05]  /*13f0*/  F2FP.BF16.F32.PACK_AB R15, R26, R15 ;  /* 0x0000000f1a0f723e */ /* 0x000fca00000010ff */
[----:B------:R0:W-:Y:S02]  /*1400*/  STG.E desc[UR10][R18.64], R15 ;  /* 0x0000000f12007986 */ /* 0x0001e4000c10190a */
.L_x_528:
[----:B-1----:R-:W-:Y:S05]  /*1410*/  BSYNC.RECONVERGENT B0 ;  /* 0x0000000000007941 */ /* 0x002fea0003800200 */
.L_x_527:
[----:B------:R-:W-:Y:S05]  /*1420*/  BRA.U UP0, `(.L_x_529) ;  /* 0xfffffffd00487547 */ /* 0x000fea000b83ffff */
.L_x_526:
[----:B------:R-:W-:-:S04]  /*1430*/  UIADD3 UR6, UPT, UPT, UR4, -UR7, URZ ;  /* 0x8000000704067290 */ /* 0x000fc8000fffe0ff */
[----:B------:R-:W-:-:S09]  /*1440*/  UISETP.GT.U32.AND UP0, UPT, UR6, -0x4, UPT ;  /* 0xfffffffc0600788c */ /* 0x000fd2000bf04070 */
[----:B------:R-:W-:Y:S05]  /*1450*/  BRA.U UP0, `(.L_x_521) ;  /* 0x0000000900987547 */ /* 0x000fea000b800000 */
[----:B0-----:R-:W0:Y:S01]  /*1460*/  LDC.64 R14, c[0x0][0x3e0] ;  /* 0x0000f800ff0e7b82 */ /* 0x001e220000000a00 */
[----:B------:R-:W1:Y:S01]  /*1470*/  LDCU.64 UR16, c[0x0][0x380] ;  /* 0x00007000ff1077ac */ /* 0x000e620008000a00 */
[----:B------:R-:W-:Y:S02]  /*1480*/  UIADD3 UR6, UPT, UPT, UR5, -UR7, URZ ;  /* 0x8000000705067290 */ /* 0x000fe4000fffe0ff */
[----:B------:R-:W-:-:S12]  /*1490*/  UIADD3 UR8, UPT, UPT, UR5, 0x1, URZ ;  /* 0x0000000105087890 */ /* 0x000fd8000fffe0ff */
.L_x_532:
[----:B--2---:R-:W2:Y:S01]  /*14a0*/  @!P0 LDC.64 R18, c[0x0][0x390] ;  /* 0x0000e400ff128b82 */ /* 0x004ea20000000a00 */
        /* <DEDUP_REMOVED lines=29> */
[----:B------:R-:W-:-:S03]  /*1680*/  FFMA.FTZ R22, R4, R23, R6 ;  /* 0x0000001704167223 */ /* 0x000fc60000010006 */
[----:B------:R-:W-:Y:S01]  /*1690*/  FMUL.FTZ R24, R21, -1.4426950216293334961 ;  /* 0xbfb8aa3b15187820 */ /* 0x000fe20000410000 */
[----:B------:R-:W-:-:S05]  /*16a0*/  FMUL.FTZ R27, R22, -1.4426950216293334961 ;  /* 0xbfb8aa3b161b7820 */ /* 0x000fca0000410000 */
[----:B------:R-:W2:Y:S04]  /*16b0*/  MUFU.EX2 R24, R24 ;  /* 0x0000001800187308 */ /* 0x000ea80000000800 */
[----:B------:R-:W3:Y:S01]  /*16c0*/  MUFU.EX2 R27, R27 ;  /* 0x0000001b001b7308 */ /* 0x000ee20000000800 */
[----:B--2---:R-:W-:Y:S01]  /*16d0*/  FADD.FTZ R26, R24, 1 ;  /* 0x3f800000181a7421 */ /* 0x004fe20000010000 */
[----:B---3--:R-:W-:-:S05]  /*16e0*/  FADD.FTZ R28, R27, 1 ;  /* 0x3f8000001b1c7421 */ /* 0x008fca0000010000 */
[----:B------:R-:W2:Y:S08]  /*16f0*/  MUFU.RCP R26, R26 ;  /* 0x0000001a001a7308 */ /* 0x000eb00000001000 */
[----:B------:R-:W3:Y:S01]  /*1700*/  MUFU.RCP R23, R28 ;  /* 0x0000001c00177308 */ /* 0x000ee20000001000 */
[----:B--2---:R-:W-:Y:S01]  /*1710*/  FMUL.FTZ R21, R21, R26 ;  /* 0x0000001a15157220 */ /* 0x004fe20000410000 */
[----:B---3--:R-:W-:Y:S01]  /*1720*/  FMUL.FTZ R29, R22, R23 ;  /* 0x00000017161d7220 */ /* 0x008fe20000410000 */
[----:B-1----:R-:W-:-:S04]  /*1730*/  LEA R22, P1, R20, UR16, 0x1 ;  /* 0x0000001014167c11 */ /* 0x002fc8000f8208ff */
[----:B------:R-:W-:Y:S02]  /*1740*/  LEA.HI.X R23, R20, UR17, R25, 0x1, P1 ;  /* 0x0000001114177c11 */ /* 0x000fe400088f0c19 */
[----:B------:R-:W-:-:S05]  /*1750*/  F2FP.BF16.F32.PACK_AB R21, R29, R21 ;  /* 0x000000151d15723e */ /* 0x000fca00000010ff */
[----:B------:R2:W-:Y:S02]  /*1760*/  STG.E desc[UR10][R22.64], R21 ;  /* 0x0000001516007986 */ /* 0x0005e4000c10190a */
.L_x_531:
[----:B-1----:R-:W-:Y:S05]  /*1770*/  BSYNC.RECONVERGENT B0 ;  /* 0x0000000000007941 */ /* 0x002fea0003800200 */
.L_x_530:
[----:B------:R-:W-:Y:S02]  /*1780*/  USHF.R.S32.HI UR9, URZ, 0x1f, UR8 ;  /* 0x0000001fff097899 */ /* 0x000fe40008011408 */
[----:B------:R-:W-:-:S04]  /*1790*/  IMAD.WIDE.U32 R24, R14, UR8, R16 ;  /* 0x000000080e187c25 */ /* 0x000fc8000f8e0010 */
[----:B------:R-:W-:Y:S01]  /*17a0*/  IMAD R20, R14, UR9, RZ ;  /* 0x000000090e147c24 */ /* 0x000fe2000f8e02ff */
[----:B0-----:R-:W-:-:S03]  /*17b0*/  @!P0 LEA R26, P1, R24, R18, 0x1 ;  /* 0x00000012181a8211 */ /* 0x001fc600078208ff */
[----:B--2---:R-:W-:-:S05]  /*17c0*/  IMAD R21, R15, UR8, R20 ;  /* 0x000000080f157c24 */ /* 0x004fca000f8e0214 */
[----:B------:R-:W-:-:S04]  /*17d0*/  IADD3 R21, PT, PT, R25, R21, RZ ;  /* 0x0000001519157210 */ /* 0x000fc80007ffe0ff */
[----:B------:R-:W-:Y:S02]  /*17e0*/  @!P0 LEA.HI.X R27, R24, R19, R21, 0x1, P1 ;  /* 0x00000013181b8211 */ /* 0x000fe400008f0c15 */
[----:B------:R-:W0:Y:S03]  /*17f0*/  @!P0 LDC.64 R18, c[0x0][0x380] ;  /* 0x0000e000ff128b82 */ /* 0x000e260000000a00 */
[----:B------:R1:W2:Y:S01]  /*1800*/  @!P0 LDG.E R22, desc[UR10][R26.64] ;  /* 0x0000000a1a168981 */ /* 0x0002a2000c1e1900 */
[----:B------:R-:W-:-:S04]  /*1810*/  UIADD3 UR9, UPT, UPT, UR8, 0x1, URZ ;  /* 0x0000000108097890 */ /* 0x000fc8000fffe0ff */
[----:B------:R-:W-:-:S06]  /*1820*/  USHF.R.S32.HI UR13, URZ, 0x1f, UR9 ;  /* 0x0000001fff0d7899 */ /* 0x000fcc0008011409 */
[----:B------:R-:W-:-:S04]  /*1830*/  IMAD R28, R14, UR13, RZ ;  /* 0x0000000d0e1c7c24 */ /* 0x000fc8000f8e02ff */
[----:B-1----:R-:W-:Y:S02]  /*1840*/  IMAD R27, R15, UR9, R28 ;  /* 0x000000090f1b7c24 */ /* 0x002fe4000f8e021c */
[----:B------:R-:W-:Y:S01]  /*1850*/  IMAD.WIDE.U32 R28, R14, UR9, R16 ;  /* 0x000000090e1c7c25 */ /* 0x000fe2000f8e0010 */
[----:B------:R-:W-:Y:S01]  /*1860*/  UIADD3 UR9, UPT, UPT, UR8, 0x2, URZ ;  /* 0x0000000208097890 */ /* 0x000fe2000fffe0ff */
[----:B0-----:R-:W-:-:S03]  /*1870*/  @!P0 LEA R23, P1, R24, R18, 0x1 ;  /* 0x0000001218178211 */ /* 0x001fc600078208ff */
[----:B------:R-:W-:Y:S02]  /*1880*/  USHF.R.S32.HI UR13, URZ, 0x1f, UR9 ;  /* 0x0000001fff0d7899 */ /* 0x000fe40008011409 */
[----:B------:R-:W-:Y:S01]  /*1890*/  IMAD.WIDE.U32 R16, R14, UR9, R16 ;  /* 0x000000090e107c25 */ /* 0x000fe2000f8e0010 */
[----:B------:R-:W-:Y:S02]  /*18a0*/  @!P0 LEA.HI.X R24, R24, R19, R21, 0x1, P1 ;  /* 0x0000001318188211 */ /* 0x000fe400008f0c15 */
[----:B------:R-:W0:Y:S08]  /*18b0*/  @!P0 LDC.64 R18, c[0x0][0x390] ;  /* 0x0000e400ff128b82 */ /* 0x000e300000000a00 */
[----:B------:R-:W1:Y:S01]  /*18c0*/  @!P0 LDC.64 R20, c[0x0][0x380] ;  /* 0x0000e000ff148b82 */ /* 0x000e620000000a00 */
[----:B0-----:R-:W-:-:S02]  /*18d0*/  @!P0 LEA R25, P1, R28, R18, 0x1 ;  /* 0x000000121c198211 */ /* 0x001fc400078208ff */
[----:B------:R-:W-:Y:S01]  /*18e0*/  IADD3 R18, PT, PT, R29, R27, RZ ;  /* 0x0000001b1d127210 */ /* 0x000fe20007ffe0ff */
[----:B------:R-:W-:-:S03]  /*18f0*/  IMAD R29, R14, UR13, RZ ;  /* 0x0000000d0e1d7c24 */ /* 0x000fc6000f8e02ff */
[C---:B------:R-:W-:Y:S01]  /*1900*/  @!P0 LEA.HI.X R27, R28.reuse, R19, R18, 0x1, P1 ;  /* 0x000000131c1b8211 */ /* 0x040fe200008f0c12 */
[----:B------:R-:W-:Y:S01]  /*1910*/  IMAD R29, R15, UR9, R29 ;  /* 0x000000090f1d7c24 */ /* 0x000fe2000f8e021d */
[----:B-1----:R-:W-:-:S03]  /*1920*/  @!P0 LEA R26, P2, R28, R20, 0x1 ;  /* 0x000000141c1a8211 */ /* 0x002fc600078408ff */
[----:B------:R-:W-:Y:S01]  /*1930*/  IMAD.IADD R29, R17, 0x1, R29 ;  /* 0x00000001111d7824 */ /* 0x000fe200078e021d */
[----:B------:R-:W-:Y:S02]  /*1940*/  @!P0 LEA.HI.X R28, R28, R21, R18, 0x1, P2 ;  /* 0x000000151c1c8211 */ /* 0x000fe400010f0c12 */
[----:B------:R-:W0:Y:S01]  /*1950*/  @!P0 LDC.64 R18, c[0x0][0x390] ;  /* 0x0000e400ff128b82 */ /* 0x000e220000000a00 */
[----:B------:R-:W-:-:S07]  /*1960*/  PRMT R17, RZ, 0x7610, R17 ;  /* 0x00007610ff117816 */ /* 0x000fce0000000011 */
[----:B------:R-:W1:Y:S01]  /*1970*/  @!P0 LDC.64 R20, c[0x0][0x380] ;  /* 0x0000e000ff148b82 */ /* 0x000e620000000a00 */
[----:B0-----:R-:W-:-:S04]  /*1980*/  @!P0 LEA R18, P1, R16, R18, 0x1 ;  /* 0x0000001210128211 */ /* 0x001fc800078208ff */
[C---:B------:R-:W-:Y:S02]  /*1990*/  @!P0 LEA.HI.X R19, R16.reuse, R19, R29, 0x1, P1 ;  /* 0x0000001310138211 */ /* 0x040fe400008f0c1d */
[----:B-1----:R-:W-:-:S04]  /*19a0*/  @!P0 LEA R20, P2, R16, R20, 0x1 ;  /* 0x0000001410148211 */ /* 0x002fc800078408ff */
[----:B------:R-:W-:Y:S02]  /*19b0*/  @!P0 LEA.HI.X R21, R16, R21, R29, 0x1, P2 ;  /* 0x0000001510158211 */ /* 0x000fe400010f0c1d */
        /* <DEDUP_REMOVED lines=11> */
[----:B------:R-:W-:-:S06]  /*1a70*/  @!P0 FMUL.FTZ R17, R22, -1.4426950216293334961 ;  /* 0xbfb8aa3b16118820 */ /* 0x000fcc0000410000 */
        /* <DEDUP_REMOVED lines=9> */
[----:B------:R-:W-:Y:S01]  /*1b10*/  @!P0 F2FP.BF16.F32.PACK_AB R29, R16, R17 ;  /* 0x00000011101d823e */ /* 0x000fe200000010ff */
[----:B------:R-:W-:Y:S01]  /*1b20*/  @!P0 IMAD.MOV.U32 R16, RZ, RZ, R23 ;  /* 0x000000ffff108224 */ /* 0x000fe200078e0017 */
        /* <DEDUP_REMOVED lines=30> */
[----:B------:R-:W3:Y:S01]  /*1d10*/  @!P0 LDG.E R18, desc[UR10][R18.64] ;  /* 0x0000000a12128981 */ /* 0x000ee2000c1e1900 */
[----:B------:R-:W-:Y:S01]  /*1d20*/  PRMT R17, RZ, 0x7610, R17 ;  /* 0x00007610ff117816 */ /* 0x000fe20000000011 */
[----:B------:R-:W-:Y:S01]  /*1d30*/  UIADD3 UR8, UPT, UPT, UR8, 0x4, URZ ;  /* 0x0000000408087890 */ /* 0x000fe2000fffe0ff */
[----:B------:R-:W-:Y:S02]  /*1d40*/  PRMT R16, RZ, 0x7610, R16 ;  /* 0x00007610ff107816 */ /* 0x000fe40000000010 */
[C---:B---3--:R-:W-:Y:S02]  /*1d50*/  @!P0 PRMT R17, R18.reuse, 0x7610, R17 ;  /* 0x0000761012118816 */ /* 0x048fe40000000011 */
        /* <DEDUP_REMOVED lines=22> */
.L_x_521:
        /* <DEDUP_REMOVED lines=11> */
.L_x_533:
        /* <DEDUP_REMOVED lines=9> */
.L_x_3570:


//--------------------- .text._Z32group_norm_nhwc_fwd_scale_kernelI11Bf16IOBf16WLi168EEv26Group_norm_nhwc_fwd_params --------------------------
	.section	.text._Z32group_norm_nhwc_fwd_scale_kernelI11Bf16IOBf16WLi168EEv26Group_norm_nhwc_fwd_params,"ax",@progbits
	.align	128
        .global         _Z32group_norm_nhwc_fwd_scale_kernelI11Bf16IOBf16WLi168EEv26Group_norm_nhwc_fwd_params
        .type           _Z32group_norm_nhwc_fwd_scale_kernelI11Bf16IOBf16WLi168EEv26Group_norm_nhwc_fwd_params,@function
        .size           _Z32group_norm_nhwc_fwd_scale_kernelI11Bf16IOBf16WLi168EEv26Group_norm_nhwc_fwd_params,(.L_x_3571 - _Z32group_norm_nhwc_fwd_scale_kernelI11Bf16IOBf16WLi168EEv26Group_norm_nhwc_fwd_params)
        .other          _Z32group_norm_nhwc_fwd_scale_kernelI11Bf16IOBf16WLi168EEv26Group_norm_nhwc_fwd_params,@"STO_CUDA_ENTRY STV_DEFAULT"
_Z32group_norm_nhwc_fwd_scale_kernelI11Bf16IOBf16WLi168EEv26Group_norm_nhwc_fwd_params:
.text._Z32group_norm_nhwc_fwd_scale_kernelI11Bf16IOBf16WLi168EEv26Group_norm_nhwc_fwd_params:
        /* <DEDUP_REMOVED lines=103> */
.L_x_537:
        /* <DEDUP_REMOVED lines=35> */
.L_x_536:
[----:B------:R-:W-:Y:S05]  /*08a0*/  BRA.U UP0, `(.L_x_534) ;  /* 0x0000001500847547 */ /* 0x000fea000b800000 */
[----:B------:R-:W0:Y:S01]  /*08b0*/  LDC.64 R14, c[0x0][0x3e0] ;  /* 0x0000f800ff0e7b82 */ /* 0x000e220000000a00 */
[----:B------:R-:W-:Y:S02]  /*08c0*/  UIADD3 UR5, UPT, UPT, UR6, -UR7, URZ ;  /* 0x8000000706057290 */ /* 0x000fe4000fffe0ff */
[----:B------:R-:W-:-:S12]  /*08d0*/  UIADD3 UR6, UPT, UPT, UR6, 0x1, URZ ;  /* 0x0000000106067890 */ /* 0x000fd8000fffe0ff */
.L_x_538:
        /* <DEDUP_REMOVED lines=127> */
.L_x_535:
        /* <DEDUP_REMOVED lines=8> */
.L_x_542:
        /* <DEDUP_REMOVED lines=44> */
.L_x_541:
[----:B-1----:R-:W-:Y:S05]  /*1410*/  BSYNC.RECONVERGENT B0 ;  /* 0x0000000000007941 */ /* 0x002fea0003800200 */
.L_x_540:
[----:B------:R-:W-:Y:S05]  /*1420*/  BRA.U UP0, `(.L_x_542) ;  /* 0xfffffffd00487547 */ /* 0x000fea000b83ffff */
.L_x_539:
[----:B------:R-:W-:-:S04]  /*1430*/  UIADD3 UR6, UPT, UPT, UR4, -UR7, URZ ;  /* 0x8000000704067290 */ /* 0x000fc8000fffe0ff */
[----:B------:R-:W-:-:S09]  /*1440*/  UISETP.GT.U32.AND UP0, UPT, UR6, -0x4, UPT ;  /* 0xfffffffc0600788c */ /* 0x000fd2000bf04070 */
[----:B------:R-:W-:Y:S05]  /*1450*/  BRA.U UP0, `(.L_x_534) ;  /* 0x0000000900987547 */ /* 0x000fea000b800000 */
[----:B0-----:R-:W0:Y:S01]  /*1460*/  LDC.64 R14, c[0x0][0x3e0] ;  /* 0x0000f800ff0e7b82 */ /* 0x001e220000000a00 */
[----:B------:R-:W1:Y:S01]  /*1470*/  LDCU.64 UR16, c[0x0][0x380] ;  /* 0x00007000ff1077ac */ /* 0x000e620008000a00 */
[----:B------:R-:W-:Y:S02]  /*1480*/  UIADD3 UR6, UPT, UPT, UR5, -UR7, URZ ;  /* 0x8000000705067290 */ /* 0x000fe4000fffe0ff */
[----:B------:R-:W-:-:S12]  /*1490*/  UIADD3 UR8, UPT, UPT, UR5, 0x1, URZ ;  /* 0x0000000105087890 */ /* 0x000fd8000fffe0ff */
.L_x_545:
        /* <DEDUP_REMOVED lines=45> */
.L_x_544:
[----:B-1----:R-:W-:Y:S05]  /*1770*/  BSYNC.RECONVERGENT B0 ;  /* 0x0000000000007941 */ /* 0x002fea0003800200 */
.L_x_543:
        /* <DEDUP_REMOVED lines=116> */
.L_x_534:
        /* <DEDUP_REMOVED lines=11> */
.L_x_546:
        /* <DEDUP_REMOVED lines=9> */
.L_x_3571:


//--------------------- .text._Z32group_norm_nhwc_fwd_scale_kernelI11Bf16IOBf16WLi64EEv26Group_norm_nhwc_fwd_params --------------------------
	.section	.text._Z32group_norm_nhwc_fwd_scale_kernelI11Bf16IOBf16WLi64EEv26Group_norm_nhwc_fwd_params,"ax",@progbits
	.align	128
        .global         _Z32group_norm_nhwc_fwd_scale_kernelI11Bf16IOBf16WLi64EEv26Group_norm_nhwc_fwd_params
        .type           _Z32group_norm_nhwc_fwd_scale_kernelI11Bf16IOBf16WLi64EEv26Group_norm_nhwc_fwd_params,@function
        .size           _Z32group_norm_nhwc_fwd_scale_kernelI11Bf16IOBf16WLi64EEv26Group_norm_nhwc_fwd_params,(.L_x_3572 - _Z32group_norm_nhwc_fwd_scale_kernelI11Bf16IOBf16WLi64EEv26Group_norm_nhwc_fwd_params)
        .other          _Z32group_norm_nhwc_fwd_scale_kernelI11Bf16IOBf16WLi64EEv26Group_norm_nhwc_fwd_params,@"STO_CUDA_ENTRY STV_DEFAULT"
_Z32group_norm_nhwc_fwd_scale_kernelI11Bf16IOBf16WLi64EEv26Group_norm_nhwc_fwd_params:
.text._Z32group_norm_nhwc_fwd_scale_kernelI11Bf16IOBf16WLi64EEv26Group_norm_nhwc_fwd_params:
        /* <DEDUP_REMOVED lines=103> */
.L_x_550:
        /* <DEDUP_REMOVED lines=35> */
.L_x_549:
[----:B------:R-:W-:Y:S05]  /*08a0*/  BRA.U UP0, `(.L_x_547) ;  /* 0x0000001500847547 */ /* 0x000fea000b800000 */
[----:B------:R-:W0:Y:S01]  /*08b0*/  LDC.64 R14, c[0x0][0x3e0] ;  /* 0x0000f800ff0e7b82 */ /* 0x000e220000000a00 */
[----:B------:R-:W-:Y:S02]  /*08c0*/  UIADD3 UR5, UPT, UPT, UR6, -UR7, URZ ;  /* 0x8000000706057290 */ /* 0x000fe4000fffe0ff */
[----:B------:R-:W-:-:S12]  /*08d0*/  UIADD3 UR6, UPT, UPT, UR6, 0x1, URZ ;  /* 0x0000000106067890 */ /* 0x000fd8000fffe0ff */
.L_x_551:
        /* <DEDUP_REMOVED lines=127> */
.L_x_548:
        /* <DEDUP_REMOVED lines=8> */
.L_x_555:
        /* <DEDUP_REMOVED lines=44> */
.L_x_554:
[----:B-1----:R-:W-:Y:S05]  /*1410*/  BSYNC.RECONVERGENT B0 ;  /* 0x0000000000007941 */ /* 0x002fea0003800200 */
.L_x_553:
[----:B------:R-:W-:Y:S05]  /*1420*/  BRA.U UP0, `(.L_x_555) ;  /* 0xfffffffd00487547 */ /* 0x000fea000b83ffff */
.L_x_552:
[----:B------:R-:W-:-:S04]  /*1430*/  UIADD3 UR6, UPT, UPT, UR4, -UR7, URZ ;  /* 0x8000000704067290 */ /* 0x000fc8000fffe0ff */
[----:B------:R-:W-:-:S09]  /*1440*/  UISETP.GT.U32.AND UP0, UPT, UR6, -0x4, UPT ;  /* 0xfffffffc0600788c */ /* 0x000fd2000bf04070 */
[----:B------:R-:W-:Y:S05]  /*1450*/  BRA.U UP0, `(.L_x_547) ;  /* 0x0000000900987547 */ /* 0x000fea000b800000 */
[----:B0-----:R-:W0:Y:S01]  /*1460*/  LDC.64 R14, c[0x0][0x3e0] ;  /* 0x0000f800ff0e7b82 */ /* 0x001e220000000a00 */
[----:B------:R-:W1:Y:S01]  /*1470*/  LDCU.64 UR16, c[0x0][0x380] ;  /* 0x00007000ff1077ac */ /* 0x000e620008000a00 */
[----:B------:R-:W-:Y:S02]  /*1480*/  UIADD3 UR6, UPT, UPT, UR5, -UR7, URZ ;  /* 0x8000000705067290 */ /* 0x000fe4000fffe0ff */
[----:B------:R-:W-:-:S12]  /*1490*/  UIADD3 UR8, UPT, UPT, UR5, 0x1, URZ ;  /* 0x0000000105087890 */ /* 0x000fd8000fffe0ff */
.L_x_558:
        /* <DEDUP_REMOVED lines=45> */
.L_x_557:
[----:B-1----:R-:W-:Y:S05]  /*1770*/  BSYNC.RECONVERGENT B0 ;  /* 0x0000000000007941 */ /* 0x002fea0003800200 */
.L_x_556:
        /* <DEDUP_REMOVED lines=116> */
.L_x_547:
        /* <DEDUP_REMOVED lines=11> */
.L_x_559:
        /* <DEDUP_REMOVED lines=9> */
.L_x_3572:


//--------------------- .text._Z32group_norm_nhwc_fwd_scale_kernelI11Bf16IOBf16WLi128EEv26Group_norm_nhwc_fwd_params --------------------------
	.section	.text._Z32group_norm_nhwc_fwd_scale_kernelI11Bf16IOBf16WLi128EEv26Group_norm_nhwc_fwd_params,"ax",@progbits
	.align	128
        .global         _Z32group_norm_nhwc_fwd_scale_kernelI11Bf16IOBf16WLi128EEv26Group_norm_nhwc_fwd_params
        .type           _Z32group_norm_nhwc_fwd_scale_kernelI11Bf16IOBf16WLi128EEv26Group_norm_nhwc_fwd_params,@function
        .size           _Z32group_norm_nhwc_fwd_scale_kernelI11Bf16IOBf16WLi128EEv26Group_norm_nhwc_fwd_params,(.L_x_3573 - _Z32group_norm_nhwc_fwd_scale_kernelI11Bf16IOBf16WLi128EEv26Group_norm_nhwc_fwd_params)
        .other          _Z32group_norm_nhwc_fwd_scale_kernelI11Bf16IOBf16WLi128EEv26Group_norm_nhwc_fwd_params,@"STO_CUDA_ENTRY STV_DEFAULT"
_Z32group_norm_nhwc_fwd_scale_kernelI11Bf16IOBf16WLi128EEv26Group_norm_nhwc_fwd_params:
.text._Z32group_norm_nhwc_fwd_scale_kernelI11Bf16IOBf16WLi128EEv26Group_norm_nhwc_fwd_params:
        /* <DEDUP_REMOVED lines=103> */
.L_x_563:
        /* <DEDUP_REMOVED lines=35> */
.L_x_562:
[----:B------:R-:W-:Y:S05]  /*08a0*/  BRA.U UP0, `(.L_x_560) ;  /* 0x0000001500847547 */ /* 0x000fea000b800000 */
[----:B------:R-:W0:Y:S01]  /*08b0*/  LDC.64 R14, c[0x0][0x3e0] ;  /* 0x0000f800ff0e7b82 */ /* 0x000e220000000a00 */
[----:B------:R-:W-:Y:S02]  /*08c0*/  UIADD3 UR5, UPT, UPT, UR6, -UR7, URZ ;  /* 0x8000000706057290 */ /* 0x000fe4000fffe0ff */
[----:B------:R-:W-:-:S12]  /*08d0*/  UIADD3 UR6, UPT, UPT, UR6, 0x1, URZ ;  /* 0x0000000106067890 */ /* 0x000fd8000fffe0ff */
.L_x_564:
        /* <DEDUP_REMOVED lines=127> */
.L_x_561:
        /* <DEDUP_REMOVED lines=8> */
.L_x_568:
        /* <DEDUP_REMOVED lines=44> */
.L_x_567:
[----:B-1----:R-:W-:Y:S05]  /*1410*/  BSYNC.RECONVERGENT B0 ;  /* 0x0000000000007941 */ /* 0x002fea0003800200 */
.L_x_566:
[----:B------:R-:W-:Y:S05]  /*1420*/  BRA.U UP0, `(.L_x_568) ;  /* 0xfffffffd00487547 */ /* 0x000fea000b83ffff */
.L_x_565:
[----:B------:R-:W-:-:S04]  /*1430*/  UIADD3 UR6, UPT, UPT, UR4, -UR7, URZ ;  /* 0x8000000704067290 */ /* 0x000fc8000fffe0ff */
[----:B------:R-:W-:-:S09]  /*1440*/  UISETP.GT.U32.AND UP0, UPT, UR6, -0x4, UPT ;  /* 0xfffffffc0600788c */ /* 0x000fd2000bf04070 */
[----:B------:R-:W-:Y:S05]  /*1450*/  BRA.U UP0, `(.L_x_560) ;  /* 0x0000000900987547 */ /* 0x000fea000b800000 */
[----:B0-----:R-:W0:Y:S01]  /*1460*/  LDC.64 R14, c[0x0][0x3e0] ;  /* 0x0000f800ff0e7b82 */ /* 0x001e220000000a00 */
[----:B------:R-:W1:Y:S01]  /*1470*/  LDCU.64 UR16, c[0x0][0x380] ;  /* 0x00007000ff1077ac */ /* 0x000e620008000a00 */
[----:B------:R-:W-:Y:S02]  /*1480*/  UIADD3 UR6, UPT, UPT, UR5, -UR7, URZ ;  /* 0x8000000705067290 */ /* 0x000fe4000fffe0ff */
[----:B------:R-:W-:-:S12]  /*1490*/  UIADD3 UR8, UPT, UPT, UR5, 0x1, URZ ;  /* 0x0000000105087890 */ /* 0x000fd8000fffe0ff */
.L_x_571:
        /* <DEDUP_REMOVED lines=45> */
.L_x_570:
[----:B-1----:R-:W-:Y:S05]  /*1770*/  BSYNC.RECONVERGENT B0 ;  /* 0x0000000000007941 */ /* 0x002fea0003800200 */
.L_x_569:
        /* <DEDUP_REMOVED lines=116> */
.L_x_560:
        /* <DEDUP_REMOVED lines=11> */
.L_x_572:
        /* <DEDUP_REMOVED lines=9> */
.L_x_3573:


//--------------------- .text._Z32group_norm_nhwc_fwd_scale_kernelI11Bf16IOBf16WLi192EEv26Group_norm_nhwc_fwd_params --------------------------
	.section	.text._Z32group_norm_nhwc_fwd_scale_kernelI11Bf16IOBf16WLi192EEv26Group_norm_nhwc_fwd_params,"ax",@progbits
	.align	128
        .global         _Z32group_norm_nhwc_fwd_scale_kernelI11Bf16IOBf16WLi192EEv26Group_norm_nhwc_fwd_params
        .type           _Z32group_norm_nhwc_fwd_scale_kernelI11Bf16IOBf16WLi192EEv26Group_norm_nhwc_fwd_params,@function
        .size           _Z32group_norm_nhwc_fwd_scale_kernelI11Bf16IOBf16WLi192EEv26Group_norm_nhwc_fwd_params,(.L_x_3574 - _Z32group_norm_nhwc_fwd_scale_kernelI11Bf16IOBf16WLi192EEv26Group_norm_nhwc_fwd_params)
        .other          _Z32group_norm_nhwc_fwd_scale_kernelI11Bf16IOBf16WLi192EEv26Group_norm_nhwc_fwd_params,@"STO_CUDA_ENTRY STV_DEFAULT"
_Z32group_norm_nhwc_fwd_scale_kernelI11Bf16IOBf16WLi192EEv26Group_norm_nhwc_fwd_params:
.text._Z32group_norm_nhwc_fwd_scale_kernelI11Bf16IOBf16WLi192EEv26Group_norm_nhwc_fwd_params:
        /* <DEDUP_REMOVED lines=103> */
.L_x_576:
        /* <DEDUP_REMOVED lines=35> */
.L_x_575:
[----:B------:R-:W-:Y:S05]  /*08a0*/  BRA.U UP0, `(.L_x_573) ;  /* 0x0000001500847547 */ /* 0x000fea000b800000 */
[----:B------:R-:W0:Y:S01]  /*08b0*/  LDC.64 R14, c[0x0][0x3e0] ;  /* 0x0000f800ff0e7b82 */ /* 0x000e220000000a00 */
[----:B------:R-:W-:Y:S02]  /*08c0*/  UIADD3 UR5, UPT, UPT, UR6, -UR7, URZ ;  /* 0x8000000706057290 */ /* 0x000fe4000fffe0ff */
[----:B------:R-:W-:-:S12]  /*08d0*/  UIADD3 UR6, UPT, UPT, UR6, 0x1, URZ ;  /* 0x0000000106067890 */ /* 0x000fd8000fffe0ff */
.L_x_577:
        /* <DEDUP_REMOVED lines=127> */
.L_x_574:
        /* <DEDUP_REMOVED lines=8> */
.L_x_581:
        /* <DEDUP_REMOVED lines=44> */
.L_x_580:
[----:B-1----:R-:W-:Y:S05]  /*1410*/  BSYNC.RECONVERGENT B0 ;  /* 0x0000000000007941 */ /* 0x002fea0003800200 */
.L_x_579:
[----:B------:R-:W-:Y:S05]  /*1420*/  BRA.U UP0, `(.L_x_581) ;  /* 0xfffffffd00487547 */ /* 0x000fea000b83ffff */
.L_x_578:
[----:B------:R-:W-:-:S04]  /*1430*/  UIADD3 UR6, UPT, UPT, UR4, -UR7, URZ ;  /* 0x8000000704067290 */ /* 0x000fc8000fffe0ff */
[----:B------:R-:W-:-:S09]  /*1440*/  UISETP.GT.U32.AND UP0, UPT, UR6, -0x4, UPT ;  /* 0xfffffffc0600788c */ /* 0x000fd2000bf04070 */
[----:B------:R-:W-:Y:S05]  /*1450*/  BRA.U UP0, `(.L_x_573) ;  /* 0x0000000900987547 */ /* 0x000fea000b800000 */
[----:B0-----:R-:W0:Y:S01]  /*1460*/  LDC.64 R14, c[0x0][0x3e0] ;  /* 0x0000f800ff0e7b82 */ /* 0x001e220000000a00 */
[----:B------:R-:W1:Y:S01]  /*1470*/  LDCU.64 UR16, c[0x0][0x380] ;  /* 0x00007000ff1077ac */ /* 0x000e620008000a00 */
[----:B------:R-:W-:Y:S02]  /*1480*/  UIADD3 UR6, UPT, UPT, UR5, -UR7, URZ ;  /* 0x8000000705067290 */ /* 0x000fe4000fffe0ff */
[----:B------:R-:W-:-:S12]  /*1490*/  UIADD3 UR8, UPT, UPT, UR5, 0x1, URZ ;  /* 0x0000000105087890 */ /* 0x000fd8000fffe0ff */
.L_x_584:
        /* <DEDUP_REMOVED lines=45> */
.L_x_583:
[----:B-1----:R-:W-:Y:S05]  /*1770*/  BSYNC.RECONVERGENT B0 ;  /* 0x0000000000007941 */ /* 0x002fea0003800200 */
.L_x_582:
        /* <DEDUP_REMOVED lines=116> */
.L_x_573:
        /* <DEDUP_REMOVED lines=11> */
.L_x_585:
        /* <DEDUP_REMOVED lines=9> */
.L_x_3574:


//--------------------- .text._Z32group_norm_nhwc_fwd_scale_kernelI11Bf16IOBf16WLi448EEv26Group_norm_nhwc_fwd_params --------------------------
	.section	.text._Z32group_norm_nhwc_fwd_scale_kernelI11Bf16IOBf16WLi448EEv26Group_norm_nhwc_fwd_params,"ax",@progbits
	.align	128
        .global         _Z32group_norm_nhwc_fwd_scale_kernelI11Bf16IOBf16WLi448EEv26Group_norm_nhwc_fwd_params
        .type           _Z32group_norm_nhwc_fwd_scale_kernelI11Bf16IOBf16WLi448EEv26Group_norm_nhwc_fwd_params,@function
        .size           _Z32group_norm_nhwc_fwd_scale_kernelI11Bf16IOBf16WLi448EEv26Group_norm_nhwc_fwd_params,(.L_x_3575 - _Z32group_norm_nhwc_fwd_scale_kernelI11Bf16IOBf16WLi448EEv26Group_norm_nhwc_fwd_params)
        .other          _Z32group_norm_nhwc_fwd_scale_kernelI11Bf16IOBf16WLi448EEv26Group_norm_nhwc_fwd_params,@"STO_CUDA_ENTRY STV_DEFAULT"
_Z32group_norm_nhwc_fwd_scale_kernelI11Bf16IOBf16WLi448EEv26Group_norm_nhwc_fwd_params:
.text._Z32group_norm_nhwc_fwd_scale_kernelI11Bf16IOBf16WLi448EEv26Group_norm_nhwc_fwd_params:
        /* <DEDUP_REMOVED lines=103> */
.L_x_589:
        /* <DEDUP_REMOVED lines=35> */
.L_x_588:
[----:B------:R-:W-:Y:S05]  /*08a0*/  BRA.U UP0, `(.L_x_586) ;  /* 0x0000001500847547 */ /* 0x000fea000b800000 */
[----:B------:R-:W0:Y:S01]  /*08b0*/  LDC.64 R14, c[0x0][0x3e0] ;  /* 0x0000f800ff0e7b82 */ /* 0x000e220000000a00 */
[----:B------:R-:W-:Y:S02]  /*08c0*/  UIADD3 UR5, UPT, UPT, UR6, -UR7, URZ ;  /* 0x8000000706057290 */ /* 0x000fe4000fffe0ff */
[----:B------:R-:W-:-:S12]  /*08d0*/  UIADD3 UR6, UPT, UPT, UR6, 0x1, URZ ;  /* 0x0000000106067890 */ /* 0x000fd8000fffe0ff */
.L_x_590:
        /* <DEDUP_REMOVED lines=127> */
.L_x_587:
        /* <DEDUP_REMOVED lines=8> */
.L_x_594:
        /* <DEDUP_REMOVED lines=44> */
.L_x_593:
[----:B-1----:R-:W-:Y:S05]  /*1410*/  BSYNC.RECONVERGENT B0 ;  /* 0x0000000000007941 */ /* 0x002fea0003800200 */
.L_x_592:
[----:B------:R-:W-:Y:S05]  /*1420*/  BRA.U UP0, `(.L_x_594) ;  /* 0xfffffffd00487547 */ /* 0x000fea000b83ffff */
.L_x_591:
[----:B------:R-:W-:-:S04]  /*1430*/  UIADD3 UR6, UPT, UPT, UR4, -UR7, URZ ;  /* 0x8000000704067290 */ /* 0x000fc8000fffe0ff */
[----:B------:R-:W-:-:S09]  /*1440*/  UISETP.GT.U32.AND UP0, UPT, UR6, -0x4, UPT ;  /* 0xfffffffc0600788c */ /* 0x000fd2000bf04070 */
[----:B------:R-:W-:Y:S05]  /*1450*/  BRA.U UP0, `(.L_x_586) ;  /* 0x0000000900987547 */ /* 0x000fea000b800000 */
[----:B0-----:R-:W0:Y:S01]  /*1460*/  LDC.64 R14, c[0x0][0x3e0] ;  /* 0x0000f800ff0e7b82 */ /* 0x001e220000000a00 */
[----:B------:R-:W1:Y:S01]  /*1470*/  LDCU.64 UR16, c[0x0][0x380] ;  /* 0x00007000ff1077ac */ /* 0x000e620008000a00 */
[----:B------:R-:W-:Y:S02]  /*1480*/  UIADD3 UR6, UPT, UPT, UR5, -UR7, URZ ;  /* 0x8000000705067290 */ /* 0x000fe4000fffe0ff */
[----:B------:R-:W-:-:S12]  /*1490*/  UIADD3 UR8, UPT, UPT, UR5, 0x1, URZ ;  /* 0x0000000105087890 */ /* 0x000fd8000fffe0ff */
.L_x_597:
        /* <DEDUP_REMOVED lines=45> */
.L_x_596:
[----:B-1----:R-:W-:Y:S05]  /*1770*/  BSYNC.RECONVERGENT B0 ;  /* 0x0000000000007941 */ /* 0x002fea0003800200 */
.L_x_595:
        /* <DEDUP_REMOVED lines=116> */
.L_x_586:
        /* <DEDUP_REMOVED lines=11> */
.L_x_598:
        /* <DEDUP_REMOVED lines=9> */
.L_x_3575:


//--------------------- .text._Z32group_norm_nhwc_fwd_scale_kernelI11Bf16IOBf16WLi256EEv26Group_norm_nhwc_fwd_params --------------------------
	.section	.text._Z32group_norm_nhwc_fwd_scale_kernelI11Bf16IOBf16WLi256EEv26Group_norm_nhwc_fwd_params,"ax",@progbits
	.align	128
        .global         _Z32group_norm_nhwc_fwd_scale_kernelI11Bf16IOBf16WLi256EEv26Group_norm_nhwc_fwd_params
        .type           _Z32group_norm_nhwc_fwd_scale_kernelI11Bf16IOBf16WLi256EEv26Group_norm_nhwc_fwd_params,@function
        .size           _Z32group_norm_nhwc_fwd_scale_kernelI11Bf16IOBf16WLi256EEv26Group_norm_nhwc_fwd_params,(.L_x_3576 - _Z32group_norm_nhwc_fwd_scale_kernelI11Bf16IOBf16WLi256EEv26Group_norm_nhwc_fwd_params)
        .other          _Z32group_norm_nhwc_fwd_scale_kernelI11Bf16IOBf16WLi256EEv26Group_norm_nhwc_fwd_params,@"STO_CUDA_ENTRY STV_DEFAULT"
_Z32group_norm_nhwc_fwd_scale_kernelI11Bf16IOBf16WLi256EEv26Group_norm_nhwc_fwd_params:
.text._Z32group_norm_nhwc_fwd_scale_kernelI11Bf16IOBf16WLi256EEv26Group_norm_nhwc_fwd_params:
        /* <DEDUP_REMOVED lines=103> */
.L_x_602:
        /* <DEDUP_REMOVED lines=35> */
.L_x_601:
[----:B------:R-:W-:Y:S05]  /*08a0*/  BRA.U UP0, `(.L_x_599) ;  /* 0x0000001500847547 */ /* 0x000fea000b800000 */
[----:B------:R-:W0:Y:S01]  /*08b0*/  LDC.64 R14, c[0x0][0x3e0] ;  /* 0x0000f800ff0e7b82 */ /* 0x000e220000000a00 */
[----:B------:R-:W-:Y:S02]  /*08c0*/  UIADD3 UR5, UPT, UPT, UR6, -UR7, URZ ;  /* 0x8000000706057290 */ /* 0x000fe4000fffe0ff */
[----:B------:R-:W-:-:S12]  /*08d0*/  UIADD3 UR6, UPT, UPT, UR6, 0x1, URZ ;  /* 0x0000000106067890 */ /* 0x000fd8000fffe0ff */
.L_x_603:
        /* <DEDUP_REMOVED lines=127> */
.L_x_600:
        /* <DEDUP_REMOVED lines=8> */
.L_x_607:
        /* <DEDUP_REMOVED lines=44> */
.L_x_606:
[----:B-1----:R-:W-:Y:S05]  /*1410*/  BSYNC.RECONVERGENT B0 ;  /* 0x0000000000007941 */ /* 0x002fea0003800200 */
.L_x_605:
[----:B------:R-:W-:Y:S05]  /*1420*/  BRA.U UP0, `(.L_x_607) ;  /* 0xfffffffd00487547 */ /* 0x000fea000b83ffff */
.L_x_604:
[----:B------:R-:W-:-:S04]  /*1430*/  UIADD3 UR6, UPT, UPT, UR4, -UR7, URZ ;  /* 0x8000000704067290 */ /* 0x000fc8000fffe0ff */
[----:B------:R-:W-:-:S09]  /*1440*/  UISETP.GT.U32.AND UP0, UPT, UR6, -0x4, UPT ;  /* 0xfffffffc0600788c */ /* 0x000fd2000bf04070 */
[----:B------:R-:W-:Y:S05]  /*1450*/  BRA.U UP0, `(.L_x_599) ;  /* 0x0000000900987547 */ /* 0x000fea000b800000 */
[----:B0-----:R-:W0:Y:S01]  /*1460*/  LDC.64 R14, c[0x0][0x3e0] ;  /* 0x0000f800ff0e7b82 */ /* 0x001e220000000a00 */
[----:B------:R-:W1:Y:S01]  /*1470*/  LDCU.64 UR16, c[0x0][0x380] ;  /* 0x00007000ff1077ac */ /* 0x000e620008000a00 */
[----:B------:R-:W-:Y:S02]  /*1480*/  UIADD3 UR6, UPT, UPT, UR5, -UR7, URZ ;  /* 0x8000000705067290 */ /* 0x000fe4000fffe0ff */
[----:B------:R-:W-:-:S12]  /*1490*/  UIADD3 UR8, UPT, UPT, UR5, 0x1, URZ ;  /* 0x0000000105087890 */ /* 0x000fd8000fffe0ff */
.L_x_610:
        /* <DEDUP_REMOVED lines=45> */
.L_x_609:
[----:B-1----:R-:W-:Y:S05]  /*1770*/  BSYNC.RECONVERGENT B0 ;  /* 0x0000000000007941 */ /* 0x002fea0003800200 */
.L_x_608:
        /* <DEDUP_REMOVED lines=116> */
.L_x_599:
        /* <DEDUP_REMOVED lines=11> */
.L_x_611:
        /* <DEDUP_REMOVED lines=9> */
.L_x_3576:


//--------------------- .text._Z32group_norm_nhwc_fwd_scale_kernelI11Bf16IOBf16WLi120EEv26Group_norm_nhwc_fwd_params --------------------------
	.section	.text._Z32group_norm_nhwc_fwd_scale_kernelI11Bf16IOBf16WLi120EEv26Group_norm_nhwc_fwd_params,"ax",@progbits
	.align	128
        .global         _Z32group_norm_nhwc_fwd_scale_kernelI11Bf16IOBf16WLi120EEv26Group_norm_nhwc_fwd_params
        .type           _Z32group_norm_nhwc_fwd_scale_kernelI11Bf16IOBf16WLi120EEv26Group_norm_nhwc_fwd_params,@function
        .size           _Z32group_norm_nhwc_fwd_scale_kernelI11Bf16IOBf16WLi120EEv26Group_norm_nhwc_fwd_params,(.L_x_3577 - _Z32group_norm_nhwc_fwd_scale_kernelI11Bf16IOBf16WLi120EEv26Group_norm_nhwc_fwd_params)
        .other          _Z32group_norm_nhwc_fwd_scale_kernelI11Bf16IOBf16WLi120EEv26Group_norm_nhwc_fwd_params,@"STO_CUDA_ENTRY STV_DEFAULT"
_Z32group_norm_nhwc_fwd_scale_kernelI11Bf16IOBf16WLi120EEv26Group_norm_nhwc_fwd_params:
.text._Z32group_norm_nhwc_fwd_scale_kernelI11Bf16IOBf16WLi120EEv26Group_norm_nhwc_fwd_params:
        /* <DEDUP_REMOVED lines=103> */
.L_x_615:
        /* <DEDUP_REMOVED lines=35> */
.L_x_614:
[----:B------:R-:W-:Y:S05]  /*08a0*/  BRA.U UP0, `(.L_x_612) ;  /* 0x0000001500847547 */ /* 0x000fea000b800000 */
[----:B------:R-:W0:Y:S01]  /*08b0*/  LDC.64 R14, c[0x0][0x3e0] ;  /* 0x0000f800ff0e7b82 */ /* 0x000e220000000a00 */
[----:B------:R-:W-:Y:S02]  /*08c0*/  UIADD3 UR5, UPT, UPT, UR6, -UR7, URZ ;  /* 0x8000000706057290 */ /* 0x000fe4000fffe0ff */
[----:B------:R-:W-:-:S12]  /*08d0*/  UIADD3 UR6, UPT, UPT, UR6, 0x1, URZ ;  /* 0x0000000106067890 */ /* 0x000fd8000fffe0ff */
.L_x_616:
        /* <DEDUP_REMOVED lines=127> */
.L_x_613:
        /* <DEDUP_REMOVED lines=8> */
.L_x_620:
        /* <DEDUP_REMOVED lines=44> */
.L_x_619:
[----:B-1----:R-:W-:Y:S05]  /*1410*/  BSYNC.RECONVERGENT B0 ;  /* 0x0000000000007941 */ /* 0x002fea0003800200 */
.L_x_618:
[----:B------:R-:W-:Y:S05]  /*1420*/  BRA.U UP0, `(.L_x_620) ;  /* 0xfffffffd00487547 */ /* 0x000fea000b83ffff */
.L_x_617:
[----:B------:R-:W-:-:S04]  /*1430*/  UIADD3 UR6, UPT, UPT, UR4, -UR7, URZ ;  /* 0x8000000704067290 */ /* 0x000fc8000fffe0ff */
[----:B------:R-:W-:-:S09]  /*1440*/  UISETP.GT.U32.AND UP0, UPT, UR6, -0x4, UPT ;  /* 0xfffffffc0600788c */ /* 0x000fd2000bf04070 */
[----:B------:R-:W-:Y:S05]  /*1450*/  BRA.U UP0, `(.L_x_612) ;  /* 0x0000000900987547 */ /* 0x000fea000b800000 */
[----:B0-----:R-:W0:Y:S01]  /*1460*/  LDC.64 R14, c[0x0][0x3e0] ;  /* 0x0000f800ff0e7b82 */ /* 0x001e220000000a00 */
[----:B------:R-:W1:Y:S01]  /*1470*/  LDCU.64 UR16, c[0x0][0x380] ;  /* 0x00007000ff1077ac */ /* 0x000e620008000a00 */
[----:B------:R-:W-:Y:S02]  /*1480*/  UIADD3 UR6, UPT, UPT, UR5, -UR7, URZ ;  /* 0x8000000705067290 */ /* 0x000fe4000fffe0ff */
[----:B------:R-:W-:-:S12]  /*1490*/  UIADD3 UR8, UPT, UPT, UR5, 0x1, URZ ;  /* 0x0000000105087890 */ /* 0x000fd8000fffe0ff */
.L_x_623:
        /* <DEDUP_REMOVED lines=45> */
.L_x_622:
[----:B-1----:R-:W-:Y:S05]  /*1770*/  BSYNC.RECONVERGENT B0 ;  /* 0x0000000000007941 */ /* 0x002fea0003800200 */
.L_x_621:
        /* <DEDUP_REMOVED lines=116> */
.L_x_612:
        /* <DEDUP_REMOVED lines=11> */
.L_x_624:
        /* <DEDUP_REMOVED lines=9> */
.L_x_3577:


//--------------------- .text._Z32group_norm_nhwc_fwd_scale_kernelI11Bf16IOBf16WLi140EEv26Group_norm_nhwc_fwd_params --------------------------
	.section	.text._Z32group_norm_nhwc_fwd_scale_kernelI11Bf16IOBf16WLi140EEv26Group_norm_nhwc_fwd_params,"ax",@progbits
	.align	128
        .global         _Z32group_norm_nhwc_fwd_scale_kernelI11Bf16IOBf16WLi140EEv26Group_norm_nhwc_fwd_params
        .type           _Z32group_norm_nhwc_fwd_scale_kernelI11Bf16IOBf16WLi140EEv26Group_norm_nhwc_fwd_params,@function
        .size           _Z32group_norm_nhwc_fwd_scale_kernelI11Bf16IOBf16WLi140EEv26Group_norm_nhwc_fwd_params,(.L_x_3578 - _Z32group_norm_nhwc_fwd_scale_kernelI11Bf16IOBf16WLi140EEv26Group_norm_nhwc_fwd_params)
        .other          _Z32group_norm_nhwc_fwd_scale_kernelI11Bf16IOBf16WLi140EEv26Group_norm_nhwc_fwd_params,@"STO_CUDA_ENTRY STV_DEFAULT"
_Z32group_norm_nhwc_fwd_scale_kernelI11Bf16IOBf16WLi140EEv26Group_norm_nhwc_fwd_params:
.text._Z32group_norm_nhwc_fwd_scale_kernelI11Bf16IOBf16WLi140EEv26Group_norm_nhwc_fwd_params:
        /* <DEDUP_REMOVED lines=103> */
.L_x_628:
        /* <DEDUP_REMOVED lines=35> */
.L_x_627:
[----:B------:R-:W-:Y:S05]  /*08a0*/  BRA.U UP0, `(.L_x_625) ;  /* 0x0000001500847547 */ /* 0x000fea000b800000 */
[----:B------:R-:W0:Y:S01]  /*08b0*/  LDC.64 R14, c[0x0][0x3e0] ;  /* 0x0000f800ff0e7b82 */ /* 0x000e220000000a00 */
[----:B------:R-:W-:Y:S02]  /*08c0*/  UIADD3 UR5, UPT, UPT, UR6, -UR7, URZ ;  /* 0x8000000706057290 */ /* 0x000fe4000fffe0ff */
[----:B------:R-:W-:-:S12]  /*08d0*/  UIADD3 UR6, UPT, UPT, UR6, 0x1, URZ ;  /* 0x0000000106067890 */ /* 0x000fd8000fffe0ff */
.L_x_629:
        /* <DEDUP_REMOVED lines=127> */
.L_x_626:
        /* <DEDUP_REMOVED lines=8> */
.L_x_633:
        /* <DEDUP_REMOVED lines=44> */
.L_x_632:
[----:B-1----:R-:W-:Y:S05]  /*1410*/  BSYNC.RECONVERGENT B0 ;  /* 0x0000000000007941 */ /* 0x002fea0003800200 */
.L_x_631:
[----:B------:R-:W-:Y:S05]  /*1420*/  BRA.U UP0, `(.L_x_633) ;  /* 0xfffffffd00487547 */ /* 0x000fea000b83ffff */
.L_x_630:
[----:B------:R-:W-:-:S04]  /*1430*/  UIADD3 UR6, UPT, UPT, UR4, -UR7, URZ ;  /* 0x8000000704067290 */ /* 0x000fc8000fffe0ff */
[----:B------:R-:W-:-:S09]  /*1440*/  UISETP.GT.U32.AND UP0, UPT, UR6, -0x4, UPT ;  /* 0xfffffffc0600788c */ /* 0x000fd2000bf04070 */
[----:B------:R-:W-:Y:S05]  /*1450*/  BRA.U UP0, `(.L_x_625) ;  /* 0x0000000900987547 */ /* 0x000fea000b800000 */
[----:B0-----:R-:W0:Y:S01]  /*1460*/  LDC.64 R14, c[0x0][0x3e0] ;  /* 0x0000f800ff0e7b82 */ /* 0x001e220000000a00 */
[----:B------:R-:W1:Y:S01]  /*1470*/  LDCU.64 UR16, c[0x0][0x380] ;  /* 0x00007000ff1077ac */ /* 0x000e620008000a00 */
[----:B------:R-:W-:Y:S02]  /*1480*/  UIADD3 UR6, UPT, UPT, UR5, -UR7, URZ ;  /* 0x8000000705067290 */ /* 0x000fe4000fffe0ff */
[----:B------:R-:W-:-:S12]  /*1490*/  UIADD3 UR8, UPT, UPT, UR5, 0x1, URZ ;  /* 0x0000000105087890 */ /* 0x000fd8000fffe0ff */
.L_x_636:
        /* <DEDUP_REMOVED lines=45> */
.L_x_635:
[----:B-1----:R-:W-:Y:S05]  /*1770*/  BSYNC.RECONVERGENT B0 ;  /* 0x0000000000007941 */ /* 0x002fea0003800200 */
.L_x_634:
        /* <DEDUP_REMOVED lines=116> */
.L_x_625:
        /* <DEDUP_REMOVED lines=11> */
.L_x_637:
        /* <DEDUP_REMOVED lines=9> */
.L_x_3578:


//--------------------- .text._Z32group_norm_nhwc_fwd_scale_kernelI11Bf16IOBf16WLi160EEv26Group_norm_nhwc_fwd_params --------------------------
	.section	.text._Z32group_norm_nhwc_fwd_scale_kernelI11Bf16IOBf16WLi160EEv26Group_norm_nhwc_fwd_params,"ax",@progbits
	.align	128
        .global         _Z32group_norm_nhwc_fwd_scale_kernelI11Bf16IOBf16WLi160EEv26Group_norm_nhwc_fwd_params
        .type           _Z32group_norm_nhwc_fwd_scale_kernelI11Bf16IOBf16WLi160EEv26Group_norm_nhwc_fwd_params,@function
        .size           _Z32group_norm_nhwc_fwd_scale_kernelI11Bf16IOBf16WLi160EEv26Group_norm_nhwc_fwd_params,(.L_x_3579 - _Z32group_norm_nhwc_fwd_scale_kernelI11Bf16IOBf16WLi160EEv26Group_norm_nhwc_fwd_params)
        .other          _Z32group_norm_nhwc_fwd_scale_kernelI11Bf16IOBf16WLi160EEv26Group_norm_nhwc_fwd_params,@"STO_CUDA_ENTRY STV_DEFAULT"
_Z32group_norm_nhwc_fwd_scale_kernelI11Bf16IOBf16WLi160EEv26Group_norm_nhwc_fwd_params:
.text._Z32group_norm_nhwc_fwd_scale_kernelI11Bf16IOBf16WLi160EEv26Group_norm_nhwc_fwd_params:
        /* <DEDUP_REMOVED lines=103> */
.L_x_641:
        /* <DEDUP_REMOVED lines=35> */
.L_x_640:
[----:B------:R-:W-:Y:S05]  /*08a0*/  BRA.U UP0, `(.L_x_638) ;  /* 0x0000001500847547 */ /* 0x000fea000b800000 */
[----:B------:R-:W0:Y:S01]  /*08b0*/  LDC.64 R14, c[0x0][0x3e0] ;  /* 0x0000f800ff0e7b82 */ /* 0x000e220000000a00 */
[----:B------:R-:W-:Y:S02]  /*08c0*/  UIADD3 UR5, UPT, UPT, UR6, -UR7, URZ ;  /* 0x8000000706057290 */ /* 0x000fe4000fffe0ff */
[----:B------:R-:W-:-:S12]  /*08d0*/  UIADD3 UR6, UPT, UPT, UR6, 0x1, URZ ;  /* 0x0000000106067890 */ /* 0x000fd8000fffe0ff */
.L_x_642:
        /* <DEDUP_REMOVED lines=127> */
.L_x_639:
        /* <DEDUP_REMOVED lines=8> */
.L_x_646:
        /* <DEDUP_REMOVED lines=44> */
.L_x_645:
[----:B-1----:R-:W-:Y:S05]  /*1410*/  BSYNC.RECONVERGENT B0 ;  /* 0x0000000000007941 */ /* 0x002fea0003800200 */
.L_x_644:
[----:B------:R-:W-:Y:S05]  /*1420*/  BRA.U UP0, `(.L_x_646) ;  /* 0xfffffffd00487547 */ /* 0x000fea000b83ffff */
.L_x_643:
[----:B------:R-:W-:-:S04]  /*1430*/  UIADD3 UR6, UPT, UPT, UR4, -UR7, URZ ;  /* 0x8000000704067290 */ /* 0x000fc8000fffe0ff */
[----:B------:R-:W-:-:S09]  /*1440*/  UISETP.GT.U32.AND UP0, UPT, UR6, -0x4, UPT ;  /* 0xfffffffc0600788c */ /* 0x000fd2000bf04070 */
[----:B------:R-:W-:Y:S05]  /*1450*/  BRA.U UP0, `(.L_x_638) ;  /* 0x0000000900987547 */ /* 0x000fea000b800000 */
[----:B0-----:R-:W0:Y:S01]  /*1460*/  LDC.64 R14, c[0x0][0x3e0] ;  /* 0x0000f800ff0e7b82 */ /* 0x001e220000000a00 */
[----:B------:R-:W1:Y:S01]  /*1470*/  LDCU.64 UR16, c[0x0][0x380] ;  /* 0x00007000ff1077ac */ /* 0x000e620008000a00 */
[----:B------:R-:W-:Y:S02]  /*1480*/  UIADD3 UR6, UPT, UPT, UR5, -UR7, URZ ;  /* 0x8000000705067290 */ /* 0x000fe4000fffe0ff */
[----:B------:R-:W-:-:S12]  /*1490*/  UIADD3 UR8, UPT, UPT, UR5, 0x1, URZ ;  /* 0x0000000105087890 */ /* 0x000fd8000fffe0ff */
.L_x_649:
        /* <DEDUP_REMOVED lines=45> */
.L_x_648:
[----:B-1----:R-:W-:Y:S05]  /*1770*/  BSYNC.RECONVERGENT B0 ;  /* 0x0000000000007941 */ /* 0x002fea0003800200 */
.L_x_647:
        /* <DEDUP_REMOVED lines=116> */
.L_x_638:
        /* <DEDUP_REMOVED lines=11> */
.L_x_650:
        /* <DEDUP_REMOVED lines=9> */
.L_x_3579:


//--------------------- .text._Z32group_norm_nhwc_fwd_scale_kernelI11Bf16IOFp16WLi196EEv26Group_norm_nhwc_fwd_params --------------------------
	.section	.text._Z32group_norm_nhwc_fwd_scale_kernelI11Bf16IOFp16WLi196EEv26Group_norm_nhwc_fwd_params,"ax",@progbits
	.align	128
        .global         _Z32group_norm_nhwc_fwd_scale_kernelI11Bf16IOFp16WLi196EEv26Group_norm_nhwc_fwd_params
        .type           _Z32group_norm_nhwc_fwd_scale_kernelI11Bf16IOFp16WLi196EEv26Group_norm_nhwc_fwd_params,@function
        .size           _Z32group_norm_nhwc_fwd_scale_kernelI11Bf16IOFp16WLi196EEv26Group_norm_nhwc_fwd_params,(.L_x_3580 - _Z32group_norm_nhwc_fwd_scale_kernelI11Bf16IOFp16WLi196EEv26Group_norm_nhwc_fwd_params)
        .other          _Z32group_norm_nhwc_fwd_scale_kernelI11Bf16IOFp16WLi196EEv26Group_norm_nhwc_fwd_params,@"STO_CUDA_ENTRY STV_DEFAULT"
_Z32group_norm_nhwc_fwd_scale_kernelI11Bf16IOFp16WLi196EEv26Group_norm_nhwc_fwd_params:
.text._Z32group_norm_nhwc_fwd_scale_kernelI11Bf16IOFp16WLi196EEv26Group_norm_nhwc_fwd_params:
        /* <DEDUP_REMOVED lines=56> */
[----:B-1----:R-:W-:Y:S01]  /*0380*/  @!P0 IADD3 R20, P2, PT, R7, R12, RZ ;  /* 0x0000000c07148210 */ /* 0x002fe20007f5e0ff */
[----:B------:R-:W-:-:S03]  /*0390*/  @!P0 IMAD.MOV.U32 R12, RZ, RZ, R18 ;  /* 0x000000ffff0c8224 */ /* 0x000fc600078e0012 */
[----:B------:R-:W-:Y:S02]  /*03a0*/  @!P0 IADD3.X R21, PT, PT, R2, R13, RZ, P2, !PT ;  /* 0x0000000d02158210 */ /* 0x000fe400017fe4ff */
[----:B------:R-:W-:-:S05]  /*03b0*/  @!P0 MOV R13, R19 ;  /* 0x00000013000d8202 */ /* 0x000fca0000000f00 */
        /* <DEDUP_REMOVED lines=43> */
.L_x_654:
[----:B-1----:R-:W1:Y:S01]  /*0670*/  @!P0 LDC.64 R18, c[0x0][0x390] ;  /* 0x0000e400ff128b82 */ /* 0x002e620000000a00 */
[----:B------:R-:W-:Y:S01]  /*0680*/  USHF.R.S32.HI UR8, URZ, 0x1f, UR6 ;  /* 0x0000001fff087899 */ /* 0x000fe20008011406 */
[----:B------:R-:W-:Y:S01]  /*0690*/  MOV R16, R12 ;  /* 0x0000000c00107202 */ /* 0x000fe20000000f00 */
[----:B------:R-:W-:-:S04]  /*06a0*/  IMAD.MOV.U32 R17, RZ, RZ, R7 ;  /* 0x000000ffff117224 */ /* 0x000fc800078e0007 */
[C---:B0-----:R-:W-:Y:S02]  /*06b0*/  IMAD R20, R14.reuse, UR8, RZ ;  /* 0x000000080e147c24 */ /* 0x041fe4000f8e02ff */
[----:B------:R-:W-:-:S04]  /*06c0*/  IMAD.WIDE.U32 R16, R14, UR6, R16 ;  /* 0x000000060e107c25 */ /* 0x000fc8000f8e0010 */
[----:B------:R-:W-:-:S05]  /*06d0*/  IMAD R21, R15, UR6, R20 ;  /* 0x000000060f157c24 */ /* 0x000fca000f8e0214 */
[----:B------:R-:W-:Y:S02]  /*06e0*/  IADD3 R17, PT, PT, R17, R21, RZ ;  /* 0x0000001511117210 */ /* 0x000fe40007ffe0ff */
        /* <DEDUP_REMOVED lines=27> */
.L_x_653:
[----:B------:R-:W-:Y:S05]  /*08a0*/  BRA.U UP0, `(.L_x_651) ;  /* 0x0000001500847547 */ /* 0x000fea000b800000 */
[----:B------:R-:W0:Y:S01]  /*08b0*/  LDC.64 R14, c[0x0][0x3e0] ;  /* 0x0000f800ff0e7b82 */ /* 0x000e220000000a00 */
[----:B------:R-:W-:Y:S02]  /*08c0*/  UIADD3 UR5, UPT, UPT, UR6, -UR7, URZ ;  /* 0x8000000706057290 */ /* 0x000fe4000fffe0ff */
[----:B------:R-:W-:-:S12]  /*08d0*/  UIADD3 UR6, UPT, UPT, UR6, 0x1, URZ ;  /* 0x0000000106067890 */ /* 0x000fd8000fffe0ff */
.L_x_655:
        /* <DEDUP_REMOVED lines=127> */
.L_x_652:
        /* <DEDUP_REMOVED lines=8> */
.L_x_659:
        /* <DEDUP_REMOVED lines=44> */
.L_x_658:
[----:B-1----:R-:W-:Y:S05]  /*1410*/  BSYNC.RECONVERGENT B0 ;  /* 0x0000000000007941 */ /* 0x002fea0003800200 */
.L_x_657:
[----:B------:R-:W-:Y:S05]  /*1420*/  BRA.U UP0, `(.L_x_659) ;  /* 0xfffffffd00487547 */ /* 0x000fea000b83ffff */
.L_x_656:
[----:B------:R-:W-:-:S04]  /*1430*/  UIADD3 UR6, UPT, UPT, UR4, -UR7, URZ ;  /* 0x8000000704067290 */ /* 0x000fc8000fffe0ff */
[----:B------:R-:W-:-:S09]  /*1440*/  UISETP.GT.U32.AND UP0, UPT, UR6, -0x4, UPT ;  /* 0xfffffffc0600788c */ /* 0x000fd2000bf04070 */
[----:B------:R-:W-:Y:S05]  /*1450*/  BRA.U UP0, `(.L_x_651) ;  /* 0x0000000900987547 */ /* 0x000fea000b800000 */
[----:B0-----:R-:W0:Y:S01]  /*1460*/  LDC.64 R14, c[0x0][0x3e0] ;  /* 0x0000f800ff0e7b82 */ /* 0x001e220000000a00 */
[----:B------:R-:W1:Y:S01]  /*1470*/  LDCU.64 UR16, c[0x0][0x380] ;  /* 0x00007000ff1077ac */ /* 0x000e620008000a00 */
[----:B------:R-:W-:Y:S02]  /*1480*/  UIADD3 UR6, UPT, UPT, UR5, -UR7, URZ ;  /* 0x8000000705067290 */ /* 0x000fe4000fffe0ff */
[----:B------:R-:W-:-:S12]  /*1490*/  UIADD3 UR8, UPT, UPT, UR5, 0x1, URZ ;  /* 0x0000000105087890 */ /* 0x000fd8000fffe0ff */
.L_x_662:
        /* <DEDUP_REMOVED lines=45> */
.L_x_661:
[----:B-1----:R-:W-:Y:S05]  /*1770*/  BSYNC.RECONVERGENT B0 ;  /* 0x0000000000007941 */ /* 0x002fea0003800200 */
.L_x_660:
        /* <DEDUP_REMOVED lines=116> */
.L_x_651:
        /* <DEDUP_REMOVED lines=11> */
.L_x_663:
        /* <DEDUP_REMOVED lines=9> */
.L_x_3580:


//--------------------- .text._Z32group_norm_nhwc_fwd_scale_kernelI11Bf16IOFp16WLi168EEv26Group_norm_nhwc_fwd_params --------------------------
	.section	.text._Z32group_norm_nhwc_fwd_scale_kernelI11Bf16IOFp16WLi168EEv26Group_norm_nhwc_fwd_params,"ax",@progbits
	.align	128
        .global         _Z32group_norm_nhwc_fwd_scale_kernelI11Bf16IOFp16WLi168EEv26Group_norm_nhwc_fwd_params
        .type           _Z32group_norm_nhwc_fwd_scale_kernelI11Bf16IOFp16WLi168EEv26Group_norm_nhwc_fwd_params,@function
        .size           _Z32group_norm_nhwc_fwd_scale_kernelI11Bf16IOFp16WLi168EEv26Group_norm_nhwc_fwd_params,(.L_x_3581 - _Z32group_norm_nhwc_fwd_scale_kernelI11Bf16IOFp16WLi168EEv26Group_norm_nhwc_fwd_params)
        .other          _Z32group_norm_nhwc_fwd_scale_kernelI11Bf16IOFp16WLi168EEv26Group_norm_nhwc_fwd_params,@"STO_CUDA_ENTRY STV_DEFAULT"
_Z32group_norm_nhwc_fwd_scale_kernelI11Bf16IOFp16WLi168EEv26Group_norm_nhwc_fwd_params:
.text._Z32group_norm_nhwc_fwd_scale_kernelI11Bf16IOFp16WLi168EEv26Group_norm_nhwc_fwd_params:
        /* <DEDUP_REMOVED lines=103> */
.L_x_667:
        /* <DEDUP_REMOVED lines=35> */
.L_x_666:
[----:B------:R-:W-:Y:S05]  /*08a0*/  BRA.U UP0, `(.L_x_664) ;  /* 0x0000001500847547 */ /* 0x000fea000b800000 */
[----:B------:R-:W0:Y:S01]  /*08b0*/  LDC.64 R14, c[0x0][0x3e0] ;  /* 0x0000f800ff0e7b82 */ /* 0x000e220000000a00 */
[----:B------:R-:W-:Y:S02]  /*08c0*/  UIADD3 UR5, UPT, UPT, UR6, -UR7, URZ ;  /* 0x8000000706057290 */ /* 0x000fe4000fffe0ff */
[----:B------:R-:W-:-:S12]  /*08d0*/  UIADD3 UR6, UPT, UPT, UR6, 0x1, URZ ;  /* 0x0000000106067890 */ /* 0x000fd8000fffe0ff */
.L_x_668:
        /* <DEDUP_REMOVED lines=127> */
.L_x_665:
        /* <DEDUP_REMOVED lines=8> */
.L_x_672:
        /* <DEDUP_REMOVED lines=44> */
.L_x_671:
[----:B-1----:R-:W-:Y:S05]  /*1410*/  BSYNC.RECONVERGENT B0 ;  /* 0x0000000000007941 */ /* 0x002fea0003800200 */
.L_x_670:
[----:B------:R-:W-:Y:S05]  /*1420*/  BRA.U UP0, `(.L_x_672) ;  /* 0xfffffffd00487547 */ /* 0x000fea000b83ffff */
.L_x_669:
[----:B------:R-:W-:-:S04]  /*1430*/  UIADD3 UR6, UPT, UPT, UR4, -UR7, URZ ;  /* 0x8000000704067290 */ /* 0x000fc8000fffe0ff */
[----:B------:R-:W-:-:S09]  /*1440*/  UISETP.GT.U32.AND UP0, UPT, UR6, -0x4, UPT ;  /* 0xfffffffc0600788c */ /* 0x000fd2000bf04070 */
[----:B------:R-:W-:Y:S05]  /*1450*/  BRA.U UP0, `(.L_x_664) ;  /* 0x0000000900987547 */ /* 0x000fea000b800000 */
[----:B0-----:R-:W0:Y:S01]  /*1460*/  LDC.64 R14, c[0x0][0x3e0] ;  /* 0x0000f800ff0e7b82 */ /* 0x001e220000000a00 */
[----:B------:R-:W1:Y:S01]  /*1470*/  LDCU.64 UR16, c[0x0][0x380] ;  /* 0x00007000ff1077ac */ /* 0x000e620008000a00 */
[----:B------:R-:W-:Y:S02]  /*1480*/  UIADD3 UR6, UPT, UPT, UR5, -UR7, URZ ;  /* 0x8000000705067290 */ /* 0x000fe4000fffe0ff */
[----:B------:R-:W-:-:S12]  /*1490*/  UIADD3 UR8, UPT, UPT, UR5, 0x1, URZ ;  /* 0x0000000105087890 */ /* 0x000fd8000fffe0ff */
.L_x_675:
        /* <DEDUP_REMOVED lines=45> */
.L_x_674:
[----:B-1----:R-:W-:Y:S05]  /*1770*/  BSYNC.RECONVERGENT B0 ;  /* 0x0000000000007941 */ /* 0x002fea0003800200 */
.L_x_673:
        /* <DEDUP_REMOVED lines=116> */
.L_x_664:
        /* <DEDUP_REMOVED lines=11> */
.L_x_676:
        /* <DEDUP_REMOVED lines=9> */
.L_x_3581:


//--------------------- .text._Z32group_norm_nhwc_fwd_scale_kernelI11Bf16IOFp16WLi64EEv26Group_norm_nhwc_fwd_params --------------------------
	.section	.text._Z32group_norm_nhwc_fwd_scale_kernelI11Bf16IOFp16WLi64EEv26Group_norm_nhwc_fwd_params,"ax",@progbits
	.align	128
        .global         _Z32group_norm_nhwc_fwd_scale_kernelI11Bf16IOFp16WLi64EEv26Group_norm_nhwc_fwd_params
        .type           _Z32group_norm_nhwc_fwd_scale_kernelI11Bf16IOFp16WLi64EEv26Group_norm_nhwc_fwd_params,@function
        .size           _Z32group_norm_nhwc_fwd_scale_kernelI11Bf16IOFp16WLi64EEv26Group_norm_nhwc_fwd_params,(.L_x_3582 - _Z32group_norm_nhwc_fwd_scale_kernelI11Bf16IOFp16WLi64EEv26Group_norm_nhwc_fwd_params)
        .other          _Z32group_norm_nhwc_fwd_scale_kernelI11Bf16IOFp16WLi64EEv26Group_norm_nhwc_fwd_params,@"STO_CUDA_ENTRY STV_DEFAULT"
_Z32group_norm_nhwc_fwd_scale_kernelI11Bf16IOFp16WLi64EEv26Group_norm_nhwc_fwd_params:
.text._Z32group_norm_nhwc_fwd_scale_kernelI11Bf16IOFp16WLi64EEv26Group_norm_nhwc_fwd_params:
        /* <DEDUP_REMOVED lines=103> */
.L_x_680:
        /* <DEDUP_REMOVED lines=35> */
.L_x_679:
[----:B------:R-:W-:Y:S05]  /*08a0*/  BRA.U UP0, `(.L_x_677) ;  /* 0x0000001500847547 */ /* 0x000fea000b800000 */
[----:B------:R-:W0:Y:S01]  /*08b0*/  LDC.64 R14, c[0x0][0x3e0] ;  /* 0x0000f800ff0e7b82 */ /* 0x000e220000000a00 */
[----:B------:R-:W-:Y:S02]  /*08c0*/  UIADD3 UR5, UPT, UPT, UR6, -UR7, URZ ;  /* 0x8000000706057290 */ /* 0x000fe4000fffe0ff */
[----:B------:R-:W-:-:S12]  /*08d0*/  UIADD3 UR6, UPT, UPT, UR6, 0x1, URZ ;  /* 0x0000000106067890 */ /* 0x000fd8000fffe0ff */
.L_x_681:
        /* <DEDUP_REMOVED lines=127> */
.L_x_678:
        /* <DEDUP_REMOVED lines=8> */
.L_x_685:
        /* <DEDUP_REMOVED lines=44> */
.L_x_684:
[----:B-1----:R-:W-:Y:S05]  /*1410*/  BSYNC.RECONVERGENT B0 ;  /* 0x0000000000007941 */ /* 0x002fea0003800200 */
.L_x_683:
[----:B------:R-:W-:Y:S05]  /*1420*/  BRA.U UP0, `(.L_x_685) ;  /* 0xfffffffd00487547 */ /* 0x000fea000b83ffff */
.L_x_682:
[----:B------:R-:W-:-:S04]  /*1430*/  UIADD3 UR6, UPT, UPT, UR4, -UR7, URZ ;  /* 0x8000000704067290 */ /* 0x000fc8000fffe0ff */
[----:B------:R-:W-:-:S09]  /*1440*/  UISETP.GT.U32.AND UP0, UPT, UR6, -0x4, UPT ;  /* 0xfffffffc0600788c */ /* 0x000fd2000bf04070 */
[----:B------:R-:W-:Y:S05]  /*1450*/  BRA.U UP0, `(.L_x_677) ;  /* 0x0000000900987547 */ /* 0x000fea000b800000 */
[----:B0-----:R-:W0:Y:S01]  /*1460*/  LDC.64 R14, c[0x0][0x3e0] ;  /* 0x0000f800ff0e7b82 */ /* 0x001e220000000a00 */
[----:B------:R-:W1:Y:S01]  /*1470*/  LDCU.64 UR16, c[0x0][0x380] ;  /* 0x00007000ff1077ac */ /* 0x000e620008000a00 */
[----:B------:R-:W-:Y:S02]  /*1480*/  UIADD3 UR6, UPT, UPT, UR5, -UR7, URZ ;  /* 0x8000000705067290 */ /* 0x000fe4000fffe0ff */
[----:B------:R-:W-:-:S12]  /*1490*/  UIADD3 UR8, UPT, UPT, UR5, 0x1, URZ ;  /* 0x0000000105087890 */ /* 0x000fd8000fffe0ff */
.L_x_688:
        /* <DEDUP_REMOVED lines=45> */
.L_x_687:
[----:B-1----:R-:W-:Y:S05]  /*1770*/  BSYNC.RECONVERGENT B0 ;  /* 0x0000000000007941 */ /* 0x002fea0003800200 */
.L_x_686:
        /* <DEDUP_REMOVED lines=116> */
.L_x_677:
        /* <DEDUP_REMOVED lines=11> */
.L_x_689:
        /* <DEDUP_REMOVED lines=9> */
.L_x_3582:


//--------------------- .text._Z32group_norm_nhwc_fwd_scale_kernelI11Bf16IOFp16WLi128EEv26Group_norm_nhwc_fwd_params --------------------------
	.section	.text._Z32group_norm_nhwc_fwd_scale_kernelI11Bf16IOFp16WLi128EEv26Group_norm_nhwc_fwd_params,"ax",@progbits
	.align	128
        .global         _Z32group_norm_nhwc_fwd_scale_kernelI11Bf16IOFp16WLi128EEv26Group_norm_nhwc_fwd_params
        .type           _Z32group_norm_nhwc_fwd_scale_kernelI11Bf16IOFp16WLi128EEv26Group_norm_nhwc_fwd_params,@function
        .size           _Z32group_norm_nhwc_fwd_scale_kernelI11Bf16IOFp16WLi128EEv26Group_norm_nhwc_fwd_params,(.L_x_3583 - _Z32group_norm_nhwc_fwd_scale_kernelI11Bf16IOFp16WLi128EEv26Group_norm_nhwc_fwd_params)
        .other          _Z32group_norm_nhwc_fwd_scale_kernelI11Bf16IOFp16WLi128EEv26Group_norm_nhwc_fwd_params,@"STO_CUDA_ENTRY STV_DEFAULT"
_Z32group_norm_nhwc_fwd_scale_kernelI11Bf16IOFp16WLi128EEv26Group_norm_nhwc_fwd_params:
.text._Z32group_norm_nhwc_fwd_scale_kernelI11Bf16IOFp16WLi128EEv26Group_norm_nhwc_fwd_params:
        /* <DEDUP_REMOVED lines=103> */
.L_x_693:
        /* <DEDUP_REMOVED lines=35> */
.L_x_692:
[----:B------:R-:W-:Y:S05]  /*08a0*/  BRA.U UP0, `(.L_x_690) ;  /* 0x0000001500847547 */ /* 0x000fea000b800000 */
[----:B------:R-:W0:Y:S01]  /*08b0*/  LDC.64 R14, c[0x0][0x3e0] ;  /* 0x0000f800ff0e7b82 */ /* 0x000e220000000a00 */
[----:B------:R-:W-:Y:S02]  /*08c0*/  UIADD3 UR5, UPT, UPT, UR6, -UR7, URZ ;  /* 0x8000000706057290 */ /* 0x000fe4000fffe0ff */
[----:B------:R-:W-:-:S12]  /*08d0*/  UIADD3 UR6, UPT, UPT, UR6, 0x1, URZ ;  /* 0x0000000106067890 */ /* 0x000fd8000fffe0ff */
.L_x_694:
        /* <DEDUP_REMOVED lines=127> */
.L_x_691:
        /* <DEDUP_REMOVED lines=8> */
.L_x_698:
        /* <DEDUP_REMOVED lines=44> */
.L_x_697:
[----:B-1----:R-:W-:Y:S05]  /*1410*/  BSYNC.RECONVERGENT B0 ;  /* 0x0000000000007941 */ /* 0x002fea0003800200 */
.L_x_696:
[----:B------:R-:W-:Y:S05]  /*1420*/  BRA.U UP0, `(.L_x_698) ;  /* 0xfffffffd00487547 */ /* 0x000fea000b83ffff */
.L_x_695:
[----:B------:R-:W-:-:S04]  /*1430*/  UIADD3 UR6, UPT, UPT, UR4, -UR7, URZ ;  /* 0x8000000704067290 */ /* 0x000fc8000fffe0ff */
[----:B------:R-:W-:-:S09]  /*1440*/  UISETP.GT.U32.AND UP0, UPT, UR6, -0x4, UPT ;  /* 0xfffffffc0600788c */ /* 0x000fd2000bf04070 */
[----:B------:R-:W-:Y:S05]  /*1450*/  BRA.U UP0, `(.L_x_690) ;  /* 0x0000000900987547 */ /* 0x000fea000b800000 */
[----:B0-----:R-:W0:Y:S01]  /*1460*/  LDC.64 R14, c[0x0][0x3e0] ;  /* 0x0000f800ff0e7b82 */ /* 0x001e220000000a00 */
[----:B------:R-:W1:Y:S01]  /*1470*/  LDCU.64 UR16, c[0x0][0x380] ;  /* 0x00007000ff1077ac */ /* 0x000e620008000a00 */
[----:B------:R-:W-:Y:S02]  /*1480*/  UIADD3 UR6, UPT, UPT, UR5, -UR7, URZ ;  /* 0x8000000705067290 */ /* 0x000fe4000fffe0ff */
[----:B------:R-:W-:-:S12]  /*1490*/  UIADD3 UR8, UPT, UPT, UR5, 0x1, URZ ;  /* 0x0000000105087890 */ /* 0x000fd8000fffe0ff */
.L_x_701:
        /* <DEDUP_REMOVED lines=45> */
.L_x_700:
[----:B-1----:R-:W-:Y:S05]  /*1770*/  BSYNC.RECONVERGENT B0 ;  /* 0x0000000000007941 */ /* 0x002fea0003800200 */
.L_x_699:
        /* <DEDUP_REMOVED lines=116> */
.L_x_690:
        /* <DEDUP_REMOVED lines=11> */
.L_x_702:
        /* <DEDUP_REMOVED lines=9> */
.L_x_3583:


//--------------------- .text._Z32group_norm_nhwc_fwd_scale_kernelI11Bf16IOFp16WLi192EEv26Group_norm_nhwc_fwd_params --------------------------
	.section	.text._Z32group_norm_nhwc_fwd_scale_kernelI11Bf16IOFp16WLi192EEv26Group_norm_nhwc_fwd_params,"ax",@progbits
	.align	128
        .global         _Z32group_norm_nhwc_fwd_scale_kernelI11Bf16IOFp16WLi192EEv26Group_norm_nhwc_fwd_params
        .type           _Z32group_norm_nhwc_fwd_scale_kernelI11Bf16IOFp16WLi192EEv26Group_norm_nhwc_fwd_params,@function
        .size           _Z32group_norm_nhwc_fwd_scale_kernelI11Bf16IOFp16WLi192EEv26Group_norm_nhwc_fwd_params,(.L_x_3584 - _Z32group_norm_nhwc_fwd_scale_kernelI11Bf16IOFp16WLi192EEv26Group_norm_nhwc_fwd_params)
        .other          _Z32group_norm_nhwc_fwd_scale_kernelI11Bf16IOFp16WLi192EEv26Group_norm_nhwc_fwd_params,@"STO_CUDA_ENTRY STV_DEFAULT"
_Z32group_norm_nhwc_fwd_scale_kernelI11Bf16IOFp16WLi192EEv26Group_norm_nhwc_fwd_params:
.text._Z32group_norm_nhwc_fwd_scale_kernelI11Bf16IOFp16WLi192EEv26Group_norm_nhwc_fwd_params:
        /* <DEDUP_REMOVED lines=103> */
.L_x_706:
        /* <DEDUP_REMOVED lines=35> */
.L_x_705:
[----:B------:R-:W-:Y:S05]  /*08a0*/  BRA.U UP0, `(.L_x_703) ;  /* 0x0000001500847547 */ /* 0x000fea000b800000 */
[----:B------:R-:W0:Y:S01]  /*08b0*/  LDC.64 R14, c[0x0][0x3e0] ;  /* 0x0000f800ff0e7b82 */ /* 0x000e220000000a00 */
[----:B------:R-:W-:Y:S02]  /*08c0*/  UIADD3 UR5, UPT, UPT, UR6, -UR7, URZ ;  /* 0x8000000706057290 */ /* 0x000fe4000fffe0ff */
[----:B------:R-:W-:-:S12]  /*08d0*/  UIADD3 UR6, UPT, UPT, UR6, 0x1, URZ ;  /* 0x0000000106067890 */ /* 0x000fd8000fffe0ff */
.L_x_707:
        /* <DEDUP_REMOVED lines=127> */
.L_x_704:
        /* <DEDUP_REMOVED lines=8> */
.L_x_711:
        /* <DEDUP_REMOVED lines=44> */
.L_x_710:
[----:B-1----:R-:W-:Y:S05]  /*1410*/  BSYNC.RECONVERGENT B0 ;  /* 0x0000000000007941 */ /* 0x002fea0003800200 */
.L_x_709:
[----:B------:R-:W-:Y:S05]  /*1420*/  BRA.U UP0, `(.L_x_711) ;  /* 0xfffffffd00487547 */ /* 0x000fea000b83ffff */
.L_x_708:
[----:B------:R-:W-:-:S04]  /*1430*/  UIADD3 UR6, UPT, UPT, UR4, -UR7, URZ ;  /* 0x8000000704067290 */ /* 0x000fc8000fffe0ff */
[----:B------:R-:W-:-:S09]  /*1440*/  UISETP.GT.U32.AND UP0, UPT, UR6, -0x4, UPT ;  /* 0xfffffffc0600788c */ /* 0x000fd2000bf04070 */
[----:B------:R-:W-:Y:S05]  /*1450*/  BRA.U UP0, `(.L_x_703) ;  /* 0x0000000900987547 */ /* 0x000fea000b800000 */
[----:B0-----:R-:W0:Y:S01]  /*1460*/  LDC.64 R14, c[0x0][0x3e0] ;  /* 0x0000f800ff0e7b82 */ /* 0x001e220000000a00 */
[----:B------:R-:W1:Y:S01]  /*1470*/  LDCU.64 UR16, c[0x0][0x380] ;  /* 0x00007000ff1077ac */ /* 0x000e620008000a00 */
[----:B------:R-:W-:Y:S02]  /*1480*/  UIADD3 UR6, UPT, UPT, UR5, -UR7, URZ ;  /* 0x8000000705067290 */ /* 0x000fe4000fffe0ff */
[----:B------:R-:W-:-:S12]  /*1490*/  UIADD3 UR8, UPT, UPT, UR5, 0x1, URZ ;  /* 0x0000000105087890 */ /* 0x000fd8000fffe0ff */
.L_x_714:
        /* <DEDUP_REMOVED lines=45> */
.L_x_713:
[----:B-1----:R-:W-:Y:S05]  /*1770*/  BSYNC.RECONVERGENT B0 ;  /* 0x0000000000007941 */ /* 0x002fea0003800200 */
.L_x_712:
        /* <DEDUP_REMOVED lines=116> */
.L_x_703:
        /* <DEDUP_REMOVED lines=11> */
.L_x_715:
        /* <DEDUP_REMOVED lines=9> */
.L_x_3584:


//--------------------- .text._Z32group_norm_nhwc_fwd_scale_kernelI11Bf16IOFp16WLi448EEv26Group_norm_nhwc_fwd_params --------------------------
	.section	.text._Z32group_norm_nhwc_fwd_scale_kernelI11Bf16IOFp16WLi448EEv26Group_norm_nhwc_fwd_params,"ax",@progbits
	.align	128
        .global         _Z32group_norm_nhwc_fwd_scale_kernelI11Bf16IOFp16WLi448EEv26Group_norm_nhwc_fwd_params
        .type           _Z32group_norm_nhwc_fwd_scale_kernelI11Bf16IOFp16WLi448EEv26Group_norm_nhwc_fwd_params,@function
        .size           _Z32group_norm_nhwc_fwd_scale_kernelI11Bf16IOFp16WLi448EEv26Group_norm_nhwc_fwd_params,(.L_x_3585 - _Z32group_norm_nhwc_fwd_scale_kernelI11Bf16IOFp16WLi448EEv26Group_norm_nhwc_fwd_params)
        .other          _Z32group_norm_nhwc_fwd_scale_kernelI11Bf16IOFp16WLi448EEv26Group_norm_nhwc_fwd_params,@"STO_CUDA_ENTRY STV_DEFAULT"
_Z32group_norm_nhwc_fwd_scale_kernelI11Bf16IOFp16WLi448EEv26Group_norm_nhwc_fwd_params:
.text._Z32group_norm_nhwc_fwd_scale_kernelI11Bf16IOFp16WLi448EEv26Group_norm_nhwc_fwd_params:
        /* <DEDUP_REMOVED lines=103> */
.L_x_719:
        /* <DEDUP_REMOVED lines=35> */
.L_x_718:
[----:B------:R-:W-:Y:S05]  /*08a0*/  BRA.U UP0, `(.L_x_716) ;  /* 0x0000001500847547 */ /* 0x000fea000b800000 */
[----:B------:R-:W0:Y:S01]  /*08b0*/  LDC.64 R14, c[0x0][0x3e0] ;  /* 0x0000f800ff0e7b82 */ /* 0x000e220000000a00 */
[----:B------:R-:W-:Y:S02]  /*08c0*/  UIADD3 UR5, UPT, UPT, UR6, -UR7, URZ ;  /* 0x8000000706057290 */ /* 0x000fe4000fffe0ff */
[----:B------:R-:W-:-:S12]  /*08d0*/  UIADD3 UR6, UPT, UPT, UR6, 0x1, URZ ;  /* 0x0000000106067890 */ /* 0x000fd8000fffe0ff */
.L_x_720:
        /* <DEDUP_REMOVED lines=127> */
.L_x_717:
        /* <DEDUP_REMOVED lines=8> */
.L_x_724:
        /* <DEDUP_REMOVED lines=44> */
.L_x_723:
[----:B-1----:R-:W-:Y:S05]  /*1410*/  BSYNC.RECONVERGENT B0 ;  /* 0x0000000000007941 */ /* 0x002fea0003800200 */
.L_x_722:
[----:B------:R-:W-:Y:S05]  /*1420*/  BRA.U UP0, `(.L_x_724) ;  /* 0xfffffffd00487547 */ /* 0x000fea000b83ffff */
.L_x_721:
[----:B------:R-:W-:-:S04]  /*1430*/  UIADD3 UR6, UPT, UPT, UR4, -UR7, URZ ;  /* 0x8000000704067290 */ /* 0x000fc8000fffe0ff */
[----:B------:R-:W-:-:S09]  /*1440*/  UISETP.GT.U32.AND UP0, UPT, UR6, -0x4, UPT ;  /* 0xfffffffc0600788c */ /* 0x000fd2000bf04070 */
[----:B------:R-:W-:Y:S05]  /*1450*/  BRA.U UP0, `(.L_x_716) ;  /* 0x0000000900987547 */ /* 0x000fea000b800000 */
[----:B0-----:R-:W0:Y:S01]  /*1460*/  LDC.64 R14, c[0x0][0x3e0] ;  /* 0x0000f800ff0e7b82 */ /* 0x001e220000000a00 */
[----:B------:R-:W1:Y:S01]  /*1470*/  LDCU.64 UR16, c[0x0][0x380] ;  /* 0x00007000ff1077ac */ /* 0x000e620008000a00 */
[----:B------:R-:W-:Y:S02]  /*1480*/  UIADD3 UR6, UPT, UPT, UR5, -UR7, URZ ;  /* 0x8000000705067290 */ /* 0x000fe4000fffe0ff */
[----:B------:R-:W-:-:S12]  /*1490*/  UIADD3 UR8, UPT, UPT, UR5, 0x1, URZ ;  /* 0x0000000105087890 */ /* 0x000fd8000fffe0ff */
.L_x_727:
        /* <DEDUP_REMOVED lines=45> */
.L_x_726:
[----:B-1----:R-:W-:Y:S05]  /*1770*/  BSYNC.RECONVERGENT B0 ;  /* 0x0000000000007941 */ /* 0x002fea0003800200 */
.L_x_725:
        /* <DEDUP_REMOVED lines=116> */
.L_x_716:
        /* <DEDUP_REMOVED lines=11> */
.L_x_728:
        /* <DEDUP_REMOVED lines=9> */
.L_x_3585:


//--------------------- .text._Z32group_norm_nhwc_fwd_scale_kernelI11Bf16IOFp16WLi256EEv26Group_norm_nhwc_fwd_params --------------------------
	.section	.text._Z32group_norm_nhwc_fwd_scale_kernelI11Bf16IOFp16WLi256EEv26Group_norm_nhwc_fwd_params,"ax",@progbits
	.align	128
        .global         _Z32group_norm_nhwc_fwd_scale_kernelI11Bf16IOFp16WLi256EEv26Group_norm_nhwc_fwd_params
        .type           _Z32group_norm_nhwc_fwd_scale_kernelI11Bf16IOFp16WLi256EEv26Group_norm_nhwc_fwd_params,@function
        .size           _Z32group_norm_nhwc_fwd_scale_kernelI11Bf16IOFp16WLi256EEv26Group_norm_nhwc_fwd_params,(.L_x_3586 - _Z32group_norm_nhwc_fwd_scale_kernelI11Bf16IOFp16WLi256EEv26Group_norm_nhwc_fwd_params)
        .other          _Z32group_norm_nhwc_fwd_scale_kernelI11Bf16IOFp16WLi256EEv26Group_norm_nhwc_fwd_params,@"STO_CUDA_ENTRY STV_DEFAULT"
_Z32group_norm_nhwc_fwd_scale_kernelI11Bf16IOFp16WLi256EEv26Group_norm_nhwc_fwd_params:
.text._Z32group_norm_nhwc_fwd_scale_kernelI11Bf16IOFp16WLi256EEv26Group_norm_nhwc_fwd_params:
        /* <DEDUP_REMOVED lines=103> */
.L_x_732:
        /* <DEDUP_REMOVED lines=35> */
.L_x_731:
[----:B------:R-:W-:Y:S05]  /*08a0*/  BRA.U UP0, `(.L_x_729) ;  /* 0x0000001500847547 */ /* 0x000fea000b800000 */
[----:B------:R-:W0:Y:S01]  /*08b0*/  LDC.64 R14, c[0x0][0x3e0] ;  /* 0x0000f800ff0e7b82 */ /* 0x000e220000000a00 */
[----:B------:R-:W-:Y:S02]  /*08c0*/  UIADD3 UR5, UPT, UPT, UR6, -UR7, URZ ;  /* 0x8000000706057290 */ /* 0x000fe4000fffe0ff */
[----:B------:R-:W-:-:S12]  /*08d0*/  UIADD3 UR6, UPT, UPT, UR6, 0x1, URZ ;  /* 0x0000000106067890 */ /* 0x000fd8000fffe0ff */
.L_x_733:
        /* <DEDUP_REMOVED lines=127> */
.L_x_730:
        /* <DEDUP_REMOVED lines=8> */
.L_x_737:
        /* <DEDUP_REMOVED lines=44> */
.L_x_736:
[----:B-1----:R-:W-:Y:S05]  /*1410*/  BSYNC.RECONVERGENT B0 ;  /* 0x0000000000007941 */ /* 0x002fea0003800200 */
.L_x_735:
[----:B------:R-:W-:Y:S05]  /*1420*/  BRA.U UP0, `(.L_x_737) ;  /* 0xfffffffd00487547 */ /* 0x000fea000b83ffff */
.L_x_734:
[----:B------:R-:W-:-:S04]  /*1430*/  UIADD3 UR6, UPT, UPT, UR4, -UR7, URZ ;  /* 0x8000000704067290 */ /* 0x000fc8000fffe0ff */
[----:B------:R-:W-:-:S09]  /*1440*/  UISETP.GT.U32.AND UP0, UPT, UR6, -0x4, UPT ;  /* 0xfffffffc0600788c */ /* 0x000fd2000bf04070 */
[----:B------:R-:W-:Y:S05]  /*1450*/  BRA.U UP0, `(.L_x_729) ;  /* 0x0000000900987547 */ /* 0x000fea000b800000 */
[----:B0-----:R-:W0:Y:S01]  /*1460*/  LDC.64 R14, c[0x0][0x3e0] ;  /* 0x0000f800ff0e7b82 */ /* 0x001e220000000a00 */
[----:B------:R-:W1:Y:S01]  /*1470*/  LDCU.64 UR16, c[0x0][0x380] ;  /* 0x00007000ff1077ac */ /* 0x000e620008000a00 */
[----:B------:R-:W-:Y:S02]  /*1480*/  UIADD3 UR6, UPT, UPT, UR5, -UR7, URZ ;  /* 0x8000000705067290 */ /* 0x000fe4000fffe0ff */
[----:B------:R-:W-:-:S12]  /*1490*/  UIADD3 UR8, UPT, UPT, UR5, 0x1, URZ ;  /* 0x0000000105087890 */ /* 0x000fd8000fffe0ff */
.L_x_740:
        /* <DEDUP_REMOVED lines=45> */
.L_x_739:
[----:B-1----:R-:W-:Y:S05]  /*1770*/  BSYNC.RECONVERGENT B0 ;  /* 0x0000000000007941 */ /* 0x002fea0003800200 */
.L_x_738:
        /* <DEDUP_REMOVED lines=116> */
.L_x_729:
        /* <DEDUP_REMOVED lines=11> */
.L_x_741:
        /* <DEDUP_REMOVED lines=9> */
.L_x_3586:


//--------------------- .text._Z32group_norm_nhwc_fwd_scale_kernelI11Bf16IOFp16WLi120EEv26Group_norm_nhwc_fwd_params --------------------------
	.section	.text._Z32group_norm_nhwc_fwd_scale_kernelI11Bf16IOFp16WLi120EEv26Group_norm_nhwc_fwd_params,"ax",@progbits
	.align	128
        .global         _Z32group_norm_nhwc_fwd_scale_kernelI11Bf16IOFp16WLi120EEv26Group_norm_nhwc_fwd_params
        .type           _Z32group_norm_nhwc_fwd_scale_kernelI11Bf16IOFp16WLi120EEv26Group_norm_nhwc_fwd_params,@function
        .size           _Z32group_norm_nhwc_fwd_scale_kernelI11Bf16IOFp16WLi120EEv26Group_norm_nhwc_fwd_params,(.L_x_3587 - _Z32group_norm_nhwc_fwd_scale_kernelI11Bf16IOFp16WLi120EEv26Group_norm_nhwc_fwd_params)
        .other          _Z32group_norm_nhwc_fwd_scale_kernelI11Bf16IOFp16WLi120EEv26Group_norm_nhwc_fwd_params,@"STO_CUDA_ENTRY STV_DEFAULT"
_Z32group_norm_nhwc_fwd_scale_kernelI11Bf16IOFp16WLi120EEv26Group_norm_nhwc_fwd_params:
.text._Z32group_norm_nhwc_fwd_scale_kernelI11Bf16IOFp16WLi120EEv26Group_norm_nhwc_fwd_params:
        /* <DEDUP_REMOVED lines=103> */
.L_x_745:
        /* <DEDUP_REMOVED lines=35> */
.L_x_744:
[----:B------:R-:W-:Y:S05]  /*08a0*/  BRA.U UP0, `(.L_x_742) ;  /* 0x0000001500847547 */ /* 0x000fea000b800000 */
[----:B------:R-:W0:Y:S01]  /*08b0*/  LDC.64 R14, c[0x0][0x3e0] ;  /* 0x0000f800ff0e7b82 */ /* 0x000e220000000a00 */
[----:B------:R-:W-:Y:S02]  /*08c0*/  UIADD3 UR5, UPT, UPT, UR6, -UR7, URZ ;  /* 0x8000000706057290 */ /* 0x000fe4000fffe0ff */
[----:B------:R-:W-:-:S12]  /*08d0*/  UIADD3 UR6, UPT, UPT, UR6, 0x1, URZ ;  /* 0x0000000106067890 */ /* 0x000fd8000fffe0ff */
.L_x_746:
        /* <DEDUP_REMOVED lines=127> */
.L_x_743:
        /* <DEDUP_REMOVED lines=8> */
.L_x_750:
        /* <DEDUP_REMOVED lines=44> */
.L_x_749:
[----:B-1----:R-:W-:Y:S05]  /*1410*/  BSYNC.RECONVERGENT B0 ;  /* 0x0000000000007941 */ /* 0x002fea0003800200 */
.L_x_748:
[----:B------:R-:W-:Y:S05]  /*1420*/  BRA.U UP0, `(.L_x_750) ;  /* 0xfffffffd00487547 */ /* 0x000fea000b83ffff */
.L_x_747:
[----:B------:R-:W-:-:S04]  /*1430*/  UIADD3 UR6, UPT, UPT, UR4, -UR7, URZ ;  /* 0x8000000704067290 */ /* 0x000fc8000fffe0ff */
[----:B------:R-:W-:-:S09]  /*1440*/  UISETP.GT.U32.AND UP0, UPT, UR6, -0x4, UPT ;  /* 0xfffffffc0600788c */ /* 0x000fd2000bf04070 */
[----:B------:R-:W-:Y:S05]  /*1450*/  BRA.U UP0, `(.L_x_742) ;  /* 0x0000000900987547 */ /* 0x000fea000b800000 */
[----:B0-----:R-:W0:Y:S01]  /*1460*/  LDC.64 R14, c[0x0][0x3e0] ;  /* 0x0000f800ff0e7b82 */ /* 0x001e220000000a00 */
[----:B------:R-:W1:Y:S01]  /*1470*/  LDCU.64 UR16, c[0x0][0x380] ;  /* 0x00007000ff1077ac */ /* 0x000e620008000a00 */
[----:B------:R-:W-:Y:S02]  /*1480*/  UIADD3 UR6, UPT, UPT, UR5, -UR7, URZ ;  /* 0x8000000705067290 */ /* 0x000fe4000fffe0ff */
[----:B------:R-:W-:-:S12]  /*1490*/  UIADD3 UR8, UPT, UPT, UR5, 0x1, URZ ;  /* 0x0000000105087890 */ /* 0x000fd8000fffe0ff */
.L_x_753:
        /* <DEDUP_REMOVED lines=45> */
.L_x_752:
[----:B-1----:R-:W-:Y:S05]  /*1770*/  BSYNC.RECONVERGENT B0 ;  /* 0x0000000000007941 */ /* 0x002fea0003800200 */
.L_x_751:
        /* <DEDUP_REMOVED lines=116> */
.L_x_742:
        /* <DEDUP_REMOVED lines=11> */
.L_x_754:
        /* <DEDUP_REMOVED lines=9> */
.L_x_3587:


//--------------------- .text._Z32group_norm_nhwc_fwd_scale_kernelI11Bf16IOFp16WLi140EEv26Group_norm_nhwc_fwd_params --------------------------
	.section	.text._Z32group_norm_nhwc_fwd_scale_kernelI11Bf16IOFp16WLi140EEv26Group_norm_nhwc_fwd_params,"ax",@progbits
	.align	128
        .global         _Z32group_norm_nhwc_fwd_scale_kernelI11Bf16IOFp16WLi140EEv26Group_norm_nhwc_fwd_params
        .type           _Z32group_norm_nhwc_fwd_scale_kernelI11Bf16IOFp16WLi140EEv26Group_norm_nhwc_fwd_params,@function
        .size           _Z32group_norm_nhwc_fwd_scale_kernelI11Bf16IOFp16WLi140EEv26Group_norm_nhwc_fwd_params,(.L_x_3588 - _Z32group_norm_nhwc_fwd_scale_kernelI11Bf16IOFp16WLi140EEv26Group_norm_nhwc_fwd_params)
        .other          _Z32group_norm_nhwc_fwd_scale_kernelI11Bf16IOFp16WLi140EEv26Group_norm_nhwc_fwd_params,@"STO_CUDA_ENTRY STV_DEFAULT"
_Z32group_norm_nhwc_fwd_scale_kernelI11Bf16IOFp16WLi140EEv26Group_norm_nhwc_fwd_params:
.text._Z32group_norm_nhwc_fwd_scale_kernelI11Bf16IOFp16WLi140EEv26Group_norm_nhwc_fwd_params:
        /* <DEDUP_REMOVED lines=103> */
.L_x_758:
        /* <DEDUP_REMOVED lines=35> */
.L_x_757:
[----:B------:R-:W-:Y:S05]  /*08a0*/  BRA.U UP0, `(.L_x_755) ;  /* 0x0000001500847547 */ /* 0x000fea000b800000 */
[----:B------:R-:W0:Y:S01]  /*08b0*/  LDC.64 R14, c[0x0][0x3e0] ;  /* 0x0000f800ff0e7b82 */ /* 0x000e220000000a00 */
[----:B------:R-:W-:Y:S02]  /*08c0*/  UIADD3 UR5, UPT, UPT, UR6, -UR7, URZ ;  /* 0x8000000706057290 */ /* 0x000fe4000fffe0ff */
[----:B------:R-:W-:-:S12]  /*08d0*/  UIADD3 UR6, UPT, UPT, UR6, 0x1, URZ ;  /* 0x0000000106067890 */ /* 0x000fd8000fffe0ff */
.L_x_759:
        /* <DEDUP_REMOVED lines=127> */
.L_x_756:
        /* <DEDUP_REMOVED lines=8> */
.L_x_763:
        /* <DEDUP_REMOVED lines=44> */
.L_x_762:
[----:B-1----:R-:W-:Y:S05]  /*1410*/  BSYNC.RECONVERGENT B0 ;  /* 0x0000000000007941 */ /* 0x002fea0003800200 */
.L_x_761:
[----:B------:R-:W-:Y:S05]  /*1420*/  BRA.U UP0, `(.L_x_763) ;  /* 0xfffffffd00487547 */ /* 0x000fea000b83ffff */
.L_x_760:
[----:B------:R-:W-:-:S04]  /*1430*/  UIADD3 UR6, UPT, UPT, UR4, -UR7, URZ ;  /* 0x8000000704067290 */ /* 0x000fc8000fffe0ff */
[----:B------:R-:W-:-:S09]  /*1440*/  UISETP.GT.U32.AND UP0, UPT, UR6, -0x4, UPT ;  /* 0xfffffffc0600788c */ /* 0x000fd2000bf04070 */
[----:B------:R-:W-:Y:S05]  /*1450*/  BRA.U UP0, `(.L_x_755) ;  /* 0x0000000900987547 */ /* 0x000fea000b800000 */
[----:B0-----:R-:W0:Y:S01]  /*1460*/  LDC.64 R14, c[0x0][0x3e0] ;  /* 0x0000f800ff0e7b82 */ /* 0x001e220000000a00 */
[----:B------:R-:W1:Y:S01]  /*1470*/  LDCU.64 UR16, c[0x0][0x380] ;  /* 0x00007000ff1077ac */ /* 0x000e620008000a00 */
[----:B------:R-:W-:Y:S02]  /*1480*/  UIADD3 UR6, UPT, UPT, UR5, -UR7, URZ ;  /* 0x8000000705067290 */ /* 0x000fe4000fffe0ff */
[----:B------:R-:W-:-:S12]  /*1490*/  UIADD3 UR8, UPT, UPT, UR5, 0x1, URZ ;  /* 0x0000000105087890 */ /* 0x000fd8000fffe0ff */
.L_x_766:
        /* <DEDUP_REMOVED lines=45> */
.L_x_765:
[----:B-1----:R-:W-:Y:S05]  /*1770*/  BSYNC.RECONVERGENT B0 ;  /* 0x0000000000007941 */ /* 0x002fea0003800200 */
.L_x_764:
        /* <DEDUP_REMOVED lines=116> */
.L_x_755:
        /* <DEDUP_REMOVED lines=11> */
.L_x_767:
        /* <DEDUP_REMOVED lines=9> */
.L_x_3588:


//--------------------- .text._Z32group_norm_nhwc_fwd_scale_kernelI11Bf16IOFp16WLi160EEv26Group_norm_nhwc_fwd_params --------------------------
	.section	.text._Z32group_norm_nhwc_fwd_scale_kernelI11Bf16IOFp16WLi160EEv26Group_norm_nhwc_fwd_params,"ax",@progbits
	.align	128
        .global         _Z32group_norm_nhwc_fwd_scale_kernelI11Bf16IOFp16WLi160EEv26Group_norm_nhwc_fwd_params
        .type           _Z32group_norm_nhwc_fwd_scale_kernelI11Bf16IOFp16WLi160EEv26Group_norm_nhwc_fwd_params,@function
        .size           _Z32group_norm_nhwc_fwd_scale_kernelI11Bf16IOFp16WLi160EEv26Group_norm_nhwc_fwd_params,(.L_x_3589 - _Z32group_norm_nhwc_fwd_scale_kernelI11Bf16IOFp16WLi160EEv26Group_norm_nhwc_fwd_params)
        .other          _Z32group_norm_nhwc_fwd_scale_kernelI11Bf16IOFp16WLi160EEv26Group_norm_nhwc_fwd_params,@"STO_CUDA_ENTRY STV_DEFAULT"
_Z32group_norm_nhwc_fwd_scale_kernelI11Bf16IOFp16WLi160EEv26Group_norm_nhwc_fwd_params:
.text._Z32group_norm_nhwc_fwd_scale_kernelI11Bf16IOFp16WLi160EEv26Group_norm_nhwc_fwd_params:
        /* <DEDUP_REMOVED lines=103> */
.L_x_771:
        /* <DEDUP_REMOVED lines=35> */
.L_x_770:
[----:B------:R-:W-:Y:S05]  /*08a0*/  BRA.U UP0, `(.L_x_768) ;  /* 0x0000001500847547 */ /* 0x000fea000b800000 */
[----:B------:R-:W0:Y:S01]  /*08b0*/  LDC.64 R14, c[0x0][0x3e0] ;  /* 0x0000f800ff0e7b82 */ /* 0x000e220000000a00 */
[----:B------:R-:W-:Y:S02]  /*08c0*/  UIADD3 UR5, UPT, UPT, UR6, -UR7, URZ ;  /* 0x8000000706057290 */ /* 0x000fe4000fffe0ff */
[----:B------:R-:W-:-:S12]  /*08d0*/  UIADD3 UR6, UPT, UPT, UR6, 0x1, URZ ;  /* 0x0000000106067890 */ /* 0x000fd8000fffe0ff */
.L_x_772:
        /* <DEDUP_REMOVED lines=127> */
.L_x_769:
        /* <DEDUP_REMOVED lines=8> */
.L_x_776:
        /* <DEDUP_REMOVED lines=44> */
.L_x_775:
[----:B-1----:R-:W-:Y:S05]  /*1410*/  BSYNC.RECONVERGENT B0 ;  /* 0x0000000000007941 */ /* 0x002fea0003800200 */
.L_x_774:
[----:B------:R-:W-:Y:S05]  /*1420*/  BRA.U UP0, `(.L_x_776) ;  /* 0xfffffffd00487547 */ /* 0x000fea000b83ffff */
.L_x_773:
[----:B------:R-:W-:-:S04]  /*1430*/  UIADD3 UR6, UPT, UPT, UR4, -UR7, URZ ;  /* 0x8000000704067290 */ /* 0x000fc8000fffe0ff */
[----:B------:R-:W-:-:S09]  /*1440*/  UISETP.GT.U32.AND UP0, UPT, UR6, -0x4, UPT ;  /* 0xfffffffc0600788c */ /* 0x000fd2000bf04070 */
[----:B------:R-:W-:Y:S05]  /*1450*/  BRA.U UP0, `(.L_x_768) ;  /* 0x0000000900987547 */ /* 0x000fea000b800000 */
[----:B0-----:R-:W0:Y:S01]  /*1460*/  LDC.64 R14, c[0x0][0x3e0] ;  /* 0x0000f800ff0e7b82 */ /* 0x001e220000000a00 */
[----:B------:R-:W1:Y:S01]  /*1470*/  LDCU.64 UR16, c[0x0][0x380] ;  /* 0x00007000ff1077ac */ /* 0x000e620008000a00 */
[----:B------:R-:W-:Y:S02]  /*1480*/  UIADD3 UR6, UPT, UPT, UR5, -UR7, URZ ;  /* 0x8000000705067290 */ /* 0x000fe4000fffe0ff */
[----:B------:R-:W-:-:S12]  /*1490*/  UIADD3 UR8, UPT, UPT, UR5, 0x1, URZ ;  /* 0x0000000105087890 */ /* 0x000fd8000fffe0ff */
.L_x_779:
        /* <DEDUP_REMOVED lines=45> */
.L_x_778:
[----:B-1----:R-:W-:Y:S05]  /*1770*/  BSYNC.RECONVERGENT B0 ;  /* 0x0000000000007941 */ /* 0x002fea0003800200 */
.L_x_777:
        /* <DEDUP_REMOVED lines=116> */
.L_x_768:
        /* <DEDUP_REMOVED lines=11> */
.L_x_780:
        /* <DEDUP_REMOVED lines=9> */
.L_x_3589:


//--------------------- .text._Z32group_norm_nhwc_fwd_scale_kernelI11Fp16IOFp32WLi196EEv26Group_norm_nhwc_fwd_params --------------------------
	.section	.text._Z32group_norm_nhwc_fwd_scale_kernelI11Fp16IOFp32WLi196EEv26Group_norm_nhwc_fwd_params,"ax",@progbits
	.align	128
        .global         _Z32group_norm_nhwc_fwd_scale_kernelI11Fp16IOFp32WLi196EEv26Group_norm_nhwc_fwd_params
        .type           _Z32group_norm_nhwc_fwd_scale_kernelI11Fp16IOFp32WLi196EEv26Group_norm_nhwc_fwd_params,@function
        .size           _Z32group_norm_nhwc_fwd_scale_kernelI11Fp16IOFp32WLi196EEv26Group_norm_nhwc_fwd_params,(.L_x_3590 - _Z32group_norm_nhwc_fwd_scale_kernelI11Fp16IOFp32WLi196EEv26Group_norm_nhwc_fwd_params)
        .other          _Z32group_norm_nhwc_fwd_scale_kernelI11Fp16IOFp32WLi196EEv26Group_norm_nhwc_fwd_params,@"STO_CUDA_ENTRY STV_DEFAULT"
_Z32group_norm_nhwc_fwd_scale_kernelI11Fp16IOFp32WLi196EEv26Group_norm_nhwc_fwd_params:
.text._Z32group_norm_nhwc_fwd_scale_kernelI11Fp16IOFp32WLi196EEv26Group_norm_nhwc_fwd_params:
        /* <DEDUP_REMOVED lines=96> */
.L_x_784:
        /* <DEDUP_REMOVED lines=8> */
[----:B--2---:R-:W-:-:S04]  /*0680*/  @!P0 LEA R20, P1, R16, R18, 0x1 ;  /* 0x0000001210148211 */ /* 0x004fc800078208ff */
[----:B------:R-:W-:-:S05]  /*0690*/  @!P0 LEA.HI.X R21, R16, R19, R17, 0x1, P1 ;  /* 0x0000001310158211 */ /* 0x000fca00008f0c11 */
[----:B------:R0:W2:Y:S01]  /*06a0*/  @!P0 LDG.E R20, desc[UR10][R20.64] ;  /* 0x0000000a14148981 */ /* 0x0000a2000c1e1900 */
[----:B------:R-:W-:Y:S01]  /*06b0*/  ISETP.GE.U32.AND P1, PT, R2, R14, PT ;  /* 0x0000000e0200720c */ /* 0x000fe20003f26070 */
[----:B------:R-:W-:Y:S02]  /*06c0*/  UIADD3 UR5, UPT, UPT, UR5, 0x1, URZ ;  /* 0x0000000105057890 */ /* 0x000fe4000fffe0ff */
[----:B------:R-:W-:Y:S02]  /*06d0*/  UIADD3 UR6, UPT, UPT, UR6, 0x1, URZ ;  /* 0x0000000106067890 */ /* 0x000fe4000fffe0ff */
[----:B------:R-:W-:Y:S01]  /*06e0*/  UISETP.NE.AND UP1, UPT, UR5, URZ, UPT ;  /* 0x000000ff0500728c */ /* 0x000fe2000bf25270 */
[----:B0-----:R-:W-:-:S04]  /*06f0*/  PRMT R21, RZ, 0x5410, RZ ;  /* 0x00005410ff157816 */ /* 0x001fc800000000ff */
[----:B--2---:R-:W-:-:S04]  /*0700*/  @!P0 PRMT R21, R21, 0x5410, R20 ;  /* 0x0000541015158816 */ /* 0x004fc80000000014 */
[----:B------:R-:W-:Y:S02]  /*0710*/  @!P0 PRMT R21, R20, 0x7632, R21 ;  /* 0x0000763214158816 */ /* 0x000fe40000000015 */
[----:B------:R-:W-:-:S03]  /*0720*/  ISETP.GE.AND.EX P0, PT, R3, R15, PT, P1 ;  /* 0x0000000f0300720c */ /* 0x000fc60003f06310 */
[--C-:B------:R-:W-:Y:S02]  /*0730*/  HADD2.F32 R23, -RZ, R21.reuse.H1_H1 ;  /* 0x30000015ff177230 */ /* 0x100fe40000004100 */
[----:B------:R-:W-:-:S03]  /*0740*/  HADD2.F32 R25, -RZ, R21.H0_H0 ;  /* 0x20000015ff197230 */ /* 0x000fc60000004100 */
[C---:B------:R-:W-:Y:S02]  /*0750*/  FADD.FTZ R23, -R8.reuse, R23 ;  /* 0x0000001708177221 */ /* 0x040fe40000010100 */
[----:B------:R-:W-:Y:S02]  /*0760*/  FADD.FTZ R25, -R8, R25 ;  /* 0x0000001908197221 */ /* 0x000fe40000010100 */
[-C--:B-1----:R-:W-:Y:S01]  /*0770*/  FMUL.FTZ R23, R23, R12.reuse ;  /* 0x0000000c17177220 */ /* 0x082fe20000410000 */
[----:B------:R-:W0:Y:S01]  /*0780*/  @!P0 LDC.64 R18, c[0x0][0x380] ;  /* 0x0000e000ff128b82 */ /* 0x000e220000000a00 */
[----:B------:R-:W-:Y:S02]  /*0790*/  FMUL.FTZ R20, R25, R12 ;  /* 0x0000000c19147220 */ /* 0x000fe40000410000 */
[----:B-----5:R-:W-:Y:S02]  /*07a0*/  FFMA.FTZ R23, R4, R23, R6 ;  /* 0x0000001704177223 */ /* 0x020fe40000010006 */
[----:B------:R-:W-:Y:S01]  /*07b0*/  FFMA.FTZ R20, R5, R20, R7 ;  /* 0x0000001405147223 */ /* 0x000fe20000010007 */
[----:B0-----:R-:W-:-:S04]  /*07c0*/  @!P0 LEA R18, P1, R16, R18, 0x1 ;  /* 0x0000001210128211 */ /* 0x001fc800078208ff */
[----:B------:R-:W-:Y:S02]  /*07d0*/  @!P0 LEA.HI.X R17, R16, R19, R17, 0x1, P1 ;  /* 0x0000001310118211 */ /* 0x000fe400008f0c11 */
[----:B------:R-:W-:Y:S02]  /*07e0*/  @!P0 F2FP.F16.F32.PACK_AB R19, R20, R23 ;  /* 0x000000171413823e */ /* 0x000fe400000000ff */
[----:B------:R-:W-:-:S05]  /*07f0*/  @!P0 MOV R16, R18 ;  /* 0x0000001200108202 */ /* 0x000fca0000000f00 */
[----:B------:R2:W-:Y:S01]  /*0800*/  @!P0 STG.E desc[UR10][R16.64], R19 ;  /* 0x0000001310008986 */ /* 0x0005e2000c10190a */
[----:B------:R-:W-:Y:S05]  /*0810*/  BRA.U UP1, `(.L_x_784) ;  /* 0xfffffffd01787547 */ /* 0x000fea000b83ffff */
.L_x_783:
[----:B------:R-:W-:Y:S05]  /*0820*/  BRA.U UP0, `(.L_x_781) ;  /* 0x0000001500487547 */ /* 0x000fea000b800000 */
[----:B------:R-:W0:Y:S01]  /*0830*/  LDC.64 R14, c[0x0][0x3e0] ;  /* 0x0000f800ff0e7b82 */ /* 0x000e220000000a00 */
[----:B------:R-:W-:Y:S02]  /*0840*/  UIADD3 UR5, UPT, UPT, UR6, -UR7, URZ ;  /* 0x8000000706057290 */ /* 0x000fe4000fffe0ff */
[----:B------:R-:W-:-:S12]  /*0850*/  UIADD3 UR6, UPT, UPT, UR6, 0x1, URZ ;  /* 0x0000000106067890 */ /* 0x000fd8000fffe0ff */
.L_x_785:
[----:B--23--:R-:W2:Y:S01]  /*0860*/  @!P0 LDC.64 R18, c[0x0][0x390] ;  /* 0x0000e400ff128b82 */ /* 0x00cea20000000a00 */
[----:B------:R-:W-:Y:S01]  /*0870*/  UIADD3 UR8, UPT, UPT, UR6, -0x1, URZ ;  /* 0xffffffff06087890 */ /* 0x000fe2000fffe0ff */
[----:B------:R-:W-:Y:S02]  /*0880*/  MOV R16, R10 ;  /* 0x0000000a00107202 */ /* 0x000fe40000000f00 */
        /* <DEDUP_REMOVED lines=8> */
[----:B------:R0:W2:Y:S01]  /*0910*/  @!P0 LDG.E R24, desc[UR10][R24.64] ;  /* 0x0000000a18188981 */ /* 0x0000a2000c1e1900 */
[----:B------:R-:W-:Y:S01]  /*0920*/  ISETP.GE.U32.AND P1, PT, R2, R14, PT ;  /* 0x0000000e0200720c */ /* 0x000fe20003f26070 */
[----:B------:R-:W-:Y:S01]  /*0930*/  USHF.R.S32.HI UR8, URZ, 0x1f, UR6 ;  /* 0x0000001fff087899 */ /* 0x000fe20008011406 */
[----:B0-----:R-:W-:-:S04]  /*0940*/  PRMT R25, RZ, 0x5410, RZ ;  /* 0x00005410ff197816 */ /* 0x001fc800000000ff */
[----:B--2---:R-:W-:-:S04]  /*0950*/  @!P0 PRMT R25, R25, 0x5410, R24 ;  /* 0x0000541019198816 */ /* 0x004fc80000000018 */
[----:B------:R-:W-:Y:S02]  /*0960*/  @!P0 PRMT R25, R24, 0x7632, R25 ;  /* 0x0000763218198816 */ /* 0x000fe40000000019 */
[----:B------:R-:W-:-:S13]  /*0970*/  ISETP.GE.AND.EX P0, PT, R3, R15, PT, P1 ;  /* 0x0000000f0300720c */ /* 0x000fda0003f06310 */
[----:B------:R-:W0:Y:S08]  /*0980*/  @!P0 LDC.64 R22, c[0x0][0x380] ;  /* 0x0000e000ff168b82 */ /* 0x000e300000000a00 */
[----:B------:R-:W2:Y:S01]  /*0990*/  @!P0 LDC.64 R18, c[0x0][0x390] ;  /* 0x0000e400ff128b82 */ /* 0x000ea20000000a00 */
[----:B0-----:R-:W-:-:S04]  /*09a0*/  @!P0 LEA R22, P1, R20, R22, 0x1 ;  /* 0x0000001614168211 */ /* 0x001fc800078208ff */
[----:B------:R-:W-:Y:S01]  /*09b0*/  @!P0 LEA.HI.X R23, R20, R23, R21, 0x1, P1 ;  /* 0x0000001714178211 */ /* 0x000fe200008f0c15 */
[--C-:B------:R-:W-:Y:S02]  /*09c0*/  HADD2.F32 R21, -RZ, R25.reuse.H1_H1 ;  /* 0x30000019ff157230 */ /* 0x100fe40000004100 */
[----:B------:R-:W-:Y:S02]  /*09d0*/  HADD2.F32 R25, -RZ, R25.H0_H0 ;  /* 0x20000019ff197230 */ /* 0x000fe40000004100 */
[----:B------:R-:W-:Y:S02]  /*09e0*/  IMAD R20, R14, UR8, RZ ;  /* 0x000000080e147c24 */ /* 0x000fe4000f8e02ff */
[C---:B------:R-:W-:Y:S01]  /*09f0*/  FADD.FTZ R21, -R8.reuse, R21 ;  /* 0x0000001508157221 */ /* 0x040fe20000010100 */
[----:B------:R-:W-:Y:S01]  /*0a00*/  FADD.FTZ R29, -R8, R25 ;  /* 0x00000019081d7221 */ /* 0x000fe20000010100 */
[----:B------:R-:W-:Y:S02]  /*0a10*/  IMAD R25, R15, UR6, R20 ;  /* 0x000000060f197c24 */ /* 0x000fe4000f8e0214 */
[----:B-1----:R-:W-:Y:S01]  /*0a20*/  FMUL.FTZ R27, R21, R12 ;  /* 0x0000000c151b7220 */ /* 0x002fe20000410000 */
[----:B------:R-:W-:-:S04]  /*0a30*/  IMAD.WIDE.U32 R20, R14, UR6, R16 ;  /* 0x000000060e147c25 */ /* 0x000fc8000f8e0010 */
[----:B------:R-:W-:Y:S01]  /*0a40*/  FMUL.FTZ R24, R29, R12 ;  /* 0x0000000c1d187220 */ /* 0x000fe20000410000 */
[----:B-----5:R-:W-:-:S03]  /*0a50*/  FFMA.FTZ R27, R4, R27, R6 ;  /* 0x0000001b041b7223 */ /* 0x020fc60000010006 */
[----:B------:R-:W-:Y:S01]  /*0a60*/  FFMA.FTZ R24, R5, R24, R7 ;  /* 0x0000001805187223 */ /* 0x000fe20000010007 */
[----:B------:R-:W-:Y:S02]  /*0a70*/  IADD3 R21, PT, PT, R21, R25, RZ ;  /* 0x0000001915157210 */ /* 0x000fe40007ffe0ff */
[----:B--2---:R-:W-:Y:S02]  /*0a80*/  @!P0 LEA R18, P1, R20, R18, 0x1 ;  /* 0x0000001214128211 */ /* 0x004fe400078208ff */
[----:B------:R-:W-:Y:S02]  /*0a90*/  @!P0 F2FP.F16.F32.PACK_AB R27, R24, R27 ;  /* 0x0000001b181b823e */ /* 0x000fe400000000ff */
[----:B------:R-:W-:Y:S02]  /*0aa0*/  @!P0 LEA.HI.X R19, R20, R19, R21, 0x1, P1 ;  /* 0x0000001314138211 */ /* 0x000fe400008f0c15 */
[----:B------:R-:W-:Y:S01]  /*0ab0*/  @!P0 MOV R26, R18 ;  /* 0x00000012001a8202 */ /* 0x000fe20000000f00 */
[----:B------:R0:W-:Y:S02]  /*0ac0*/  @!P0 STG.E desc[UR10][R22.64], R27 ;  /* 0x0000001b16008986 */ /* 0x0001e4000c10190a */
[----:B0-----:R-:W-:-:S02]  /*0ad0*/  @!P0 MOV R27, R19 ;  /* 0x00000013001b8202 */ /* 0x001fc40000000f00 */
[----:B------:R-:W0:Y:S03]  /*0ae0*/  @!P0 LDC.64 R18, c[0x0][0x380] ;  /* 0x0000e000ff128b82 */ /* 0x000e260000000a00 */
[----:B------:R-:W2:Y:S01]  /*0af0*/  @!P0 LDG.E R26, desc[UR10][R26.64] ;  /* 0x0000000a1a1a8981 */ /* 0x000ea2000c1e1900 */
[----:B------:R-:W-:-:S04]  /*0b00*/  UIADD3 UR8, UPT, UPT, UR6, 0x1, URZ ;  /* 0x0000000106087890 */ /* 0x000fc8000fffe0ff */
[----:B------:R-:W-:Y:S01]  /*0b10*/  USHF.R.S32.HI UR9, URZ, 0x1f, UR8 ;  /* 0x0000001fff097899 */ /* 0x000fe20008011408 */
[C---:B0-----:R-:W-:Y:S02]  /*0b20*/  @!P0 LEA R22, P1, R20.reuse, R18, 0x1 ;  /* 0x0000001214168211 */ /* 0x041fe400078208ff */
[----:B------:R-:W-:Y:S02]  /*0b30*/  PRMT R18, RZ, 0x5410, RZ ;  /* 0x00005410ff127816 */ /* 0x000fe400000000ff */
[----:B------:R-:W-:Y:S02]  /*0b40*/  @!P0 LEA.HI.X R25, R20, R19, R21, 0x1, P1 ;  /* 0x0000001314198211 */ /* 0x000fe400008f0c15 */
[----:B------:R-:W0:Y:S01]  /*0b50*/  @!P0 LDC.64 R20, c[0x0][0x390] ;  /* 0x0000e400ff148b82 */ /* 0x000e220000000a00 */
[----:B--2---:R-:W-:-:S04]  /*0b60*/  @!P0 PRMT R18, R18, 0x5410, R26 ;  /* 0x0000541012128816 */ /* 0x004fc8000000001a */
[----:B------:R-:W-:-:S05]  /*0b70*/  @!P0 PRMT R18, R26, 0x7632, R18 ;  /* 0x000076321a128816 */ /* 0x000fca0000000012 */
[--C-:B------:R-:W-:Y:S02]  /*0b80*/  HADD2.F32 R19, -RZ, R18.reuse.H1_H1 ;  /* 0x30000012ff137230 */ /* 0x100fe40000004100 */
[----:B------:R-:W-:Y:S02]  /*0b90*/  HADD2.F32 R23, -RZ, R18.H0_H0 ;  /* 0x20000012ff177230 */ /* 0x000fe40000004100 */
[----:B------:R-:W-:Y:S02]  /*0ba0*/  IMAD R18, R14, UR9, RZ ;  /* 0x000000090e127c24 */ /* 0x000fe4000f8e02ff */
[C---:B------:R-:W-:Y:S01]  /*0bb0*/  FADD.FTZ R19, -R8.reuse, R19 ;  /* 0x0000001308137221 */ /* 0x040fe20000010100 */
        /* <DEDUP_REMOVED lines=8> */
[----:B0-----:R-:W-:Y:S02]  /*0c40*/  @!P0 LEA R20, P1, R18, R20, 0x1 ;  /* 0x0000001412148211 */ /* 0x001fe400078208ff */
[----:B------:R-:W-:Y:S02]  /*0c50*/  @!P0 F2FP.F16.F32.PACK_AB R27, R24, R27 ;  /* 0x0000001b181b823e */ /* 0x000fe400000000ff */
[----:B------:R-:W-:Y:S02]  /*0c60*/  @!P0 MOV R24, R22 ;  /* 0x0000001600188202 */ /* 0x000fe40000000f00 */
[----:B------:R-:W-:Y:S01]  /*0c70*/  @!P0 LEA.HI.X R21, R18, R21, R19, 0x1, P1 ;  /* 0x0000001512158211 */ /* 0x000fe200008f0c13 */
[----:B------:R-:W0:Y:S01]  /*0c80*/  @!P0 LDC.64 R22, c[0x0][0x380] ;  /* 0x0000e000ff168b82 */ /* 0x000e220000000a00 */
[----:B------:R-:W-:Y:S01]  /*0c90*/  @!P0 MOV R26, R20 ;  /* 0x00000014001a8202 */ /* 0x000fe20000000f00 */
[----:B------:R1:W-:Y:S02]  /*0ca0*/  @!P0 STG.E desc[UR10][R24.64], R27 ;  /* 0x0000001b18008986 */ /* 0x0003e4000c10190a */
[----:B-1----:R-:W-:-:S02]  /*0cb0*/  @!P0 MOV R27, R21 ;  /* 0x00000015001b8202 */ /* 0x002fc40000000f00 */
[----:B------:R-:W-:Y:S02]  /*0cc0*/  PRMT R25, RZ, 0x5410, RZ ;  /* 0x00005410ff197816 */ /* 0x000fe400000000ff */
[----:B------:R-:W1:Y:S01]  /*0cd0*/  @!P0 LDC.64 R20, c[0x0][0x390] ;  /* 0x0000e400ff148b82 */ /* 0x000e620000000a00 */
[----:B------:R2:W3:Y:S01]  /*0ce0*/  @!P0 LDG.E R26, desc[UR10][R26.64] ;  /* 0x0000000a1a1a8981 */ /* 0x0004e2000c1e1900 */
[----:B------:R-:W-:Y:S01]  /*0cf0*/  UIADD3 UR8, UPT, UPT, UR6, 0x2, URZ ;  /* 0x0000000206087890 */ /* 0x000fe2000fffe0ff */
[----:B0-----:R-:W-:-:S03]  /*0d00*/  @!P0 LEA R22, P1, R18, R22, 0x1 ;  /* 0x0000001612168211 */ /* 0x001fc600078208ff */
[----:B------:R-:W-:Y:S02]  /*0d10*/  USHF.R.S32.HI UR9, URZ, 0x1f, UR8 ;  /* 0x0000001fff097899 */ /* 0x000fe40008011408 */
[----:B------:R-:W-:Y:S01]  /*0d20*/  IMAD.WIDE.U32 R16, R14, UR8, R16 ;  /* 0x000000080e107c25 */ /* 0x000fe2000f8e0010 */
[----:B------:R-:W-:-:S03]  /*0d30*/  @!P0 LEA.HI.X R23, R18, R23, R19, 0x1, P1 ;  /* 0x0000001712178211 */ /* 0x000fc600008f0c13 */
[----:B------:R-:W-:-:S04]  /*0d40*/  IMAD R18, R14, UR9, RZ ;  /* 0x000000090e127c24 */ /* 0x000fc8000f8e02ff */
[----:B--2---:R-:W-:-:S05]  /*0d50*/  IMAD R27, R15, UR8, R18 ;  /* 0x000000080f1b7c24 */ /* 0x004fca000f8e0212 */
[----:B------:R-:W-:Y:S02]  /*0d60*/  IADD3 R17, PT, PT, R17, R27, RZ ;  /* 0x0000001b11117210 */ /* 0x000fe40007ffe0ff */
[----:B-1----:R-:W-:-:S04]  /*0d70*/  @!P0 LEA R20, P1, R16, R20, 0x1 ;  /* 0x0000001410148211 */ /* 0x002fc800078208ff */
[----:B------:R-:W-:Y:S02]  /*0d80*/  @!P0 LEA.HI.X R21, R16, R21, R17, 0x1, P1 ;  /* 0x0000001510158211 */ /* 0x000fe400008f0c11 */
[----:B---3--:R-:W-:-:S04]  /*0d90*/  @!P0 PRMT R25, R25, 0x5410, R26 ;  /* 0x0000541019198816 */ /* 0x008fc8000000001a */
[----:B------:R-:W-:-:S05]  /*0da0*/  @!P0 PRMT R25, R26, 0x7632, R25 ;  /* 0x000076321a198816 */ /* 0x000fca0000000019 */
[--C-:B------:R-:W-:Y:S02]  /*0db0*/  HADD2.F32 R19, -RZ, R25.reuse.H1_H1 ;  /* 0x30000019ff137230 */ /* 0x100fe40000004100 */
[----:B------:R-:W-:-:S03]  /*0dc0*/  HADD2.F32 R25, -RZ, R25.H0_H0 ;  /* 0x20000019ff197230 */ /* 0x000fc60000004100 */
[C---:B------:R-:W-:Y:S02]  /*0dd0*/  FADD.FTZ R19, -R8.reuse, R19 ;  /* 0x0000001308137221 */ /* 0x040fe40000010100 */
[----:B------:R-:W-:Y:S02]  /*0de0*/  FADD.FTZ R25, -R8, R25 ;  /* 0x0000001908197221 */ /* 0x000fe40000010100 */
[-C--:B------:R-:W-:Y:S02]  /*0df0*/  FMUL.FTZ R19, R19, R12.reuse ;  /* 0x0000000c13137220 */ /* 0x080fe40000410000 */
[----:B------:R-:W-:Y:S02]  /*0e00*/  FMUL.FTZ R18, R25, R12 ;  /* 0x0000000c19127220 */ /* 0x000fe40000410000 */
[----:B------:R-:W-:Y:S02]  /*0e10*/  FFMA.FTZ R19, R4, R19, R6 ;  /* 0x0000001304137223 */ /* 0x000fe40000010006 */
[----:B------:R-:W-:-:S05]  /*0e20*/  FFMA.FTZ R18, R5, R18, R7 ;  /* 0x0000001205127223 */ /* 0x000fca0000010007 */
[----:B------:R-:W-:Y:S02]  /*0e30*/  @!P0 F2FP.F16.F32.PACK_AB R25, R18, R19 ;  /* 0x000000131219823e */ /* 0x000fe400000000ff */
[----:B------:R-:W0:Y:S03]  /*0e40*/  @!P0 LDC.64 R18, c[0x0][0x380] ;  /* 0x0000e000ff128b82 */ /* 0x000e260000000a00 */
[----:B------:R3:W-:Y:S04]  /*0e50*/  @!P0 STG.E desc[UR10][R22.64], R25 ;  /* 0x0000001916008986 */ /* 0x0007e8000c10190a */
[----:B------:R1:W2:Y:S01]  /*0e60*/  @!P0 LDG.E R20, desc[UR10][R20.64] ;  /* 0x0000000a14148981 */ /* 0x0002a2000c1e1900 */
[----:B------:R-:W-:-:S04]  /*0e70*/  UIADD3 UR5, UPT, UPT, UR5, 0x4, URZ ;  /* 0x0000000405057890 */ /* 0x000fc8000fffe0ff */
[----:B------:R-:W-:Y:S01]  /*0e80*/  UISETP.NE.AND UP0, UPT, UR5, URZ, UPT ;  /* 0x000000ff0500728c */ /* 0x000fe2000bf05270 */
[----:B-1----:R-:W-:Y:S02]  /*0e90*/  PRMT R21, RZ, 0x5410, RZ ;  /* 0x00005410ff157816 */ /* 0x002fe400000000ff */
[----:B0-----:R-:W-:-:S04]  /*0ea0*/  @!P0 LEA R18, P1, R16, R18, 0x1 ;  /* 0x0000001210128211 */ /* 0x001fc800078208ff */
[----:B------:R-:W-:Y:S02]  /*0eb0*/  @!P0 LEA.HI.X R17, R16, R19, R17, 0x1, P1 ;  /* 0x0000001310118211 */ /* 0x000fe400008f0c11 */
[----:B------:R-:W-:Y:S02]  /*0ec0*/  @!P0 MOV R16, R18 ;  /* 0x0000001200108202 */ /* 0x000fe40000000f00 */
[----:B--2---:R-:W-:-:S04]  /*0ed0*/  @!P0 PRMT R21, R21, 0x5410, R20 ;  /* 0x0000541015158816 */ /* 0x004fc80000000014 */
        /* <DEDUP_REMOVED lines=9> */
[----:B------:R-:W-:-:S05]  /*0f70*/  @!P0 F2FP.F16.F32.PACK_AB R19, R20, R27 ;  /* 0x0000001b1413823e */ /* 0x000fca00000000ff */
[----:B------:R3:W-:Y:S01]  /*0f80*/  @!P0 STG.E desc[UR10][R16.64], R19 ;  /* 0x0000001310008986 */ /* 0x0007e2000c10190a */
[----:B------:R-:W-:Y:S05]  /*0f90*/  BRA.U !UP0, `(.L_x_781) ;  /* 0x0000000d086c7547 */ /* 0x000fea000b800000 */
[----:B------:R-:W-:Y:S01]  /*0fa0*/  UIADD3 UR6, UPT, UPT, UR6, 0x4, URZ ;  /* 0x0000000406067890 */ /* 0x000fe2000fffe0ff */
[----:B------:R-:W-:Y:S11]  /*0fb0*/  BRA `(.L_x_785) ;  /* 0xfffffff800287947 */ /* 0x000ff6000383ffff */
.L_x_782:
        /* <DEDUP_REMOVED lines=8> */
.L_x_789:
[----:B------:R-:W3:Y:S01]  /*1040*/  @!P0 LDC.64 R20, c[0x0][0x390] ;  /* 0x0000e400ff148b82 */ /* 0x000ee20000000a00 */
[----:B------:R-:W-:Y:S01]  /*1050*/  USHF.R.S32.HI UR8, URZ, 0x1f, UR5 ;  /* 0x0000001fff087899 */ /* 0x000fe20008011405 */
[----:B------:R-:W-:Y:S02]  /*1060*/  MOV R14, R10 ;  /* 0x0000000a000e7202 */ /* 0x000fe40000000f00 */
[----:B0-----:R-:W-:-:S03]  /*1070*/  MOV R15, R13 ;  /* 0x0000000d000f7202 */ /* 0x001fc60000000f00 */
[C---:B0-----:R-:W-:Y:S02]  /*1080*/  IMAD R18, R16.reuse, UR8, RZ ;  /* 0x0000000810127c24 */ /* 0x041fe4000f8e02ff */
[----:B------:R-:W-:-:S04]  /*1090*/  IMAD.WIDE.U32 R14, R16, UR5, R14 ;  /* 0x00000005100e7c25 */ /* 0x000fc8000f8e000e */
[----:B------:R-:W-:-:S05]  /*10a0*/  IMAD R19, R17, UR5, R18 ;  /* 0x0000000511137c24 */ /* 0x000fca000f8e0212 */
[----:B------:R-:W-:Y:S02]  /*10b0*/  IADD3 R19, PT, PT, R15, R19, RZ ;  /* 0x000000130f137210 */ /* 0x000fe40007ffe0ff */
[----:B---3--:R-:W-:-:S04]  /*10c0*/  @!P0 LEA R20, P1, R14, R20, 0x1 ;  /* 0x000000140e148211 */ /* 0x008fc800078208ff */
[----:B------:R-:W-:-:S05]  /*10d0*/  @!P0 LEA.HI.X R21, R14, R21, R19, 0x1, P1 ;  /* 0x000000150e158211 */ /* 0x000fca00008f0c13 */
[----:B------:R-:W3:Y:S01]  /*10e0*/  @!P0 LDG.E R20, desc[UR10][R20.64] ;  /* 0x0000000a14148981 */ /* 0x000ee2000c1e1900 */
[----:B------:R-:W-:Y:S01]  /*10f0*/  PRMT R18, RZ, 0x5410, RZ ;  /* 0x00005410ff127816 */ /* 0x000fe200000000ff */
[----:B------:R-:W-:Y:S01]  /*1100*/  UIADD3 UR6, UPT, UPT, UR6, 0x1, URZ ;  /* 0x0000000106067890 */ /* 0x000fe2000fffe0ff */
[----:B------:R-:W-:Y:S01]  /*1110*/  ISETP.GE.U32.AND P1, PT, R2, R16, PT ;  /* 0x000000100200720c */ /* 0x000fe20003f26070 */
[----:B------:R-:W-:Y:S01]  /*1120*/  UIADD3 UR5, UPT, UPT, UR5, 0x1, URZ ;  /* 0x0000000105057890 */ /* 0x000fe2000fffe0ff */
[----:B------:R-:W-:Y:S01]  /*1130*/  BSSY.RECONVERGENT B0, `(.L_x_787) ;  /* 0x000001c000007945 */ /* 0x000fe20003800200 */
[----:B------:R-:W-:Y:S01]  /*1140*/  UISETP.NE.AND UP0, UPT, UR6, URZ, UPT ;  /* 0x000000ff0600728c */ /* 0x000fe2000bf05270 */
[----:B---3--:R-:W-:-:S04]  /*1150*/  @!P0 PRMT R18, R18, 0x5410, R20 ;  /* 0x0000541012128816 */ /* 0x008fc80000000014 */
[----:B------:R-:W-:Y:S02]  /*1160*/  @!P0 PRMT R18, R20, 0x7632, R18 ;  /* 0x0000763214128816 */ /* 0x000fe40000000012 */
[----:B------:R-:W-:-:S13]  /*1170*/  ISETP.GE.AND.EX P0, PT, R3, R17, PT, P1 ;  /* 0x000000110300720c */ /* 0x000fda0003f06310 */
[----:B------:R-:W-:Y:S05]  /*1180*/  @P0 BRA `(.L_x_788) ;  /* 0x0000000000580947 */ /* 0x000fea0003800000 */
[--C-:B------:R-:W-:Y:S02]  /*1190*/  HADD2.F32 R15, -RZ, R18.reuse.H1_H1 ;  /* 0x30000012ff0f7230 */ /* 0x100fe40000004100 */
[----:B------:R-:W-:Y:S01]  /*11a0*/  HADD2.F32 R21, -RZ, R18.H0_H0 ;  /* 0x20000012ff157230 */ /* 0x000fe20000004100 */
[----:B--2---:R-:W-:Y:S02]  /*11b0*/  LEA R18, P1, R14, UR14, 0x1 ;  /* 0x0000000e0e127c11 */ /* 0x004fe4000f8208ff */
        /* <DEDUP_REMOVED lines=17> */
[----:B------:R-:W-:-:S05]  /*12d0*/  F2FP.F16.F32.PACK_AB R15, R20, R15 ;  /* 0x0000000f140f723e */ /* 0x000fca00000000ff */
[----:B------:R0:W-:Y:S02]  /*12e0*/  STG.E desc[UR10][R18.64], R15 ;  /* 0x0000000f12007986 */ /* 0x0001e4000c10190a */
.L_x_788:
[----:B--2---:R-:W-:Y:S05]  /*12f0*/  BSYNC.RECONVERGENT B0 ;  /* 0x0000000000007941 */ /* 0x004fea0003800200 */
.L_x_787:
[----:B------:R-:W-:Y:S05]  /*1300*/  BRA.U UP0, `(.L_x_789) ;  /* 0xfffffffd004c7547 */ /* 0x000fea000b83ffff */
.L_x_786:
[----:B------:R-:W-:-:S04]  /*1310*/  UIADD3 UR6, UPT, UPT, UR4, -UR7, URZ ;  /* 0x8000000704067290 */ /* 0x000fc8000fffe0ff */
[----:B------:R-:W-:-:S09]  /*1320*/  UISETP.GT.U32.AND UP0, UPT, UR6, -0x4, UPT ;  /* 0xfffffffc0600788c */ /* 0x000fd2000bf04070 */
[----:B------:R-:W-:Y:S05]  /*1330*/  BRA.U UP0, `(.L_x_781) ;  /* 0x0000000900847547 */ /* 0x000fea000b800000 */
[----:B0-----:R-:W0:Y:S01]  /*1340*/  LDC.64 R14, c[0x0][0x3e0] ;  /* 0x0000f800ff0e7b82 */ /* 0x001e220000000a00 */
[----:B------:R-:W2:Y:S01]  /*1350*/  LDCU.64 UR16, c[0x0][0x380] ;  /* 0x00007000ff1077ac */ /* 0x000ea20008000a00 */
[----:B------:R-:W-:Y:S02]  /*1360*/  UIADD3 UR6, UPT, UPT, UR5, -UR7, URZ ;  /* 0x8000000705067290 */ /* 0x000fe4000fffe0ff */
[----:B------:R-:W-:-:S12]  /*1370*/  UIADD3 UR8, UPT, UPT, UR5, 0x1, URZ ;  /* 0x0000000105087890 */ /* 0x000fd8000fffe0ff */
.L_x_792:
[----:B----4-:R-:W3:Y:S01]  /*1380*/  @!P0 LDC.64 R20, c[0x0][0x390] ;  /* 0x0000e400ff148b82 */ /* 0x010ee20000000a00 */
        /* <DEDUP_REMOVED lines=14> */
[----:B------:R-:W-:Y:S02]  /*1470*/  BSSY.RECONVERGENT B0, `(.L_x_790) ;  /* 0x000001d000007945 */ /* 0x000fe40003800200 */
[----:B------:R-:W-:Y:S01]  /*1480*/  UISETP.NE.AND UP0, UPT, UR6, URZ, UPT ;  /* 0x000000ff0600728c */ /* 0x000fe2000bf05270 */
[----:B---3--:R-:W-:-:S04]  /*1490*/  @!P0 PRMT R22, R22, 0x5410, R24 ;  /* 0x0000541016168816 */ /* 0x008fc80000000018 */
[----:B------:R-:W-:Y:S02]  /*14a0*/  @!P0 PRMT R22, R24, 0x7632, R22 ;  /* 0x0000763218168816 */ /* 0x000fe40000000016 */
[----:B------:R-:W-:-:S13]  /*14b0*/  ISETP.GE.AND.EX P0, PT, R3, R15, PT, P1 ;  /* 0x0000000f0300720c */ /* 0x000fda0003f06310 */
[----:B------:R-:W0:Y:S01]  /*14c0*/  @!P0 LDC.64 R20, c[0x0][0x390] ;  /* 0x0000e400ff148b82 */ /* 0x000e220000000a00 */
[----:B------:R-:W-:Y:S05]  /*14d0*/  @P0 BRA `(.L_x_791) ;  /* 0x0000000000580947 */ /* 0x000fea0003800000 */
[--C-:B------:R-:W-:Y:S02]  /*14e0*/  HADD2.F32 R19, -RZ, R22.reuse.H1_H1 ;  /* 0x30000016ff137230 */ /* 0x100fe40000004100 */
[----:B------:R-:W-:-:S03]  /*14f0*/  HADD2.F32 R25, -RZ, R22.H0_H0 ;  /* 0x20000016ff197230 */ /* 0x000fc60000004100 */
[C---:B------:R-:W-:Y:S02]  /*1500*/  FADD.FTZ R19, -R8.reuse, R19 ;  /* 0x0000001308137221 */ /* 0x040fe40000010100 */
[----:B------:R-:W-:Y:S02]  /*1510*/  FADD.FTZ R25, -R8, R25 ;  /* 0x0000001908197221 */ /* 0x000fe40000010100 */
[-C--:B-1----:R-:W-:Y:S02]  /*1520*/  FMUL.FTZ R19, R19, R12.reuse ;  /* 0x0000000c13137220 */ /* 0x082fe40000410000 */
[----:B------:R-:W-:Y:S02]  /*1530*/  FMUL.FTZ R22, R25, R12 ;  /* 0x0000000c19167220 */ /* 0x000fe40000410000 */
[----:B-----5:R-:W-:Y:S02]  /*1540*/  FFMA.FTZ R19, R4, R19, R6 ;  /* 0x0000001304137223 */ /* 0x020fe40000010006 */
[----:B------:R-:W-:-:S02]  /*1550*/  FFMA.FTZ R22, R5, R22, R7 ;  /* 0x0000001605167223 */ /* 0x000fc40000010007 */
[----:B------:R-:W-:Y:S02]  /*1560*/  FMUL.FTZ R24, R19, -1.4426950216293334961 ;  /* 0xbfb8aa3b13187820 */ /* 0x000fe40000410000 */
[----:B------:R-:W-:-:S04]  /*1570*/  FMUL.FTZ R27, R22, -1.4426950216293334961 ;  /* 0xbfb8aa3b161b7820 */ /* 0x000fc80000410000 */
[----:B------:R-:W1:Y:S04]  /*1580*/  MUFU.EX2 R24, R24 ;  /* 0x0000001800187308 */ /* 0x000e680000000800 */
[----:B------:R-:W3:Y:S01]  /*1590*/  MUFU.EX2 R27, R27 ;  /* 0x0000001b001b7308 */ /* 0x000ee20000000800 */
[----:B-1----:R-:W-:Y:S01]  /*15a0*/  FADD.FTZ R25, R24, 1 ;  /* 0x3f80000018197421 */ /* 0x002fe20000010000 */
[----:B---3--:R-:W-:-:S03]  /*15b0*/  FADD.FTZ R28, R27, 1 ;  /* 0x3f8000001b1c7421 */ /* 0x008fc60000010000 */
[----:B------:R-:W1:Y:S08]  /*15c0*/  MUFU.RCP R26, R25 ;  /* 0x00000019001a7308 */ /* 0x000e700000001000 */
[----:B------:R-:W3:Y:S01]  /*15d0*/  MUFU.RCP R29, R28 ;  /* 0x0000001c001d7308 */ /* 0x000ee20000001000 */
[----:B-1----:R-:W-:Y:S01]  /*15e0*/  FMUL.FTZ R26, R19, R26 ;  /* 0x0000001a131a7220 */ /* 0x002fe20000410000 */
[----:B---3--:R-:W-:Y:S01]  /*15f0*/  FMUL.FTZ R29, R22, R29 ;  /* 0x0000001d161d7220 */ /* 0x008fe20000410000 */
[----:B--2---:R-:W-:-:S04]  /*1600*/  LEA R22, P1, R18, UR16, 0x1 ;  /* 0x0000001012167c11 */ /* 0x004fc8000f8208ff */
[----:B------:R-:W-:Y:S02]  /*1610*/  LEA.HI.X R23, R18, UR17, R23, 0x1, P1 ;  /* 0x0000001112177c11 */ /* 0x000fe400088f0c17 */
[----:B------:R-:W-:-:S05]  /*1620*/  F2FP.F16.F32.PACK_AB R29, R29, R26 ;  /* 0x0000001a1d1d723e */ /* 0x000fca00000000ff */
[----:B------:R3:W-:Y:S02]  /*1630*/  STG.E desc[UR10][R22.64], R29 ;  /* 0x0000001d16007986 */ /* 0x0007e4000c10190a */
.L_x_791:
[----:B--2---:R-:W-:Y:S05]  /*1640*/  BSYNC.RECONVERGENT B0 ;  /* 0x0000000000007941 */ /* 0x004fea0003800200 */
.L_x_790:
[----:B------:R-:W-:Y:S02]  /*1650*/  USHF.R.S32.HI UR9, URZ, 0x1f, UR8 ;  /* 0x0000001fff097899 */ /* 0x000fe40008011408 */
[----:B------:R-:W-:-:S04]  /*1660*/  IMAD.WIDE.U32 R18, R14, UR8, R16 ;  /* 0x000000080e127c25 */ /* 0x000fc8000f8e0010 */
[----:B---3--:R-:W-:Y:S01]  /*1670*/  IMAD R22, R14, UR9, RZ ;  /* 0x000000090e167c24 */ /* 0x008fe2000f8e02ff */
[----:B0-----:R-:W-:-:S03]  /*1680*/  @!P0 LEA R24, P1, R18, R20, 0x1 ;  /* 0x0000001412188211 */ /* 0x001fc600078208ff */
[----:B------:R-:W-:-:S05]  /*1690*/  IMAD R23, R15, UR8, R22 ;  /* 0x000000080f177c24 */ /* 0x000fca000f8e0216 */
[----:B------:R-:W-:-:S04]  /*16a0*/  IADD3 R23, PT, PT, R19, R23, RZ ;  /* 0x0000001713177210 */ /* 0x000fc80007ffe0ff */
[----:B------:R-:W-:-:S05]  /*16b0*/  @!P0 LEA.HI.X R25, R18, R21, R23, 0x1, P1 ;  /* 0x0000001512198211 */ /* 0x000fca00008f0c17 */
[----:B------:R-:W2:Y:S01]  /*16c0*/  @!P0 LDG.E R24, desc[UR10][R24.64] ;  /* 0x0000000a18188981 */ /* 0x000ea2000c1e1900 */
[----:B------:R-:W-:Y:S01]  /*16d0*/  PRMT R19, RZ, 0x5410, RZ ;  /* 0x00005410ff137816 */ /* 0x000fe200000000ff */
[----:B------:R-:W-:-:S04]  /*16e0*/  UIADD3 UR9, UPT, UPT, UR8, 0x1, URZ ;  /* 0x0000000108097890 */ /* 0x000fc8000fffe0ff */
[----:B------:R-:W-:Y:S01]  /*16f0*/  USHF.R.S32.HI UR13, URZ, 0x1f, UR9 ;  /* 0x0000001fff0d7899 */ /* 0x000fe20008011409 */
[----:B--2---:R-:W-:-:S04]  /*1700*/  @!P0 PRMT R19, R24, 0x7632, R19 ;  /* 0x0000763218138816 */ /* 0x004fc80000000013 */
[----:B------:R-:W-:-:S05]  /*1710*/  @!P0 PRMT R19, R19, 0x5410, R24 ;  /* 0x0000541013138816 */ /* 0x000fca0000000018 */
[--C-:B------:R-:W-:Y:S02]  /*1720*/  HADD2.F32 R21, -RZ, R19.reuse.H0_H0 ;  /* 0x20000013ff157230 */ /* 0x100fe40000004100 */
[----:B------:R-:W-:-:S03]  /*1730*/  HADD2.F32 R19, -RZ, R19.H1_H1 ;  /* 0x30000013ff137230 */ /* 0x000fc60000004100 */
[C---:B------:R-:W-:Y:S02]  /*1740*/  FADD.FTZ R27, -R8.reuse, R21 ;  /* 0x00000015081b7221 */ /* 0x040fe40000010100 */
[----:B------:R-:W-:Y:S01]  /*1750*/  FADD.FTZ R19, -R8, R19 ;  /* 0x0000001308137221 */ /* 0x000fe20000010100 */
[----:B------:R-:W0:Y:S01]  /*1760*/  @!P0 LDC.64 R20, c[0x0][0x380] ;  /* 0x0000e000ff148b82 */ /* 0x000e220000000a00 */
[-C--:B-1----:R-:W-:Y:S02]  /*1770*/  FMUL.FTZ R22, R27, R12.reuse ;  /* 0x0000000c1b167220 */ /* 0x082fe40000410000 */
[----:B------:R-:W-:Y:S02]  /*1780*/  FMUL.FTZ R19, R19, R12 ;  /* 0x0000000c13137220 */ /* 0x000fe40000410000 */
[----:B-----5:R-:W-:Y:S02]  /*1790*/  FFMA.FTZ R24, R5, R22, R7 ;  /* 0x0000001605187223 */ /* 0x020fe40000010007 */
[----:B------:R-:W-:-:S02]  /*17a0*/  FFMA.FTZ R19, R4, R19, R6 ;  /* 0x0000001304137223 */ /* 0x000fc40000010006 */
[----:B------:R-:W-:Y:S02]  /*17b0*/  @!P0 FMUL.FTZ R27, R24, -1.4426950216293334961 ;  /* 0xbfb8aa3b181b8820 */ /* 0x000fe40000410000 */
[----:B------:R-:W-:-:S04]  /*17c0*/  @!P0 FMUL.FTZ R25, R19, -1.4426950216293334961 ;  /* 0xbfb8aa3b13198820 */ /* 0x000fc80000410000 */
[----:B------:R-:W1:Y:S04]  /*17d0*/  @!P0 MUFU.EX2 R27, R27 ;  /* 0x0000001b001b8308 */ /* 0x000e680000000800 */
[----:B------:R-:W2:Y:S01]  /*17e0*/  @!P0 MUFU.EX2 R25, R25 ;  /* 0x0000001900198308 */ /* 0x000ea20000000800 */
[----:B0-----:R-:W-:-:S04]  /*17f0*/  @!P0 LEA R22, P1, R18, R20, 0x1 ;  /* 0x0000001412168211 */ /* 0x001fc800078208ff */
[----:B------:R-:W-:Y:S01]  /*1800*/  @!P0 LEA.HI.X R23, R18, R21, R23, 0x1, P1 ;  /* 0x0000001512178211 */ /* 0x000fe200008f0c17 */
[----:B-1----:R-:W-:Y:S01]  /*1810*/  @!P0 FADD.FTZ R28, R27, 1 ;  /* 0x3f8000001b1c8421 */ /* 0x002fe20000010000 */
[----:B------:R-:W0:Y:S01]  /*1820*/  @!P0 LDC.64 R20, c[0x0][0x390] ;  /* 0x0000e400ff148b82 */ /* 0x000e220000000a00 */
[----:B------:R-:W-:Y:S02]  /*1830*/  IMAD R18, R14, UR13, RZ ;  /* 0x0000000d0e127c24 */ /* 0x000fe4000f8e02ff */
[----:B--2---:R-:W-:Y:S01]  /*1840*/  @!P0 FADD.FTZ R26, R25, 1 ;  /* 0x3f800000191a8421 */ /* 0x004fe20000010000 */
[----:B------:R-:W1:Y:S01]  /*1850*/  @!P0 MUFU.RCP R29, R28 ;  /* 0x0000001c001d8308 */ /* 0x000e620000001000 */
[----:B------:R-:W-:-:S07]  /*1860*/  IMAD R27, R15, UR9, R18 ;  /* 0x000000090f1b7c24 */ /* 0x000fce000f8e0212 */
[----:B------:R-:W2:Y:S01]  /*1870*/  @!P0 MUFU.RCP R26, R26 ;  /* 0x0000001a001a8308 */ /* 0x000ea20000001000 */
[----:B-1----:R-:W-:Y:S01]  /*1880*/  @!P0 FMUL.FTZ R24, R24, R29 ;  /* 0x0000001d18188220 */ /* 0x002fe20000410000 */
[----:B--2---:R-:W-:Y:S01]  /*1890*/  @!P0 FMUL.FTZ R25, R19, R26 ;  /* 0x0000001a13198220 */ /* 0x004fe20000410000 */
[----:B------:R-:W-:-:S04]  /*18a0*/  IMAD.WIDE.U32 R18, R14, UR9, R16 ;  /* 0x000000090e127c25 */ /* 0x000fc8000f8e0010 */
[----:B------:R-:W-:Y:S02]  /*18b0*/  @!P0 F2FP.F16.F32.PACK_AB R25, R24, R25 ;  /* 0x000000191819823e */ /* 0x000fe400000000ff */
[C---:B0-----:R-:W-:Y:S02]  /*18c0*/  @!P0 LEA R20, P1, R18.reuse, R20, 0x1 ;  /* 0x0000001412148211 */ /* 0x041fe400078208ff */
[----:B------:R-:W-:Y:S01]  /*18d0*/  IADD3 R19, PT, PT, R19, R27, RZ ;  /* 0x0000001b13137210 */ /* 0x000fe20007ffe0ff */
[----:B------:R0:W-:Y:S03]  /*18e0*/  @!P0 STG.E desc[UR10][R22.64], R25 ;  /* 0x0000001916008986 */ /* 0x0001e6000c10190a */
[----:B------:R-:W-:Y:S02]  /*18f0*/  @!P0 LEA.HI.X R21, R18, R21, R19, 0x1, P1 ;  /* 0x0000001512158211 */ /* 0x000fe400008f0c13 */
[----:B0-----:R-:W-:-:S02]  /*1900*/  @!P0 MOV R22, R20 ;  /* 0x0000001400168202 */ /* 0x001fc40000000f00 */
[----:B------:R-:W-:-:S05]  /*1910*/  @!P0 MOV R23, R21 ;  /* 0x0000001500178202 */ /* 0x000fca0000000f00 */
[----:B------:R0:W2:Y:S01]  /*1920*/  @!P0 LDG.E R21, desc[UR10][R22.64] ;  /* 0x0000000a16158981 */ /* 0x0000a2000c1e1900 */
[----:B------:R-:W-:Y:S01]  /*1930*/  PRMT R20, RZ, 0x7610, R20 ;  /* 0x00007610ff147816 */ /* 0x000fe20000000014 */
[----:B------:R-:W-:-:S04]  /*1940*/  UIADD3 UR9, UPT, UPT, UR8, 0x2, URZ ;  /* 0x0000000208097890 */ /* 0x000fc8000fffe0ff */
[----:B------:R-:W-:Y:S02]  /*1950*/  USHF.R.S32.HI UR13, URZ, 0x1f, UR9 ;  /* 0x0000001fff0d7899 */ /* 0x000fe40008011409 */
[----:B------:R-:W-:Y:S01]  /*1960*/  IMAD.WIDE.U32 R16, R14, UR9, R16 ;  /* 0x000000090e107c25 */ /* 0x000fe2000f8e0010 */
[----:B0-----:R-:W-:Y:S02]  /*1970*/  PRMT R23, RZ, 0x7610, R23 ;  /* 0x00007610ff177816 */ /* 0x001fe40000000017 */
[C---:B--2---:R-:W-:Y:S02]  /*1980*/  @!P0 PRMT R20, R21.reuse, 0x7632, R20 ;  /* 0x0000763215148816 */ /* 0x044fe40000000014 */
[----:B------:R-:W-:-:S03]  /*1990*/  @!P0 PRMT R23, R21, 0x7610, R23 ;  /* 0x0000761015178816 */ /* 0x000fc60000000017 */
[----:B------:R-:W-:Y:S02]  /*19a0*/  HADD2.F32 R27, -RZ, R20.H0_H0 ;  /* 0x20000014ff1b7230 */ /* 0x000fe40000004100 */
[----:B------:R-:W0:Y:S03]  /*19b0*/  @!P0 LDC.64 R20, c[0x0][0x380] ;  /* 0x0000e000ff148b82 */ /* 0x000e260000000a00 */
[----:B------:R-:W-:Y:S01]  /*19c0*/  FADD.FTZ R29, -R8, R27 ;  /* 0x0000001b081d7221 */ /* 0x000fe20000010100 */
[----:B------:R-:W-:-:S03]  /*19d0*/  HADD2.F32 R27, -RZ, R23.H0_H0 ;  /* 0x20000017ff1b7230 */ /* 0x000fc60000004100 */
[----:B------:R-:W-:Y:S02]  /*19e0*/  FMUL.FTZ R24, R29, R12 ;  /* 0x0000000c1d187220 */ /* 0x000fe40000410000 */
[----:B------:R-:W-:Y:S02]  /*19f0*/  FADD.FTZ R27, -R8, R27 ;  /* 0x0000001b081b7221 */ /* 0x000fe40000010100 */
[----:B------:R-:W-:Y:S02]  /*1a00*/  FFMA.FTZ R23, R5, R24, R7 ;  /* 0x0000001805177223 */ /* 0x000fe40000010007 */
[----:B------:R-:W-:Y:S02]  /*1a10*/  FMUL.FTZ R27, R27, R12 ;  /* 0x0000000c1b1b7220 */ /* 0x000fe40000410000 */
[----:B------:R-:W-:Y:S02]  /*1a20*/  @!P0 FMUL.FTZ R26, R23, -1.4426950216293334961 ;  /* 0xbfb8aa3b171a8820 */ /* 0x000fe40000410000 */
[----:B------:R-:W-:-:S04]  /*1a30*/  FFMA.FTZ R22, R4, R27, R6 ;  /* 0x0000001b04167223 */ /* 0x000fc80000010006 */
[----:B------:R-:W-:Y:S01]  /*1a40*/  @!P0 FMUL.FTZ R24, R22, -1.4426950216293334961 ;  /* 0xbfb8aa3b16188820 */ /* 0x000fe20000410000 */
[----:B------:R-:W1:Y:S01]  /*1a50*/  @!P0 MUFU.EX2 R26, R26 ;  /* 0x0000001a001a8308 */ /* 0x000e620000000800 */
[----:B0-----:R-:W-:-:S04]  /*1a60*/  @!P0 LEA R20, P1, R18, R20, 0x1 ;  /* 0x0000001412148211 */ /* 0x001fc800078208ff */
[----:B------:R-:W0:Y:S01]  /*1a70*/  @!P0 MUFU.EX2 R24, R24 ;  /* 0x0000001800188308 */ /* 0x000e220000000800 */
[----:B------:R-:W-:Y:S02]  /*1a80*/  @!P0 LEA.HI.X R21, R18, R21, R19, 0x1, P1 ;  /* 0x0000001512158211 */ /* 0x000fe400008f0c13 */
[----:B------:R-:W2:Y:S01]  /*1a90*/  @!P0 LDC.64 R18, c[0x0][0x390] ;  /* 0x0000e400ff128b82 */ /* 0x000ea20000000a00 */
[----:B-1----:R-:W-:-:S04]  /*1aa0*/  @!P0 FADD.FTZ R27, R26, 1 ;  /* 0x3f8000001a1b8421 */ /* 0x002fc80000010000 */
[----:B------:R-:W1:Y:S01]  /*1ab0*/  @!P0 MUFU.RCP R28, R27 ;  /* 0x0000001b001c8308 */ /* 0x000e620000001000 */
[----:B0-----:R-:W-:Y:S01]  /*1ac0*/  @!P0 FADD.FTZ R25, R24, 1 ;  /* 0x3f80000018198421 */ /* 0x001fe20000010000 */
[----:B------:R-:W-:-:S04]  /*1ad0*/  IMAD R24, R14, UR13, RZ ;  /* 0x0000000d0e187c24 */ /* 0x000fc8000f8e02ff */
[----:B------:R-:W-:Y:S02]  /*1ae0*/  IMAD R29, R15, UR9, R24 ;  /* 0x000000090f1d7c24 */ /* 0x000fe4000f8e0218 */
[----:B------:R-:W0:Y:S03]  /*1af0*/  @!P0 MUFU.RCP R25, R25 ;  /* 0x0000001900198308 */ /* 0x000e260000001000 */
[----:B------:R-:W-:Y:S02]  /*1b00*/  IADD3 R17, PT, PT, R17, R29, RZ ;  /* 0x0000001d11117210 */ /* 0x000fe40007ffe0ff */
[----:B--2---:R-:W-:Y:S01]  /*1b10*/  @!P0 LEA R18, P1, R16, R18, 0x1 ;  /* 0x0000001210128211 */ /* 0x004fe200078208ff */
[----:B-1----:R-:W-:-:S03]  /*1b20*/  @!P0 FMUL.FTZ R23, R23, R28 ;  /* 0x0000001c17178220 */ /* 0x002fc60000410000 */
[----:B------:R-:W-:Y:S01]  /*1b30*/  @!P0 LEA.HI.X R19, R16, R19, R17, 0x1, P1 ;  /* 0x0000001310138211 */ /* 0x000fe200008f0c11 */
[----:B0-----:R-:W-:-:S05]  /*1b40*/  @!P0 FMUL.FTZ R22, R22, R25 ;  /* 0x0000001916168220 */ /* 0x001fca0000410000 */
[----:B------:R-:W-:-:S05]  /*1b50*/  @!P0 F2FP.F16.F32.PACK_AB R23, R23, R22 ;  /* 0x000000161717823e */ /* 0x000fca00000000ff */
[----:B------:R0:W-:Y:S04]  /*1b60*/  @!P0 STG.E desc[UR10][R20.64], R23 ;  /* 0x0000001714008986 */ /* 0x0001e8000c10190a */
[----:B------:R1:W2:Y:S01]  /*1b70*/  @!P0 LDG.E R18, desc[UR10][R18.64] ;  /* 0x0000000a12128981 */ /* 0x0002a2000c1e1900 */
[----:B------:R-:W-:Y:S01]  /*1b80*/  UIADD3 UR8, UPT, UPT, UR8, 0x4, URZ ;  /* 0x0000000408087890 */ /* 0x000fe2000fffe0ff */
[----:B-1----:R-:W-:-:S04]  /*1b90*/  PRMT R19, RZ, 0x5410, RZ ;  /* 0x00005410ff137816 */ /* 0x002fc800000000ff */
        /* <DEDUP_REMOVED lines=8> */
[----:B0-----:R-:W-:Y:S02]  /*1c20*/  FFMA.FTZ R20, R4, R25, R6 ;  /* 0x0000001904147223 */ /* 0x001fe40000010006 */
[----:B------:R-:W-:-:S02]  /*1c30*/  FFMA.FTZ R21, R5, R18, R7 ;  /* 0x0000001205157223 */ /* 0x000fc40000010007 */
[----:B------:R-:W-:Y:S01]  /*1c40*/  @!P0 FMUL.FTZ R22, R20, -1.4426950216293334961 ;  /* 0xbfb8aa3b14168820 */ /* 0x000fe20000410000 */
[----:B------:R-:W0:Y:S01]  /*1c50*/  @!P0 LDC.64 R18, c[0x0][0x380] ;  /* 0x0000e000ff128b82 */ /* 0x000e220000000a00 */
[----:B------:R-:W-:-:S04]  /*1c60*/  @!P0 FMUL.FTZ R24, R21, -1.4426950216293334961 ;  /* 0xbfb8aa3b15188820 */ /* 0x000fc80000410000 */
[----:B------:R-:W1:Y:S04]  /*1c70*/  @!P0 MUFU.EX2 R22, R22 ;  /* 0x0000001600168308 */ /* 0x000e680000000800 */
[----:B------:R-:W2:Y:S01]  /*1c80*/  @!P0 MUFU.EX2 R24, R24 ;  /* 0x0000001800188308 */ /* 0x000ea20000000800 */
[----:B-1----:R-:W-:Y:S01]  /*1c90*/  @!P0 FADD.FTZ R23, R22, 1 ;  /* 0x3f80000016178421 */ /* 0x002fe20000010000 */
[----:B--2---:R-:W-:Y:S01]  /*1ca0*/  @!P0 FADD.FTZ R25, R24, 1 ;  /* 0x3f80000018198421 */ /* 0x004fe20000010000 */
[----:B0-----:R-:W-:-:S04]  /*1cb0*/  @!P0 LEA R18, P1, R16, R18, 0x1 ;  /* 0x0000001210128211 */ /* 0x001fc800078208ff */
[----:B------:R-:W0:Y:S01]  /*1cc0*/  @!P0 MUFU.RCP R23, R23 ;  /* 0x0000001700178308 */ /* 0x000e220000001000 */
[----:B------:R-:W-:Y:S02]  /*1cd0*/  @!P0 LEA.HI.X R17, R16, R19, R17, 0x1, P1 ;  /* 0x0000001310118211 */ /* 0x000fe400008f0c11 */
[----:B------:R-:W-:-:S05]  /*1ce0*/  @!P0 MOV R16, R18 ;  /* 0x0000001200108202 */ /* 0x000fca0000000f00 */
[----:B------:R-:W1:Y:S01]  /*1cf0*/  @!P0 MUFU.RCP R26, R25 ;  /* 0x00000019001a8308 */ /* 0x000e620000001000 */
[----:B0-----:R-:W-:Y:S01]  /*1d00*/  @!P0 FMUL.FTZ R20, R20, R23 ;  /* 0x0000001714148220 */ /* 0x001fe20000410000 */
[----:B-1----:R-:W-:-:S05]  /*1d10*/  @!P0 FMUL.FTZ R21, R21, R26 ;  /* 0x0000001a15158220 */ /* 0x002fca0000410000 */
[----:B------:R-:W-:-:S05]  /*1d20*/  @!P0 F2FP.F16.F32.PACK_AB R21, R21, R20 ;  /* 0x000000141515823e */ /* 0x000fca00000000ff */
[----:B------:R4:W-:Y:S01]  /*1d30*/  @!P0 STG.E desc[UR10][R16.64], R21 ;  /* 0x0000001510008986 */ /* 0x0009e2000c10190a */
[----:B------:R-:W-:Y:S05]  /*1d40*/  BRA.U UP0, `(.L_x_792) ;  /* 0xfffffff5008c7547 */ /* 0x000fea000b83ffff */
.L_x_781:
        /* <DEDUP_REMOVED lines=11> */
.L_x_793:
        /* <DEDUP_REMOVED lines=16> */
.L_x_3590:


//--------------------- .text._Z32group_norm_nhwc_fwd_scale_kernelI11Fp16IOFp32WLi168EEv26Group_norm_nhwc_fwd_params --------------------------
	.section	.text._Z32group_norm_nhwc_fwd_scale_kernelI11Fp16IOFp32WLi168EEv26Group_norm_nhwc_fwd_params,"ax",@progbits
	.align	128
        .global         _Z32group_norm_nhwc_fwd_scale_kernelI11Fp16IOFp32WLi168EEv26Group_norm_nhwc_fwd_params
        .type           _Z32group_norm_nhwc_fwd_scale_kernelI11Fp16IOFp32WLi168EEv26Group_norm_nhwc_fwd_params,@function
        .size           _Z32group_norm_nhwc_fwd_scale_kernelI11Fp16IOFp32WLi168EEv26Group_norm_nhwc_fwd_params,(.L_x_3591 - _Z32group_norm_nhwc_fwd_scale_kernelI11Fp16IOFp32WLi168EEv26Group_norm_nhwc_fwd_params)
        .other          _Z32group_norm_nhwc_fwd_scale_kernelI11Fp16IOFp32WLi168EEv26Group_norm_nhwc_fwd_params,@"STO_CUDA_ENTRY STV_DEFAULT"
_Z32group_norm_nhwc_fwd_scale_kernelI11Fp16IOFp32WLi168EEv26Group_norm_nhwc_fwd_params:
.text._Z32group_norm_nhwc_fwd_scale_kernelI11Fp16IOFp32WLi168EEv26Group_norm_nhwc_fwd_params:
        /* <DEDUP_REMOVED lines=96> */
.L_x_797:
        /* <DEDUP_REMOVED lines=34> */
.L_x_796:
[----:B------:R-:W-:Y:S05]  /*0820*/  BRA.U UP0, `(.L_x_794) ;  /* 0x0000001500487547 */ /* 0x000fea000b800000 */
[----:B------:R-:W0:Y:S01]  /*0830*/  LDC.64 R14, c[0x0][0x3e0] ;  /* 0x0000f800ff0e7b82 */ /* 0x000e220000000a00 */
[----:B------:R-:W-:Y:S02]  /*0840*/  UIADD3 UR5, UPT, UPT, UR6, -UR7, URZ ;  /* 0x8000000706057290 */ /* 0x000fe4000fffe0ff */
[----:B------:R-:W-:-:S12]  /*0850*/  UIADD3 UR6, UPT, UPT, UR6, 0x1, URZ ;  /* 0x0000000106067890 */ /* 0x000fd8000fffe0ff */
.L_x_798:
        /* <DEDUP_REMOVED lines=118> */
.L_x_795:
        /* <DEDUP_REMOVED lines=8> */
.L_x_802:
        /* <DEDUP_REMOVED lines=43> */
.L_x_801:
[----:B--2---:R-:W-:Y:S05]  /*12f0*/  BSYNC.RECONVERGENT B0 ;  /* 0x0000000000007941 */ /* 0x004fea0003800200 */
.L_x_800:
[----:B------:R-:W-:Y:S05]  /*1300*/  BRA.U UP0, `(.L_x_802) ;  /* 0xfffffffd004c7547 */ /* 0x000fea000b83ffff */
.L_x_799:
[----:B------:R-:W-:-:S04]  /*1310*/  UIADD3 UR6, UPT, UPT, UR4, -UR7, URZ ;  /* 0x8000000704067290 */ /* 0x000fc8000fffe0ff */
[----:B------:R-:W-:-:S09]  /*1320*/  UISETP.GT.U32.AND UP0, UPT, UR6, -0x4, UPT ;  /* 0xfffffffc0600788c */ /* 0x000fd2000bf04070 */
[----:B------:R-:W-:Y:S05]  /*1330*/  BRA.U UP0, `(.L_x_794) ;  /* 0x0000000900847547 */ /* 0x000fea000b800000 */
[----:B0-----:R-:W0:Y:S01]  /*1340*/  LDC.64 R14, c[0x0][0x3e0] ;  /* 0x0000f800ff0e7b82 */ /* 0x001e220000000a00 */
[----:B------:R-:W2:Y:S01]  /*1350*/  LDCU.64 UR16, c[0x0][0x380] ;  /* 0x00007000ff1077ac */ /* 0x000ea20008000a00 */
[----:B------:R-:W-:Y:S02]  /*1360*/  UIADD3 UR6, UPT, UPT, UR5, -UR7, URZ ;  /* 0x8000000705067290 */ /* 0x000fe4000fffe0ff */
[----:B------:R-:W-:-:S12]  /*1370*/  UIADD3 UR8, UPT, UPT, UR5, 0x1, URZ ;  /* 0x0000000105087890 */ /* 0x000fd8000fffe0ff */
.L_x_805:
        /* <DEDUP_REMOVED lines=44> */
.L_x_804:
[----:B--2---:R-:W-:Y:S05]  /*1640*/  BSYNC.RECONVERGENT B0 ;  /* 0x0000000000007941 */ /* 0x004fea0003800200 */
.L_x_803:
        /* <DEDUP_REMOVED lines=112> */
.L_x_794:
        /* <DEDUP_REMOVED lines=11> */
.L_x_806:
        /* <DEDUP_REMOVED lines=16> */
.L_x_3591:


//--------------------- .text._Z32group_norm_nhwc_fwd_scale_kernelI11Fp16IOFp32WLi64EEv26Group_norm_nhwc_fwd_params --------------------------
	.section	.text._Z32group_norm_nhwc_fwd_scale_kernelI11Fp16IOFp32WLi64EEv26Group_norm_nhwc_fwd_params,"ax",@progbits
	.align	128
        .global         _Z32group_norm_nhwc_fwd_scale_kernelI11Fp16IOFp32WLi64EEv26Group_norm_nhwc_fwd_params
        .type           _Z32group_norm_nhwc_fwd_scale_kernelI11Fp16IOFp32WLi64EEv26Group_norm_nhwc_fwd_params,@function
        .size           _Z32group_norm_nhwc_fwd_scale_kernelI11Fp16IOFp32WLi64EEv26Group_norm_nhwc_fwd_params,(.L_x_3592 - _Z32group_norm_nhwc_fwd_scale_kernelI11Fp16IOFp32WLi64EEv26Group_norm_nhwc_fwd_params)
        .other          _Z32group_norm_nhwc_fwd_scale_kernelI11Fp16IOFp32WLi64EEv26Group_norm_nhwc_fwd_params,@"STO_CUDA_ENTRY STV_DEFAULT"
_Z32group_norm_nhwc_fwd_scale_kernelI11Fp16IOFp32WLi64EEv26Group_norm_nhwc_fwd_params:
.text._Z32group_norm_nhwc_fwd_scale_kernelI11Fp16IOFp32WLi64EEv26Group_norm_nhwc_fwd_params:
        /* <DEDUP_REMOVED lines=96> */
.L_x_810:
        /* <DEDUP_REMOVED lines=34> */
.L_x_809:
[----:B------:R-:W-:Y:S05]  /*0820*/  BRA.U UP0, `(.L_x_807) ;  /* 0x0000001500487547 */ /* 0x000fea000b800000 */
[----:B------:R-:W0:Y:S01]  /*0830*/  LDC.64 R14, c[0x0][0x3e0] ;  /* 0x0000f800ff0e7b82 */ /* 0x000e220000000a00 */
[----:B------:R-:W-:Y:S02]  /*0840*/  UIADD3 UR5, UPT, UPT, UR6, -UR7, URZ ;  /* 0x8000000706057290 */ /* 0x000fe4000fffe0ff */
[----:B------:R-:W-:-:S12]  /*0850*/  UIADD3 UR6, UPT, UPT, UR6, 0x1, URZ ;  /* 0x0000000106067890 */ /* 0x000fd8000fffe0ff */
.L_x_811:
        /* <DEDUP_REMOVED lines=118> */
.L_x_808:
        /* <DEDUP_REMOVED lines=8> */
.L_x_815:
        /* <DEDUP_REMOVED lines=43> */
.L_x_814:
[----:B--2---:R-:W-:Y:S05]  /*12f0*/  BSYNC.RECONVERGENT B0 ;  /* 0x0000000000007941 */ /* 0x004fea0003800200 */
.L_x_813:
[----:B------:R-:W-:Y:S05]  /*1300*/  BRA.U UP0, `(.L_x_815) ;  /* 0xfffffffd004c7547 */ /* 0x000fea000b83ffff */
.L_x_812:
[----:B------:R-:W-:-:S04]  /*1310*/  UIADD3 UR6, UPT, UPT, UR4, -UR7, URZ ;  /* 0x8000000704067290 */ /* 0x000fc8000fffe0ff */
[----:B------:R-:W-:-:S09]  /*1320*/  UISETP.GT.U32.AND UP0, UPT, UR6, -0x4, UPT ;  /* 0xfffffffc0600788c */ /* 0x000fd2000bf04070 */
[----:B------:R-:W-:Y:S05]  /*1330*/  BRA.U UP0, `(.L_x_807) ;  /* 0x0000000900847547 */ /* 0x000fea000b800000 */
[----:B0-----:R-:W0:Y:S01]  /*1340*/  LDC.64 R14, c[0x0][0x3e0] ;  /* 0x0000f800ff0e7b82 */ /* 0x001e220000000a00 */
[----:B------:R-:W2:Y:S01]  /*1350*/  LDCU.64 UR16, c[0x0][0x380] ;  /* 0x00007000ff1077ac */ /* 0x000ea20008000a00 */
[----:B------:R-:W-:Y:S02]  /*1360*/  UIADD3 UR6, UPT, UPT, UR5, -UR7, URZ ;  /* 0x8000000705067290 */ /* 0x000fe4000fffe0ff */
[----:B------:R-:W-:-:S12]  /*1370*/  UIADD3 UR8, UPT, UPT, UR5, 0x1, URZ ;  /* 0x0000000105087890 */ /* 0x000fd8000fffe0ff */
.L_x_818:
        /* <DEDUP_REMOVED lines=44> */
.L_x_817:
[----:B--2---:R-:W-:Y:S05]  /*1640*/  BSYNC.RECONVERGENT B0 ;  /* 0x0000000000007941 */ /* 0x004fea0003800200 */
.L_x_816:
        /* <DEDUP_REMOVED lines=112> */
.L_x_807:
        /* <DEDUP_REMOVED lines=11> */
.L_x_819:
        /* <DEDUP_REMOVED lines=16> */
.L_x_3592:


//--------------------- .text._Z32group_norm_nhwc_fwd_scale_kernelI11Fp16IOFp32WLi128EEv26Group_norm_nhwc_fwd_params --------------------------
	.section	.text._Z32group_norm_nhwc_fwd_scale_kernelI11Fp16IOFp32WLi128EEv26Group_norm_nhwc_fwd_params,"ax",@progbits
	.align	128
        .global         _Z32group_norm_nhwc_fwd_scale_kernelI11Fp16IOFp32WLi128EEv26Group_norm_nhwc_fwd_params
        .type           _Z32group_norm_nhwc_fwd_scale_kernelI11Fp16IOFp32WLi128EEv26Group_norm_nhwc_fwd_params,@function
        .size           _Z32group_norm_nhwc_fwd_scale_kernelI11Fp16IOFp32WLi128EEv26Group_norm_nhwc_fwd_params,(.L_x_3593 - _Z32group_norm_nhwc_fwd_scale_kernelI11Fp16IOFp32WLi128EEv26Group_norm_nhwc_fwd_params)
        .other          _Z32group_norm_nhwc_fwd_scale_kernelI11Fp16IOFp32WLi128EEv26Group_norm_nhwc_fwd_params,@"STO_CUDA_ENTRY STV_DEFAULT"
_Z32group_norm_nhwc_fwd_scale_kernelI11Fp16IOFp32WLi128EEv26Group_norm_nhwc_fwd_params:
.text._Z32group_norm_nhwc_fwd_scale_kernelI11Fp16IOFp32WLi128EEv26Group_norm_nhwc_fwd_params:
        /* <DEDUP_REMOVED lines=96> */
.L_x_823:
        /* <DEDUP_REMOVED lines=34> */
.L_x_822:
[----:B------:R-:W-:Y:S05]  /*0820*/  BRA.U UP0, `(.L_x_820) ;  /* 0x0000001500487547 */ /* 0x000fea000b800000 */
[----:B------:R-:W0:Y:S01]  /*0830*/  LDC.64 R14, c[0x0][0x3e0] ;  /* 0x0000f800ff0e7b82 */ /* 0x000e220000000a00 */
[----:B------:R-:W-:Y:S02]  /*0840*/  UIADD3 UR5, UPT, UPT, UR6, -UR7, URZ ;  /* 0x8000000706057290 */ /* 0x000fe4000fffe0ff */
[----:B------:R-:W-:-:S12]  /*0850*/  UIADD3 UR6, UPT, UPT, UR6, 0x1, URZ ;  /* 0x0000000106067890 */ /* 0x000fd8000fffe0ff */
.L_x_824:
        /* <DEDUP_REMOVED lines=118> */
.L_x_821:
        /* <DEDUP_REMOVED lines=8> */
.L_x_828:
        /* <DEDUP_REMOVED lines=43> */
.L_x_827:
[----:B--2---:R-:W-:Y:S05]  /*12f0*/  BSYNC.RECONVERGENT B0 ;  /* 0x0000000000007941 */ /* 0x004fea0003800200 */
.L_x_826:
[----:B------:R-:W-:Y:S05]  /*1300*/  BRA.U UP0, `(.L_x_828) ;  /* 0xfffffffd004c7547 */ /* 0x000fea000b83ffff */
.L_x_825:
[----:B------:R-:W-:-:S04]  /*1310*/  UIADD3 UR6, UPT, UPT, UR4, -UR7, URZ ;  /* 0x8000000704067290 */ /* 0x000fc8000fffe0ff */
[----:B------:R-:W-:-:S09]  /*1320*/  UISETP.GT.U32.AND UP0, UPT, UR6, -0x4, UPT ;  /* 0xfffffffc0600788c */ /* 0x000fd2000bf04070 */
[----:B------:R-:W-:Y:S05]  /*1330*/  BRA.U UP0, `(.L_x_820) ;  /* 0x0000000900847547 */ /* 0x000fea000b800000 */
[----:B0-----:R-:W0:Y:S01]  /*1340*/  LDC.64 R14, c[0x0][0x3e0] ;  /* 0x0000f800ff0e7b82 */ /* 0x001e220000000a00 */
[----:B------:R-:W2:Y:S01]  /*1350*/  LDCU.64 UR16, c[0x0][0x380] ;  /* 0x00007000ff1077ac */ /* 0x000ea20008000a00 */
[----:B------:R-:W-:Y:S02]  /*1360*/  UIADD3 UR6, UPT, UPT, UR5, -UR7, URZ ;  /* 0x8000000705067290 */ /* 0x000fe4000fffe0ff */
[----:B------:R-:W-:-:S12]  /*1370*/  UIADD3 UR8, UPT, UPT, UR5, 0x1, URZ ;  /* 0x0000000105087890 */ /* 0x000fd8000fffe0ff */
.L_x_831:
        /* <DEDUP_REMOVED lines=44> */
.L_x_830:
[----:B--2---:R-:W-:Y:S05]  /*1640*/  BSYNC.RECONVERGENT B0 ;  /* 0x0000000000007941 */ /* 0x004fea0003800200 */
.L_x_829:
        /* <DEDUP_REMOVED lines=112> */
.L_x_820:
        /* <DEDUP_REMOVED lines=11> */
.L_x_832:
        /* <DEDUP_REMOVED lines=16> */
.L_x_3593:


//--------------------- .text._Z32group_norm_nhwc_fwd_scale_kernelI11Fp16IOFp32WLi192EEv26Group_norm_nhwc_fwd_params --------------------------
	.section	.text._Z32group_norm_nhwc_fwd_scale_kernelI11Fp16IOFp32WLi192EEv26Group_norm_nhwc_fwd_params,"ax",@progbits
	.align	128
        .global         _Z32group_norm_nhwc_fwd_scale_kernelI11Fp16IOFp32WLi192EEv26Group_norm_nhwc_fwd_params
        .type           _Z32group_norm_nhwc_fwd_scale_kernelI11Fp16IOFp32WLi192EEv26Group_norm_nhwc_fwd_params,@function
        .size           _Z32group_norm_nhwc_fwd_scale_kernelI11Fp16IOFp32WLi192EEv26Group_norm_nhwc_fwd_params,(.L_x_3594 - _Z32group_norm_nhwc_fwd_scale_kernelI11Fp16IOFp32WLi192EEv26Group_norm_nhwc_fwd_params)
        .other          _Z32group_norm_nhwc_fwd_scale_kernelI11Fp16IOFp32WLi192EEv26Group_norm_nhwc_fwd_params,@"STO_CUDA_ENTRY STV_DEFAULT"
_Z32group_norm_nhwc_fwd_scale_kernelI11Fp16IOFp32WLi192EEv26Group_norm_nhwc_fwd_params:
.text._Z32group_norm_nhwc_fwd_scale_kernelI11Fp16IOFp32WLi192EEv26Group_norm_nhwc_fwd_params:
        /* <DEDUP_REMOVED lines=96> */
.L_x_836:
        /* <DEDUP_REMOVED lines=34> */
.L_x_835:
[----:B------:R-:W-:Y:S05]  /*0820*/  BRA.U UP0, `(.L_x_833) ;  /* 0x0000001500487547 */ /* 0x000fea000b800000 */
[----:B------:R-:W0:Y:S01]  /*0830*/  LDC.64 R14, c[0x0][0x3e0] ;  /* 0x0000f800ff0e7b82 */ /* 0x000e220000000a00 */
[----:B------:R-:W-:Y:S02]  /*0840*/  UIADD3 UR5, UPT, UPT, UR6, -UR7, URZ ;  /* 0x8000000706057290 */ /* 0x000fe4000fffe0ff */
[----:B------:R-:W-:-:S12]  /*0850*/  UIADD3 UR6, UPT, UPT, UR6, 0x1, URZ ;  /* 0x0000000106067890 */ /* 0x000fd8000fffe0ff */
.L_x_837:
        /* <DEDUP_REMOVED lines=118> */
.L_x_834:
        /* <DEDUP_REMOVED lines=8> */
.L_x_841:
        /* <DEDUP_REMOVED lines=43> */
.L_x_840:
[----:B--2---:R-:W-:Y:S05]  /*12f0*/  BSYNC.RECONVERGENT B0 ;  /* 0x0000000000007941 */ /* 0x004fea0003800200 */
.L_x_839:
[----:B------:R-:W-:Y:S05]  /*1300*/  BRA.U UP0, `(.L_x_841) ;  /* 0xfffffffd004c7547 */ /* 0x000fea000b83ffff */
.L_x_838:
[----:B------:R-:W-:-:S04]  /*1310*/  UIADD3 UR6, UPT, UPT, UR4, -UR7, URZ ;  /* 0x8000000704067290 */ /* 0x000fc8000fffe0ff */
[----:B------:R-:W-:-:S09]  /*1320*/  UISETP.GT.U32.AND UP0, UPT, UR6, -0x4, UPT ;  /* 0xfffffffc0600788c */ /* 0x000fd2000bf04070 */
[----:B------:R-:W-:Y:S05]  /*1330*/  BRA.U UP0, `(.L_x_833) ;  /* 0x0000000900847547 */ /* 0x000fea000b800000 */
[----:B0-----:R-:W0:Y:S01]  /*1340*/  LDC.64 R14, c[0x0][0x3e0] ;  /* 0x0000f800ff0e7b82 */ /* 0x001e220000000a00 */
[----:B------:R-:W2:Y:S01]  /*1350*/  LDCU.64 UR16, c[0x0][0x380] ;  /* 0x00007000ff1077ac */ /* 0x000ea20008000a00 */
[----:B------:R-:W-:Y:S02]  /*1360*/  UIADD3 UR6, UPT, UPT, UR5, -UR7, URZ ;  /* 0x8000000705067290 */ /* 0x000fe4000fffe0ff */
[----:B------:R-:W-:-:S12]  /*1370*/  UIADD3 UR8, UPT, UPT, UR5, 0x1, URZ ;  /* 0x0000000105087890 */ /* 0x000fd8000fffe0ff */
.L_x_844:
        /* <DEDUP_REMOVED lines=44> */
.L_x_843:
[----:B--2---:R-:W-:Y:S05]  /*1640*/  BSYNC.RECONVERGENT B0 ;  /* 0x0000000000007941 */ /* 0x004fea0003800200 */
.L_x_842:
        /* <DEDUP_REMOVED lines=112> */
.L_x_833:
        /* <DEDUP_REMOVED lines=11> */
.L_x_845:
        /* <DEDUP_REMOVED lines=16> */
.L_x_3594:


//--------------------- .text._Z32group_norm_nhwc_fwd_scale_kernelI11Fp16IOFp32WLi448EEv26Group_norm_nhwc_fwd_params --------------------------
	.section	.text._Z32group_norm_nhwc_fwd_scale_kernelI11Fp16IOFp32WLi448EEv26Group_norm_nhwc_fwd_params,"ax",@progbits
	.align	128
        .global         _Z32group_norm_nhwc_fwd_scale_kernelI11Fp16IOFp32WLi448EEv26Group_norm_nhwc_fwd_params
        .type           _Z32group_norm_nhwc_fwd_scale_kernelI11Fp16IOFp32WLi448EEv26Group_norm_nhwc_fwd_params,@function
        .size           _Z32group_norm_nhwc_fwd_scale_kernelI11Fp16IOFp32WLi448EEv26Group_norm_nhwc_fwd_params,(.L_x_3595 - _Z32group_norm_nhwc_fwd_scale_kernelI11Fp16IOFp32WLi448EEv26Group_norm_nhwc_fwd_params)
        .other          _Z32group_norm_nhwc_fwd_scale_kernelI11Fp16IOFp32WLi448EEv26Group_norm_nhwc_fwd_params,@"STO_CUDA_ENTRY STV_DEFAULT"
_Z32group_norm_nhwc_fwd_scale_kernelI11Fp16IOFp32WLi448EEv26Group_norm_nhwc_fwd_params:
.text._Z32group_norm_nhwc_fwd_scale_kernelI11Fp16IOFp32WLi448EEv26Group_norm_nhwc_fwd_params:
        /* <DEDUP_REMOVED lines=96> */
.L_x_849:
        /* <DEDUP_REMOVED lines=34> */
.L_x_848:
[----:B------:R-:W-:Y:S05]  /*0820*/  BRA.U UP0, `(.L_x_846) ;  /* 0x0000001500487547 */ /* 0x000fea000b800000 */
[----:B------:R-:W0:Y:S01]  /*0830*/  LDC.64 R14, c[0x0][0x3e0] ;  /* 0x0000f800ff0e7b82 */ /* 0x000e220000000a00 */
[----:B------:R-:W-:Y:S02]  /*0840*/  UIADD3 UR5, UPT, UPT, UR6, -UR7, URZ ;  /* 0x8000000706057290 */ /* 0x000fe4000fffe0ff */
[----:B------:R-:W-:-:S12]  /*0850*/  UIADD3 UR6, UPT, UPT, UR6, 0x1, URZ ;  /* 0x0000000106067890 */ /* 0x000fd8000fffe0ff */
.L_x_850:
        /* <DEDUP_REMOVED lines=118> */
.L_x_847:
        /* <DEDUP_REMOVED lines=8> */
.L_x_854:
        /* <DEDUP_REMOVED lines=43> */
.L_x_853:
[----:B--2---:R-:W-:Y:S05]  /*12f0*/  BSYNC.RECONVERGENT B0 ;  /* 0x0000000000007941 */ /* 0x004fea0003800200 */
.L_x_852:
[----:B------:R-:W-:Y:S05]  /*1300*/  BRA.U UP0, `(.L_x_854) ;  /* 0xfffffffd004c7547 */ /* 0x000fea000b83ffff */
.L_x_851:
[----:B------:R-:W-:-:S04]  /*1310*/  UIADD3 UR6, UPT, UPT, UR4, -UR7, URZ ;  /* 0x8000000704067290 */ /* 0x000fc8000fffe0ff */
[----:B------:R-:W-:-:S09]  /*1320*/  UISETP.GT.U32.AND UP0, UPT, UR6, -0x4, UPT ;  /* 0xfffffffc0600788c */ /* 0x000fd2000bf04070 */
[----:B------:R-:W-:Y:S05]  /*1330*/  BRA.U UP0, `(.L_x_846) ;  /* 0x0000000900847547 */ /* 0x000fea000b800000 */
[----:B0-----:R-:W0:Y:S01]  /*1340*/  LDC.64 R14, c[0x0][0x3e0] ;  /* 0x0000f800ff0e7b82 */ /* 0x001e220000000a00 */
[----:B------:R-:W2:Y:S01]  /*1350*/  LDCU.64 UR16, c[0x0][0x380] ;  /* 0x00007000ff1077ac */ /* 0x000ea20008000a00 */
[----:B------:R-:W-:Y:S02]  /*1360*/  UIADD3 UR6, UPT, UPT, UR5, -UR7, URZ ;  /* 0x8000000705067290 */ /* 0x000fe4000fffe0ff */
[----:B------:R-:W-:-:S12]  /*1370*/  UIADD3 UR8, UPT, UPT, UR5, 0x1, URZ ;  /* 0x0000000105087890 */ /* 0x000fd8000fffe0ff */
.L_x_857:
        /* <DEDUP_REMOVED lines=44> */
.L_x_856:
[----:B--2---:R-:W-:Y:S05]  /*1640*/  BSYNC.RECONVERGENT B0 ;  /* 0x0000000000007941 */ /* 0x004fea0003800200 */
.L_x_855:
        /* <DEDUP_REMOVED lines=112> */
.L_x_846:
        /* <DEDUP_REMOVED lines=11> */
.L_x_858:
        /* <DEDUP_REMOVED lines=16> */
.L_x_3595:


//--------------------- .text._Z32group_norm_nhwc_fwd_scale_kernelI11Fp16IOFp32WLi256EEv26Group_norm_nhwc_fwd_params --------------------------
	.section	.text._Z32group_norm_nhwc_fwd_scale_kernelI11Fp16IOFp32WLi256EEv26Group_norm_nhwc_fwd_params,"ax",@progbits
	.align	128
        .global         _Z32group_norm_nhwc_fwd_scale_kernelI11Fp16IOFp32WLi256EEv26Group_norm_nhwc_fwd_params
        .type           _Z32group_norm_nhwc_fwd_scale_kernelI11Fp16IOFp32WLi256EEv26Group_norm_nhwc_fwd_params,@function
        .size           _Z32group_norm_nhwc_fwd_scale_kernelI11Fp16IOFp32WLi256EEv26Group_norm_nhwc_fwd_params,(.L_x_3596 - _Z32group_norm_nhwc_fwd_scale_kernelI11Fp16IOFp32WLi256EEv26Group_norm_nhwc_fwd_params)
        .other          _Z32group_norm_nhwc_fwd_scale_kernelI11Fp16IOFp32WLi256EEv26Group_norm_nhwc_fwd_params,@"STO_CUDA_ENTRY STV_DEFAULT"
_Z32group_norm_nhwc_fwd_scale_kernelI11Fp16IOFp32WLi256EEv26Group_norm_nhwc_fwd_params:
.text._Z32group_norm_nhwc_fwd_scale_kernelI11Fp16IOFp32WLi256EEv26Group_norm_nhwc_fwd_params:
        /* <DEDUP_REMOVED lines=96> */
.L_x_862:
        /* <DEDUP_REMOVED lines=34> */
.L_x_861:
[----:B------:R-:W-:Y:S05]  /*0820*/  BRA.U UP0, `(.L_x_859) ;  /* 0x0000001500487547 */ /* 0x000fea000b800000 */
[----:B------:R-:W0:Y:S01]  /*0830*/  LDC.64 R14, c[0x0][0x3e0] ;  /* 0x0000f800ff0e7b82 */ /* 0x000e220000000a00 */
[----:B------:R-:W-:Y:S02]  /*0840*/  UIADD3 UR5, UPT, UPT, UR6, -UR7, URZ ;  /* 0x8000000706057290 */ /* 0x000fe4000fffe0ff */
[----:B------:R-:W-:-:S12]  /*0850*/  UIADD3 UR6, UPT, UPT, UR6, 0x1, URZ ;  /* 0x0000000106067890 */ /* 0x000fd8000fffe0ff */
.L_x_863:
        /* <DEDUP_REMOVED lines=118> */
.L_x_860:
        /* <DEDUP_REMOVED lines=8> */
.L_x_867:
        /* <DEDUP_REMOVED lines=43> */
.L_x_866:
[----:B--2---:R-:W-:Y:S05]  /*12f0*/  BSYNC.RECONVERGENT B0 ;  /* 0x0000000000007941 */ /* 0x004fea0003800200 */
.L_x_865:
[----:B------:R-:W-:Y:S05]  /*1300*/  BRA.U UP0, `(.L_x_867) ;  /* 0xfffffffd004c7547 */ /* 0x000fea000b83ffff */
.L_x_864:
[----:B------:R-:W-:-:S04]  /*1310*/  UIADD3 UR6, UPT, UPT, UR4, -UR7, URZ ;  /* 0x8000000704067290 */ /* 0x000fc8000fffe0ff */
[----:B------:R-:W-:-:S09]  /*1320*/  UISETP.GT.U32.AND UP0, UPT, UR6, -0x4, UPT ;  /* 0xfffffffc0600788c */ /* 0x000fd2000bf04070 */
[----:B------:R-:W-:Y:S05]  /*1330*/  BRA.U UP0, `(.L_x_859) ;  /* 0x0000000900847547 */ /* 0x000fea000b800000 */
[----:B0-----:R-:W0:Y:S01]  /*1340*/  LDC.64 R14, c[0x0][0x3e0] ;  /* 0x0000f800ff0e7b82 */ /* 0x001e220000000a00 */
[----:B------:R-:W2:Y:S01]  /*1350*/  LDCU.64 UR16, c[0x0][0x380] ;  /* 0x00007000ff1077ac */ /* 0x000ea20008000a00 */
[----:B------:R-:W-:Y:S02]  /*1360*/  UIADD3 UR6, UPT, UPT, UR5, -UR7, URZ ;  /* 0x8000000705067290 */ /* 0x000fe4000fffe0ff */
[----:B------:R-:W-:-:S12]  /*1370*/  UIADD3 UR8, UPT, UPT, UR5, 0x1, URZ ;  /* 0x0000000105087890 */ /* 0x000fd8000fffe0ff */
.L_x_870:
        /* <DEDUP_REMOVED lines=44> */
.L_x_869:
[----:B--2---:R-:W-:Y:S05]  /*1640*/  BSYNC.RECONVERGENT B0 ;  /* 0x0000000000007941 */ /* 0x004fea0003800200 */
.L_x_868:
        /* <DEDUP_REMOVED lines=112> */
.L_x_859:
        /* <DEDUP_REMOVED lines=11> */
.L_x_871:
        /* <DEDUP_REMOVED lines=16> */
.L_x_3596:


//--------------------- .text._Z32group_norm_nhwc_fwd_scale_kernelI11Fp16IOFp32WLi120EEv26Group_norm_nhwc_fwd_params --------------------------
	.section	.text._Z32group_norm_nhwc_fwd_scale_kernelI11Fp16IOFp32WLi120EEv26Group_norm_nhwc_fwd_params,"ax",@progbits
	.align	128
        .global         _Z32group_norm_nhwc_fwd_scale_kernelI11Fp16IOFp32WLi120EEv26Group_norm_nhwc_fwd_params
        .type           _Z32group_norm_nhwc_fwd_scale_kernelI11Fp16IOFp32WLi120EEv26Group_norm_nhwc_fwd_params,@function
        .size           _Z32group_norm_nhwc_fwd_scale_kernelI11Fp16IOFp32WLi120EEv26Group_norm_nhwc_fwd_params,(.L_x_3597 - _Z32group_norm_nhwc_fwd_scale_kernelI11Fp16IOFp32WLi120EEv26Group_norm_nhwc_fwd_params)
        .other          _Z32group_norm_nhwc_fwd_scale_kernelI11Fp16IOFp32WLi120EEv26Group_norm_nhwc_fwd_params,@"STO_CUDA_ENTRY STV_DEFAULT"
_Z32group_norm_nhwc_fwd_scale_kernelI11Fp16IOFp32WLi120EEv26Group_norm_nhwc_fwd_params:
.text._Z32group_norm_nhwc_fwd_scale_kernelI11Fp16IOFp32WLi120EEv26Group_norm_nhwc_fwd_params:
        /* <DEDUP_REMOVED lines=96> */
.L_x_875:
        /* <DEDUP_REMOVED lines=34> */
.L_x_874:
[----:B------:R-:W-:Y:S05]  /*0820*/  BRA.U UP0, `(.L_x_872) ;  /* 0x0000001500487547 */ /* 0x000fea000b800000 */
[----:B------:R-:W0:Y:S01]  /*0830*/  LDC.64 R14, c[0x0][0x3e0] ;  /* 0x0000f800ff0e7b82 */ /* 0x000e220000000a00 */
[----:B------:R-:W-:Y:S02]  /*0840*/  UIADD3 UR5, UPT, UPT, UR6, -UR7, URZ ;  /* 0x8000000706057290 */ /* 0x000fe4000fffe0ff */
[----:B------:R-:W-:-:S12]  /*0850*/  UIADD3 UR6, UPT, UPT, UR6, 0x1, URZ ;  /* 0x0000000106067890 */ /* 0x000fd8000fffe0ff */
.L_x_876:
        /* <DEDUP_REMOVED lines=118> */
.L_x_873:
        /* <DEDUP_REMOVED lines=8> */
.L_x_880:
        /* <DEDUP_REMOVED lines=43> */
.L_x_879:
[----:B--2---:R-:W-:Y:S05]  /*12f0*/  BSYNC.RECONVERGENT B0 ;  /* 0x0000000000007941 */ /* 0x004fea0003800200 */
.L_x_878:
[----:B------:R-:W-:Y:S05]  /*1300*/  BRA.U UP0, `(.L_x_880) ;  /* 0xfffffffd004c7547 */ /* 0x000fea000b83ffff */
.L_x_877:
[----:B------:R-:W-:-:S04]  /*1310*/  UIADD3 UR6, UPT, UPT, UR4, -UR7, URZ ;  /* 0x8000000704067290 */ /* 0x000fc8000fffe0ff */
[----:B------:R-:W-:-:S09]  /*1320*/  UISETP.GT.U32.AND UP0, UPT, UR6, -0x4, UPT ;  /* 0xfffffffc0600788c */ /* 0x000fd2000bf04070 */
[----:B------:R-:W-:Y:S05]  /*1330*/  BRA.U UP0, `(.L_x_872) ;  /* 0x0000000900847547 */ /* 0x000fea000b800000 */
[----:B0-----:R-:W0:Y:S01]  /*1340*/  LDC.64 R14, c[0x0][0x3e0] ;  /* 0x0000f800ff0e7b82 */ /* 0x001e220000000a00 */
[----:B------:R-:W2:Y:S01]  /*1350*/  LDCU.64 UR16, c[0x0][0x380] ;  /* 0x00007000ff1077ac */ /* 0x000ea20008000a00 */
[----:B------:R-:W-:Y:S02]  /*1360*/  UIADD3 UR6, UPT, UPT, UR5, -UR7, URZ ;  /* 0x8000000705067290 */ /* 0x000fe4000fffe0ff */
[----:B------:R-:W-:-:S12]  /*1370*/  UIADD3 UR8, UPT, UPT, UR5, 0x1, URZ ;  /* 0x0000000105087890 */ /* 0x000fd8000fffe0ff */
.L_x_883:
        /* <DEDUP_REMOVED lines=44> */
.L_x_882:
[----:B--2---:R-:W-:Y:S05]  /*1640*/  BSYNC.RECONVERGENT B0 ;  /* 0x0000000000007941 */ /* 0x004fea0003800200 */
.L_x_881:
        /* <DEDUP_REMOVED lines=112> */
.L_x_872:
        /* <DEDUP_REMOVED lines=11> */
.L_x_884:
        /* <DEDUP_REMOVED lines=16> */
.L_x_3597:


//--------------------- .text._Z32group_norm_nhwc_fwd_scale_kernelI11Fp16IOFp32WLi140EEv26Group_norm_nhwc_fwd_params --------------------------
	.section	.text._Z32group_norm_nhwc_fwd_scale_kernelI11Fp16IOFp32WLi140EEv26Group_norm_nhwc_fwd_params,"ax",@progbits
	.align	128
        .global         _Z32group_norm_nhwc_fwd_scale_kernelI11Fp16IOFp32WLi140EEv26Group_norm_nhwc_fwd_params
        .type           _Z32group_norm_nhwc_fwd_scale_kernelI11Fp16IOFp32WLi140EEv26Group_norm_nhwc_fwd_params,@function
        .size           _Z32group_norm_nhwc_fwd_scale_kernelI11Fp16IOFp32WLi140EEv26Group_norm_nhwc_fwd_params,(.L_x_3598 - _Z32group_norm_nhwc_fwd_scale_kernelI11Fp16IOFp32WLi140EEv26Group_norm_nhwc_fwd_params)
        .other          _Z32group_norm_nhwc_fwd_scale_kernelI11Fp16IOFp32WLi140EEv26Group_norm_nhwc_fwd_params,@"STO_CUDA_ENTRY STV_DEFAULT"
_Z32group_norm_nhwc_fwd_scale_kernelI11Fp16IOFp32WLi140EEv26Group_norm_nhwc_fwd_params:
.text._Z32group_norm_nhwc_fwd_scale_kernelI11Fp16IOFp32WLi140EEv26Group_norm_nhwc_fwd_params:
        /* <DEDUP_REMOVED lines=96> */
.L_x_888:
        /* <DEDUP_REMOVED lines=34> */
.L_x_887:
[----:B------:R-:W-:Y:S05]  /*0820*/  BRA.U UP0, `(.L_x_885) ;  /* 0x0000001500487547 */ /* 0x000fea000b800000 */
[----:B------:R-:W0:Y:S01]  /*0830*/  LDC.64 R14, c[0x0][0x3e0] ;  /* 0x0000f800ff0e7b82 */ /* 0x000e220000000a00 */
[----:B------:R-:W-:Y:S02]  /*0840*/  UIADD3 UR5, UPT, UPT, UR6, -UR7, URZ ;  /* 0x8000000706057290 */ /* 0x000fe4000fffe0ff */
[----:B------:R-:W-:-:S12]  /*0850*/  UIADD3 UR6, UPT, UPT, UR6, 0x1, URZ ;  /* 0x0000000106067890 */ /* 0x000fd8000fffe0ff */
.L_x_889:
        /* <DEDUP_REMOVED lines=118> */
.L_x_886:
        /* <DEDUP_REMOVED lines=8> */
.L_x_893:
        /* <DEDUP_REMOVED lines=43> */
.L_x_892:
[----:B--2---:R-:W-:Y:S05]  /*12f0*/  BSYNC.RECONVERGENT B0 ;  /* 0x0000000000007941 */ /* 0x004fea0003800200 */
.L_x_891:
[----:B------:R-:W-:Y:S05]  /*1300*/  BRA.U UP0, `(.L_x_893) ;  /* 0xfffffffd004c7547 */ /* 0x000fea000b83ffff */
.L_x_890:
[----:B------:R-:W-:-:S04]  /*1310*/  UIADD3 UR6, UPT, UPT, UR4, -UR7, URZ ;  /* 0x8000000704067290 */ /* 0x000fc8000fffe0ff */
[----:B------:R-:W-:-:S09]  /*1320*/  UISETP.GT.U32.AND UP0, UPT, UR6, -0x4, UPT ;  /* 0xfffffffc0600788c */ /* 0x000fd2000bf04070 */
[----:B------:R-:W-:Y:S05]  /*1330*/  BRA.U UP0, `(.L_x_885) ;  /* 0x0000000900847547 */ /* 0x000fea000b800000 */
[----:B0-----:R-:W0:Y:S01]  /*1340*/  LDC.64 R14, c[0x0][0x3e0] ;  /* 0x0000f800ff0e7b82 */ /* 0x001e220000000a00 */
[----:B------:R-:W2:Y:S01]  /*1350*/  LDCU.64 UR16, c[0x0][0x380] ;  /* 0x00007000ff1077ac */ /* 0x000ea20008000a00 */
[----:B------:R-:W-:Y:S02]  /*1360*/  UIADD3 UR6, UPT, UPT, UR5, -UR7, URZ ;  /* 0x8000000705067290 */ /* 0x000fe4000fffe0ff */
[----:B------:R-:W-:-:S12]  /*1370*/  UIADD3 UR8, UPT, UPT, UR5, 0x1, URZ ;  /* 0x0000000105087890 */ /* 0x000fd8000fffe0ff */
.L_x_896:
        /* <DEDUP_REMOVED lines=44> */
.L_x_895:
[----:B--2---:R-:W-:Y:S05]  /*1640*/  BSYNC.RECONVERGENT B0 ;  /* 0x0000000000007941 */ /* 0x004fea0003800200 */
.L_x_894:
        /* <DEDUP_REMOVED lines=112> */
.L_x_885:
        /* <DEDUP_REMOVED lines=11> */
.L_x_897:
        /* <DEDUP_REMOVED lines=16> */
.L_x_3598:


//--------------------- .text._Z32group_norm_nhwc_fwd_scale_kernelI11Fp16IOFp32WLi160EEv26Group_norm_nhwc_fwd_params --------------------------
	.section	.text._Z32group_norm_nhwc_fwd_scale_kernelI11Fp16IOFp32WLi160EEv26Group_norm_nhwc_fwd_params,"ax",@progbits
	.align	128
        .global         _Z32group_norm_nhwc_fwd_scale_kernelI11Fp16IOFp32WLi160EEv26Group_norm_nhwc_fwd_params
        .type           _Z32group_norm_nhwc_fwd_scale_kernelI11Fp16IOFp32WLi160EEv26Group_norm_nhwc_fwd_params,@function
        .size           _Z32group_norm_nhwc_fwd_scale_kernelI11Fp16IOFp32WLi160EEv26Group_norm_nhwc_fwd_params,(.L_x_3599 - _Z32group_norm_nhwc_fwd_scale_kernelI11Fp16IOFp32WLi160EEv26Group_norm_nhwc_fwd_params)
        .other          _Z32group_norm_nhwc_fwd_scale_kernelI11Fp16IOFp32WLi160EEv26Group_norm_nhwc_fwd_params,@"STO_CUDA_ENTRY STV_DEFAULT"
_Z32group_norm_nhwc_fwd_scale_kernelI11Fp16IOFp32WLi160EEv26Group_norm_nhwc_fwd_params:
.text._Z32group_norm_nhwc_fwd_scale_kernelI11Fp16IOFp32WLi160EEv26Group_norm_nhwc_fwd_params:
        /* <DEDUP_REMOVED lines=96> */
.L_x_901:
        /* <DEDUP_REMOVED lines=34> */
.L_x_900:
[----:B------:R-:W-:Y:S05]  /*0820*/  BRA.U UP0, `(.L_x_898) ;  /* 0x0000001500487547 */ /* 0x000fea000b800000 */
[----:B------:R-:W0:Y:S01]  /*0830*/  LDC.64 R14, c[0x0][0x3e0] ;  /* 0x0000f800ff0e7b82 */ /* 0x000e220000000a00 */
[----:B------:R-:W-:Y:S02]  /*0840*/  UIADD3 UR5, UPT, UPT, UR6, -UR7, URZ ;  /* 0x8000000706057290 */ /* 0x000fe4000fffe0ff */
[----:B------:R-:W-:-:S12]  /*0850*/  UIADD3 UR6, UPT, UPT, UR6, 0x1, URZ ;  /* 0x0000000106067890 */ /* 0x000fd8000fffe0ff */
.L_x_902:
        /* <DEDUP_REMOVED lines=118> */
.L_x_899:
        /* <DEDUP_REMOVED lines=8> */
.L_x_906:
        /* <DEDUP_REMOVED lines=43> */
.L_x_905:
[----:B--2---:R-:W-:Y:S05]  /*12f0*/  BSYNC.RECONVERGENT B0 ;  /* 0x0000000000007941 */ /* 0x004fea0003800200 */
.L_x_904:
[----:B------:R-:W-:Y:S05]  /*1300*/  BRA.U UP0, `(.L_x_906) ;  /* 0xfffffffd004c7547 */ /* 0x000fea000b83ffff */
.L_x_903:
[----:B------:R-:W-:-:S04]  /*1310*/  UIADD3 UR6, UPT, UPT, UR4, -UR7, URZ ;  /* 0x8000000704067290 */ /* 0x000fc8000fffe0ff */
[----:B------:R-:W-:-:S09]  /*1320*/  UISETP.GT.U32.AND UP0, UPT, UR6, -0x4, UPT ;  /* 0xfffffffc0600788c */ /* 0x000fd2000bf04070 */
[----:B------:R-:W-:Y:S05]  /*1330*/  BRA.U UP0, `(.L_x_898) ;  /* 0x0000000900847547 */ /* 0x000fea000b800000 */
[----:B0-----:R-:W0:Y:S01]  /*1340*/  LDC.64 R14, c[0x0][0x3e0] ;  /* 0x0000f800ff0e7b82 */ /* 0x001e220000000a00 */
[----:B------:R-:W2:Y:S01]  /*1350*/  LDCU.64 UR16, c[0x0][0x380] ;  /* 0x00007000ff1077ac */ /* 0x000ea20008000a00 */
[----:B------:R-:W-:Y:S02]  /*1360*/  UIADD3 UR6, UPT, UPT, UR5, -UR7, URZ ;  /* 0x8000000705067290 */ /* 0x000fe4000fffe0ff */
[----:B------:R-:W-:-:S12]  /*1370*/  UIADD3 UR8, UPT, UPT, UR5, 0x1, URZ ;  /* 0x0000000105087890 */ /* 0x000fd8000fffe0ff */
.L_x_909:
        /* <DEDUP_REMOVED lines=44> */
.L_x_908:
[----:B--2---:R-:W-:Y:S05]  /*1640*/  BSYNC.RECONVERGENT B0 ;  /* 0x0000000000007941 */ /* 0x004fea0003800200 */
.L_x_907:
        /* <DEDUP_REMOVED lines=112> */
.L_x_898:
        /* <DEDUP_REMOVED lines=11> */
.L_x_910:
        /* <DEDUP_REMOVED lines=16> */
.L_x_3599:


//--------------------- .text._Z32group_norm_nhwc_fwd_scale_kernelI11Fp16IOBf16WLi196EEv26Group_norm_nhwc_fwd_params --------------------------
	.section	.text._Z32group_norm_nhwc_fwd_scale_kernelI11Fp16IOBf16WLi196EEv26Group_norm_nhwc_fwd_params,"ax",@progbits
	.align	128
        .global         _Z32group_norm_nhwc_fwd_scale_kernelI11Fp16IOBf16WLi196EEv26Group_norm_nhwc_fwd_params
        .type           _Z32group_norm_nhwc_fwd_scale_kernelI11Fp16IOBf16WLi196EEv26Group_norm_nhwc_fwd_params,@function
        .size           _Z32group_norm_nhwc_fwd_scale_kernelI11Fp16IOBf16WLi196EEv26Group_norm_nhwc_fwd_params,(.L_x_3600 - _Z32group_norm_nhwc_fwd_scale_kernelI11Fp16IOBf16WLi196EEv26Group_norm_nhwc_fwd_params)
        .other          _Z32group_norm_nhwc_fwd_scale_kernelI11Fp16IOBf16WLi196EEv26Group_norm_nhwc_fwd_params,@"STO_CUDA_ENTRY STV_DEFAULT"
_Z32group_norm_nhwc_fwd_scale_kernelI11Fp16IOBf16WLi196EEv26Group_norm_nhwc_fwd_params:
.text._Z32group_norm_nhwc_fwd_scale_kernelI11Fp16IOBf16WLi196EEv26Group_norm_nhwc_fwd_params:
        /* <DEDUP_REMOVED lines=20> */
[----:B------:R-:W-:-:S04]  /*0140*/  IMAD R9, R15, R4, RZ ;  /* 0x000000040f097224 */ /* 0x000fc800078e02ff */
[----:B------:R-:W-:-:S06]  /*0150*/  IMAD.HI.U32 R11, R11, R9, R10 ;  /* 0x000000090b0b7227 */ /* 0x000fcc00078e000a */
[----:B------:R-:W-:Y:S01]  /*0160*/  IMAD.HI.U32 R6, R11, R3, RZ ;  /* 0x000000030b067227 */ /* 0x000fe200078e00ff */
[----:B------:R-:W-:-:S04]  /*0170*/  CS2R R10, SRZ ;  /* 0x00000000000a7805 */ /* 0x000fc8000001ff00 */
[----:B------:R-:W-:-:S05]  /*0180*/  IADD3 R9, PT, PT, -R6, RZ, RZ ;  /* 0x000000ff06097210 */ /* 0x000fca0007ffe1ff */
[C---:B------:R-:W-:Y:S02]  /*0190*/  IMAD R3, R4.reuse, R9, R3 ;  /* 0x0000000904037224 */ /* 0x040fe400078e0203 */
[----:B------:R-:W2:Y:S03]  /*01a0*/  LDC R9, c[0x0][0x3f8] ;  /* 0x0000fe00ff097b82 */ /* 0x000ea60000000800 */
[----:B------:R-:W-:-:S13]  /*01b0*/  ISETP.GT.U32.AND P2, PT, R4, R3, PT ;  /* 0x000000030400720c */ /* 0x000fda0003f44070 */
[-C--:B------:R-:W-:Y:S02]  /*01c0*/  @!P2 IADD3 R3, PT, PT, R3, -R4.reuse, RZ ;  /* 0x800000040303a210 */ /* 0x080fe40007ffe0ff */
[----:B------:R-:W-:Y:S02]  /*01d0*/  @!P2 IADD3 R6, PT, PT, R6, 0x1, RZ ;  /* 0x000000010606a810 */ /* 0x000fe40007ffe0ff */
[----:B------:R-:W-:Y:S02]  /*01e0*/  ISETP.GE.U32.AND P0, PT, R3, R4, PT ;  /* 0x000000040300720c */ /* 0x000fe40003f06070 */
[----:B------:R-:W-:Y:S02]  /*01f0*/  LOP3.LUT R3, R8, R13, RZ, 0x3c, !PT ;  /* 0x0000000d08037212 */ /* 0x000fe400078e3cff */
[----:B------:R-:W-:Y:S02]  /*0200*/  ISETP.NE.AND P2, PT, R13, RZ, PT ;  /* 0x000000ff0d00720c */ /* 0x000fe40003f45270 */
[----:B------:R-:W-:-:S07]  /*0210*/  ISETP.GE.AND P1, PT, R3, RZ, PT ;  /* 0x000000ff0300720c */ /* 0x000fce0003f26270 */
[----:B------:R-:W-:-:S06]  /*0220*/  @P0 VIADD R6, R6, 0x1 ;  /* 0x0000000106060836 */ /* 0x000fcc0000000000 */
        /* <DEDUP_REMOVED lines=68> */
.L_x_914:
[----:B-1----:R-:W1:Y:S01]  /*0670*/  @!P0 LDC.64 R18, c[0x0][0x390] ;  /* 0x0000e400ff128b82 */ /* 0x002e620000000a00 */
[----:B------:R-:W-:Y:S01]  /*0680*/  USHF.R.S32.HI UR8, URZ, 0x1f, UR6 ;  /* 0x0000001fff087899 */ /* 0x000fe20008011406 */
[----:B------:R-:W-:Y:S02]  /*0690*/  MOV R16, R12 ;  /* 0x0000000c00107202 */ /* 0x000fe40000000f00 */
[----:B------:R-:W-:-:S03]  /*06a0*/  MOV R17, R3 ;  /* 0x0000000300117202 */ /* 0x000fc60000000f00 */
[C---:B0-----:R-:W-:Y:S02]  /*06b0*/  IMAD R20, R14.reuse, UR8, RZ ;  /* 0x000000080e147c24 */ /* 0x041fe4000f8e02ff */
[----:B------:R-:W-:-:S04]  /*06c0*/  IMAD.WIDE.U32 R16, R14, UR6, R16 ;  /* 0x000000060e107c25 */ /* 0x000fc8000f8e0010 */
[----:B------:R-:W-:-:S05]  /*06d0*/  IMAD R21, R15, UR6, R20 ;  /* 0x000000060f157c24 */ /* 0x000fca000f8e0214 */
[----:B------:R-:W-:Y:S02]  /*06e0*/  IADD3 R17, PT, PT, R17, R21, RZ ;  /* 0x0000001511117210 */ /* 0x000fe40007ffe0ff */
[----:B-1----:R-:W-:-:S04]  /*06f0*/  @!P0 LEA R20, P1, R16, R18, 0x1 ;  /* 0x0000001210148211 */ /* 0x002fc800078208ff */
        /* <DEDUP_REMOVED lines=14> */
[-C--:B------:R-:W-:Y:S01]  /*07e0*/  FMUL.FTZ R23, R23, R4.reuse ;  /* 0x0000000417177220 */ /* 0x080fe20000410000 */
[----:B------:R-:W0:Y:S01]  /*07f0*/  @!P0 LDC.64 R18, c[0x0][0x380] ;  /* 0x0000e000ff128b82 */ /* 0x000e220000000a00 */
[----:B------:R-:W-:Y:S02]  /*0800*/  FMUL.FTZ R25, R25, R4 ;  /* 0x0000000419197220 */ /* 0x000fe40000410000 */
[----:B------:R-:W-:Y:S02]  /*0810*/  FFMA.FTZ R23, R7, R23, R2 ;  /* 0x0000001707177223 */ /* 0x000fe40000010002 */
[----:B------:R-:W-:Y:S01]  /*0820*/  FFMA.FTZ R20, R5, R25, R0 ;  /* 0x0000001905147223 */ /* 0x000fe20000010000 */
[----:B0-----:R-:W-:-:S04]  /*0830*/  @!P0 LEA R18, P1, R16, R18, 0x1 ;  /* 0x0000001210128211 */ /* 0x001fc800078208ff */
[----:B------:R-:W-:Y:S02]  /*0840*/  @!P0 LEA.HI.X R17, R16, R19, R17, 0x1, P1 ;  /* 0x0000001310118211 */ /* 0x000fe400008f0c11 */
[----:B------:R-:W-:Y:S02]  /*0850*/  @!P0 F2FP.F16.F32.PACK_AB R19, R20, R23 ;  /* 0x000000171413823e */ /* 0x000fe400000000ff */
[----:B------:R-:W-:-:S05]  /*0860*/  @!P0 MOV R16, R18 ;  /* 0x0000001200108202 */ /* 0x000fca0000000f00 */
[----:B------:R1:W-:Y:S01]  /*0870*/  @!P0 STG.E desc[UR10][R16.64], R19 ;  /* 0x0000001310008986 */ /* 0x0003e2000c10190a */
[----:B------:R-:W-:Y:S05]  /*0880*/  BRA.U UP1, `(.L_x_914) ;  /* 0xfffffffd01787547 */ /* 0x000fea000b83ffff */
.L_x_913:
[----:B------:R-:W-:Y:S05]  /*0890*/  BRA.U UP0, `(.L_x_911) ;  /* 0x0000001500707547 */ /* 0x000fea000b800000 */
[----:B------:R-:W0:Y:S01]  /*08a0*/  LDC.64 R14, c[0x0][0x3e0] ;  /* 0x0000f800ff0e7b82 */ /* 0x000e220000000a00 */
[----:B------:R-:W-:Y:S02]  /*08b0*/  UIADD3 UR5, UPT, UPT, UR6, -UR7, URZ ;  /* 0x8000000706057290 */ /* 0x000fe4000fffe0ff */
[----:B------:R-:W-:-:S12]  /*08c0*/  UIADD3 UR6, UPT, UPT, UR6, 0x1, URZ ;  /* 0x0000000106067890 */ /* 0x000fd8000fffe0ff */
.L_x_915:
[----:B------:R-:W2:Y:S01]  /*08d0*/  @!P0 LDC.64 R20, c[0x0][0x390] ;  /* 0x0000e400ff148b82 */ /* 0x000ea20000000a00 */
[----:B------:R-:W-:Y:S01]  /*08e0*/  UIADD3 UR8, UPT, UPT, UR6, -0x1, URZ ;  /* 0xffffffff06087890 */ /* 0x000fe2000fffe0ff */
[----:B01----:R-:W-:Y:S01]  /*08f0*/  MOV R16, R12 ;  /* 0x0000000c00107202 */ /* 0x003fe20000000f00 */
        /* <DEDUP_REMOVED lines=16> */
[----:B------:R-:W1:Y:S01]  /*0a00*/  @!P0 LDC.64 R22, c[0x0][0x390] ;  /* 0x0000e400ff168b82 */ /* 0x000e620000000a00 */
        /* <DEDUP_REMOVED lines=14> */
[C---:B-1----:R-:W-:Y:S02]  /*0af0*/  @!P0 LEA R24, P1, R18.reuse, R22, 0x1 ;  /* 0x0000001612188211 */ /* 0x042fe400078208ff */
[----:B------:R-:W-:Y:S02]  /*0b00*/  @!P0 F2FP.F16.F32.PACK_AB R27, R27, R26 ;  /* 0x0000001a1b1b823e */ /* 0x000fe400000000ff */
[----:B------:R-:W-:Y:S02]  /*0b10*/  @!P0 LEA.HI.X R25, R18, R23, R19, 0x1, P1 ;  /* 0x0000001712198211 */ /* 0x000fe400008f0c13 */
[----:B------:R-:W-:Y:S02]  /*0b20*/  @!P0 MOV R22, R20 ;  /* 0x0000001400168202 */ /* 0x000fe40000000f00 */
[----:B------:R-:W-:-:S02]  /*0b30*/  @!P0 MOV R23, R21 ;  /* 0x0000001500178202 */ /* 0x000fc40000000f00 */
[----:B------:R-:W0:Y:S03]  /*0b40*/  @!P0 LDC.64 R20, c[0x0][0x380] ;  /* 0x0000e000ff148b82 */ /* 0x000e260000000a00 */
[----:B------:R1:W-:Y:S02]  /*0b50*/  @!P0 STG.E desc[UR10][R22.64], R27 ;  /* 0x0000001b16008986 */ /* 0x0003e4000c10190a */
[----:B-1----:R-:W-:Y:S02]  /*0b60*/  @!P0 MOV R22, R24 ;  /* 0x0000001800168202 */ /* 0x002fe40000000f00 */
[----:B------:R-:W-:-:S05]  /*0b70*/  @!P0 MOV R23, R25 ;  /* 0x0000001900178202 */ /* 0x000fca0000000f00 */
[----:B------:R1:W2:Y:S01]  /*0b80*/  @!P0 LDG.E R26, desc[UR10][R22.64] ;  /* 0x0000000a161a8981 */ /* 0x0002a2000c1e1900 */
[----:B------:R-:W-:Y:S01]  /*0b90*/  UIADD3 UR8, UPT, UPT, UR6, 0x1, URZ ;  /* 0x0000000106087890 */ /* 0x000fe2000fffe0ff */
[----:B0-----:R-:W-:-:S03]  /*0ba0*/  @!P0 LEA R24, P1, R18, R20, 0x1 ;  /* 0x0000001412188211 */ /* 0x001fc600078208ff */
[----:B------:R-:W-:Y:S01]  /*0bb0*/  USHF.R.S32.HI UR9, URZ, 0x1f, UR8 ;  /* 0x0000001fff097899 */ /* 0x000fe20008011408 */
[----:B------:R-:W-:Y:S02]  /*0bc0*/  @!P0 LEA.HI.X R25, R18, R21, R19, 0x1, P1 ;  /* 0x0000001512198211 */ /* 0x000fe400008f0c13 */
[----:B------:R-:W-:Y:S01]  /*0bd0*/  PRMT R18, RZ, 0x7610, R18 ;  /* 0x00007610ff127816 */ /* 0x000fe20000000012 */
[----:B------:R-:W0:Y:S01]  /*0be0*/  @!P0 LDC.64 R20, c[0x0][0x390] ;  /* 0x0000e400ff148b82 */ /* 0x000e220000000a00 */
[----:B-1----:R-:W-:-:S04]  /*0bf0*/  PRMT R23, RZ, 0x7610, R23 ;  /* 0x00007610ff177816 */ /* 0x002fc80000000017 */
[C---:B--2---:R-:W-:Y:S02]  /*0c00*/  @!P0 PRMT R23, R26.reuse, 0x7610, R23 ;  /* 0x000076101a178816 */ /* 0x044fe40000000017 */
[----:B------:R-:W-:-:S03]  /*0c10*/  @!P0 PRMT R18, R26, 0x7632, R18 ;  /* 0x000076321a128816 */ /* 0x000fc60000000012 */
[----:B------:R-:W-:Y:S02]  /*0c20*/  HADD2.F32 R23, -RZ, R23.H0_H0 ;  /* 0x20000017ff177230 */ /* 0x000fe40000004100 */
[----:B------:R-:W-:Y:S02]  /*0c30*/  HADD2.F32 R19, -RZ, R18.H0_H0 ;  /* 0x20000012ff137230 */ /* 0x000fe40000004100 */
[----:B------:R-:W-:Y:S02]  /*0c40*/  IMAD R18, R14, UR9, RZ ;  /* 0x000000090e127c24 */ /* 0x000fe4000f8e02ff */
[C---:B------:R-:W-:Y:S01]  /*0c50*/  FADD.FTZ R27, -R10.reuse, R23 ;  /* 0x000000170a1b7221 */ /* 0x040fe20000010100 */
[----:B------:R-:W-:Y:S01]  /*0c60*/  FADD.FTZ R19, -R10, R19 ;  /* 0x000000130a137221 */ /* 0x000fe20000010100 */
[----:B------:R-:W-:Y:S02]  /*0c70*/  IMAD R23, R15, UR8, R18 ;  /* 0x000000080f177c24 */ /* 0x000fe4000f8e0212 */
[-C--:B------:R-:W-:Y:S01]  /*0c80*/  FMUL.FTZ R27, R27, R4.reuse ;  /* 0x000000041b1b7220 */ /* 0x080fe20000410000 */
[----:B------:R-:W-:Y:S01]  /*0c90*/  FMUL.FTZ R22, R19, R4 ;  /* 0x0000000413167220 */ /* 0x000fe20000410000 */
[----:B------:R-:W-:-:S04]  /*0ca0*/  IMAD.WIDE.U32 R18, R14, UR8, R16 ;  /* 0x000000080e127c25 */ /* 0x000fc8000f8e0010 */
[----:B------:R-:W-:Y:S01]  /*0cb0*/  FFMA.FTZ R27, R7, R27, R2 ;  /* 0x0000001b071b7223 */ /* 0x000fe20000010002 */
[----:B------:R-:W-:Y:S01]  /*0cc0*/  FFMA.FTZ R22, R5, R22, R0 ;  /* 0x0000001605167223 */ /* 0x000fe20000010000 */
[----:B------:R-:W-:Y:S02]  /*0cd0*/  IADD3 R19, PT, PT, R19, R23, RZ ;  /* 0x0000001713137210 */ /* 0x000fe40007ffe0ff */
[----:B0-----:R-:W-:Y:S02]  /*0ce0*/  @!P0 LEA R20, P1, R18, R20, 0x1 ;  /* 0x0000001412148211 */ /* 0x001fe400078208ff */
[----:B------:R-:W-:Y:S02]  /*0cf0*/  @!P0 F2FP.F16.F32.PACK_AB R27, R22, R27 ;  /* 0x0000001b161b823e */ /* 0x000fe400000000ff */
[----:B------:R-:W-:Y:S01]  /*0d00*/  @!P0 LEA.HI.X R21, R18, R21, R19, 0x1, P1 ;  /* 0x0000001512158211 */ /* 0x000fe200008f0c13 */
[----:B------:R-:W0:Y:S02]  /*0d10*/  @!P0 LDC.64 R22, c[0x0][0x390] ;  /* 0x0000e400ff168b82 */ /* 0x000e240000000a00 */
[----:B------:R1:W-:Y:S02]  /*0d20*/  @!P0 STG.E desc[UR10][R24.64], R27 ;  /* 0x0000001b18008986 */ /* 0x0003e4000c10190a */
[----:B-1----:R-:W-:Y:S01]  /*0d30*/  @!P0 IMAD.MOV.U32 R24, RZ, RZ, R20 ;  /* 0x000000ffff188224 */ /* 0x002fe200078e0014 */
[----:B------:R-:W-:-:S03]  /*0d40*/  @!P0 MOV R25, R21 ;  /* 0x0000001500198202 */ /* 0x000fc60000000f00 */
[----:B------:R-:W1:Y:S02]  /*0d50*/  @!P0 LDC.64 R20, c[0x0][0x380] ;  /* 0x0000e000ff148b82 */ /* 0x000e640000000a00 */
[----:B------:R2:W3:Y:S01]  /*0d60*/  @!P0 LDG.E R26, desc[UR10][R24.64] ;  /* 0x0000000a181a8981 */ /* 0x0004e2000c1e1900 */
[----:B------:R-:W-:-:S04]  /*0d70*/  UIADD3 UR8, UPT, UPT, UR6, 0x2, URZ ;  /* 0x0000000206087890 */ /* 0x000fc8000fffe0ff */
[----:B------:R-:W-:Y:S02]  /*0d80*/  USHF.R.S32.HI UR9, URZ, 0x1f, UR8 ;  /* 0x0000001fff097899 */ /* 0x000fe40008011408 */
[----:B------:R-:W-:Y:S01]  /*0d90*/  IMAD.WIDE.U32 R16, R14, UR8, R16 ;  /* 0x000000080e107c25 */ /* 0x000fe2000f8e0010 */
[----:B--2---:R-:W-:Y:S02]  /*0da0*/  PRMT R25, RZ, 0x5410, RZ ;  /* 0x00005410ff197816 */ /* 0x004fe400000000ff */
[----:B-1----:R-:W-:-:S04]  /*0db0*/  @!P0 LEA R20, P1, R18, R20, 0x1 ;  /* 0x0000001412148211 */ /* 0x002fc800078208ff */
[----:B------:R-:W-:Y:S01]  /*0dc0*/  @!P0 LEA.HI.X R19, R18, R21, R19, 0x1, P1 ;  /* 0x0000001512138211 */ /* 0x000fe200008f0c13 */
[----:B------:R-:W-:Y:S01]  /*0dd0*/  IMAD R18, R14, UR9, RZ ;  /* 0x000000090e127c24 */ /* 0x000fe2000f8e02ff */
[----:B0-----:R-:W-:-:S03]  /*0de0*/  @!P0 LEA R22, P1, R16, R22, 0x1 ;  /* 0x0000001610168211 */ /* 0x001fc600078208ff */
[----:B------:R-:W-:-:S05]  /*0df0*/  IMAD R27, R15, UR8, R18 ;  /* 0x000000080f1b7c24 */ /* 0x000fca000f8e0212 */
[----:B------:R-:W-:Y:S02]  /*0e00*/  IADD3 R17, PT, PT, R17, R27, RZ ;  /* 0x0000001b11117210 */ /* 0x000fe40007ffe0ff */
        /* <DEDUP_REMOVED lines=8> */
[----:B------:R-:W-:Y:S01]  /*0e90*/  FFMA.FTZ R18, R7, R21, R2 ;  /* 0x0000001507127223 */ /* 0x000fe20000010002 */
[----:B------:R-:W-:Y:S01]  /*0ea0*/  @!P0 LEA.HI.X R21, R16, R23, R17, 0x1, P1 ;  /* 0x0000001710158211 */ /* 0x000fe200008f0c11 */
[----:B------:R-:W-:-:S05]  /*0eb0*/  FFMA.FTZ R25, R5, R25, R0 ;  /* 0x0000001905197223 */ /* 0x000fca0000010000 */
[----:B------:R-:W-:Y:S02]  /*0ec0*/  @!P0 F2FP.F16.F32.PACK_AB R25, R25, R18 ;  /* 0x000000121919823e */ /* 0x000fe400000000ff */
[----:B------:R-:W-:Y:S02]  /*0ed0*/  @!P0 MOV R18, R20 ;  /* 0x0000001400128202 */ /* 0x000fe40000000f00 */
[----:B------:R-:W-:Y:S02]  /*0ee0*/  @!P0 MOV R20, R22 ;  /* 0x0000001600148202 */ /* 0x000fe40000000f00 */
[----:B------:R-:W0:Y:S01]  /*0ef0*/  @!P0 LDC.64 R22, c[0x0][0x380] ;  /* 0x0000e000ff168b82 */ /* 0x000e220000000a00 */
[----:B------:R1:W-:Y:S04]  /*0f00*/  @!P0 STG.E desc[UR10][R18.64], R25 ;  /* 0x0000001912008986 */ /* 0x0003e8000c10190a */
[----:B------:R-:W2:Y:S01]  /*0f10*/  @!P0 LDG.E R20, desc[UR10][R20.64] ;  /* 0x0000000a14148981 */ /* 0x000ea2000c1e1900 */
        /* <DEDUP_REMOVED lines=21> */
.L_x_912:
        /* <DEDUP_REMOVED lines=8> */
.L_x_919:
[----:B0-----:R-:W2:Y:S01]  /*10f0*/  @!P0 LDC.64 R18, c[0x0][0x390] ;  /* 0x0000e400ff128b82 */ /* 0x001ea20000000a00 */
        /* <DEDUP_REMOVED lines=9> */
[----:B------:R0:W2:Y:S01]  /*1190*/  @!P0 LDG.E R18, desc[UR10][R18.64] ;  /* 0x0000000a12128981 */ /* 0x0000a2000c1e1900 */
[----:B------:R-:W-:Y:S01]  /*11a0*/  ISETP.GE.U32.AND P1, PT, R8, R16, PT ;  /* 0x000000100800720c */ /* 0x000fe20003f26070 */
[----:B------:R-:W-:Y:S01]  /*11b0*/  UIADD3 UR6, UPT, UPT, UR6, 0x1, URZ ;  /* 0x0000000106067890 */ /* 0x000fe2000fffe0ff */
[----:B------:R-:W-:Y:S01]  /*11c0*/  BSSY.RECONVERGENT B0, `(.L_x_917) ;  /* 0x000001e000007945 */ /* 0x000fe20003800200 */
[----:B------:R-:W-:Y:S02]  /*11d0*/  UIADD3 UR5, UPT, UPT, UR5, 0x1, URZ ;  /* 0x0000000105057890 */ /* 0x000fe4000fffe0ff */
[----:B------:R-:W-:Y:S01]  /*11e0*/  UISETP.NE.AND UP0, UPT, UR6, URZ, UPT ;  /* 0x000000ff0600728c */ /* 0x000fe2000bf05270 */
[----:B0-----:R-:W-:-:S04]  /*11f0*/  PRMT R19, RZ, 0x5410, RZ ;  /* 0x00005410ff137816 */ /* 0x001fc800000000ff */
[----:B--2---:R-:W-:-:S04]  /*1200*/  @!P0 PRMT R19, R19, 0x5410, R18 ;  /* 0x0000541013138816 */ /* 0x004fc80000000012 */
[----:B------:R-:W-:Y:S02]  /*1210*/  @!P0 PRMT R19, R18, 0x7632, R19 ;  /* 0x0000763212138816 */ /* 0x000fe40000000013 */
[----:B------:R-:W-:-:S13]  /*1220*/  ISETP.GE.AND.EX P0, PT, R9, R17, PT, P1 ;  /* 0x000000110900720c */ /* 0x000fda0003f06310 */
[----:B------:R-:W-:Y:S05]  /*1230*/  @P0 BRA `(.L_x_918) ;  /* 0x0000000000580947 */ /* 0x000fea0003800000 */
[--C-:B------:R-:W-:Y:S01]  /*1240*/  HADD2.F32 R15, -RZ, R19.reuse.H1_H1 ;  /* 0x30000013ff0f7230 */ /* 0x100fe20000004100 */
[----:B-1----:R-:W-:Y:S01]  /*1250*/  LEA R18, P1, R14, UR14, 0x1 ;  /* 0x0000000e0e127c11 */ /* 0x002fe2000f8208ff */
[----:B------:R-:W-:-:S03]  /*1260*/  HADD2.F32 R19, -RZ, R19.H0_H0 ;  /* 0x20000013ff137230 */ /* 0x000fc60000004100 */
[C---:B------:R-:W-:Y:S02]  /*1270*/  FADD.FTZ R15, -R10.reuse, R15 ;  /* 0x0000000f0a0f7221 */ /* 0x040fe40000010100 */
[----:B------:R-:W-:Y:S02]  /*1280*/  FADD.FTZ R19, -R10, R19 ;  /* 0x000000130a137221 */ /* 0x000fe40000010100 */
[-C--:B------:R-:W-:Y:S02]  /*1290*/  FMUL.FTZ R15, R15, R4.reuse ;  /* 0x000000040f0f7220 */ /* 0x080fe40000410000 */
[----:B------:R-:W-:Y:S02]  /*12a0*/  FMUL.FTZ R19, R19, R4 ;  /* 0x0000000413137220 */ /* 0x000fe40000410000 */
[----:B------:R-:W-:Y:S02]  /*12b0*/  FFMA.FTZ R15, R7, R15, R2 ;  /* 0x0000000f070f7223 */ /* 0x000fe40000010002 */
[----:B------:R-:W-:-:S02]  /*12c0*/  FFMA.FTZ R19, R5, R19, R0 ;  /* 0x0000001305137223 */ /* 0x000fc40000010000 */
        /* <DEDUP_REMOVED lines=11> */
[----:B------:R-:W-:-:S05]  /*1380*/  F2FP.F16.F32.PACK_AB R15, R26, R15 ;  /* 0x0000000f1a0f723e */ /* 0x000fca00000000ff */
[----:B------:R0:W-:Y:S02]  /*1390*/  STG.E desc[UR10][R18.64], R15 ;  /* 0x0000000f12007986 */ /* 0x0001e4000c10190a */
.L_x_918:
[----:B-1----:R-:W-:Y:S05]  /*13a0*/  BSYNC.RECONVERGENT B0 ;  /* 0x0000000000007941 */ /* 0x002fea0003800200 */
.L_x_917:
[----:B------:R-:W-:Y:S05]  /*13b0*/  BRA.U UP0, `(.L_x_919) ;  /* 0xfffffffd004c7547 */ /* 0x000fea000b83ffff */
.L_x_916:
[----:B------:R-:W-:-:S04]  /*13c0*/  UIADD3 UR6, UPT, UPT, UR4, -UR7, URZ ;  /* 0x8000000704067290 */ /* 0x000fc8000fffe0ff */
[----:B------:R-:W-:-:S09]  /*13d0*/  UISETP.GT.U32.AND UP0, UPT, UR6, -0x4, UPT ;  /* 0xfffffffc0600788c */ /* 0x000fd2000bf04070 */
[----:B------:R-:W-:Y:S05]  /*13e0*/  BRA.U UP0, `(.L_x_911) ;  /* 0x00000009009c7547 */ /* 0x000fea000b800000 */
[----:B0-----:R-:W0:Y:S01]  /*13f0*/  LDC.64 R14, c[0x0][0x3e0] ;  /* 0x0000f800ff0e7b82 */ /* 0x001e220000000a00 */
[----:B------:R-:W1:Y:S01]  /*1400*/  LDCU.64 UR16, c[0x0][0x380] ;  /* 0x00007000ff1077ac */ /* 0x000e620008000a00 */
[----:B------:R-:W-:Y:S02]  /*1410*/  UIADD3 UR6, UPT, UPT, UR5, -UR7, URZ ;  /* 0x8000000705067290 */ /* 0x000fe4000fffe0ff */
[----:B------:R-:W-:-:S12]  /*1420*/  UIADD3 UR8, UPT, UPT, UR5, 0x1, URZ ;  /* 0x0000000105087890 */ /* 0x000fd8000fffe0ff */
.L_x_922:
[----:B--2---:R-:W2:Y:S01]  /*1430*/  @!P0 LDC.64 R18, c[0x0][0x390] ;  /* 0x0000e400ff128b82 */ /* 0x004ea20000000a00 */
        /* <DEDUP_REMOVED lines=12> */
[----:B------:R-:W-:Y:S01]  /*1500*/  UIADD3 UR6, UPT, UPT, UR6, 0x4, URZ ;  /* 0x0000000406067890 */ /* 0x000fe2000fffe0ff */
[----:B------:R-:W-:Y:S03]  /*1510*/  BSSY.RECONVERGENT B0, `(.L_x_920) ;  /* 0x000001e000007945 */ /* 0x000fe60003800200 */
[----:B------:R-:W-:Y:S01]  /*1520*/  UISETP.NE.AND UP0, UPT, UR6, URZ, UPT ;  /* 0x000000ff0600728c */ /* 0x000fe2000bf05270 */
[----:B0-----:R-:W-:-:S04]  /*1530*/  PRMT R23, RZ, 0x5410, RZ ;  /* 0x00005410ff177816 */ /* 0x001fc800000000ff */
[----:B--2---:R-:W-:-:S04]  /*1540*/  @!P0 PRMT R23, R23, 0x5410, R22 ;  /* 0x0000541017178816 */ /* 0x004fc80000000016 */
        /* <DEDUP_REMOVED lines=24> */
[----:B------:R-:W-:-:S05]  /*16d0*/  F2FP.F16.F32.PACK_AB R21, R29, R21 ;  /* 0x000000151d15723e */ /* 0x000fca00000000ff */
[----:B------:R2:W-:Y:S02]  /*16e0*/  STG.E desc[UR10][R22.64], R21 ;  /* 0x0000001516007986 */ /* 0x0005e4000c10190a */
.L_x_921:
[----:B-1----:R-:W-:Y:S05]  /*16f0*/  BSYNC.RECONVERGENT B0 ;  /* 0x0000000000007941 */ /* 0x002fea0003800200 */
.L_x_920:
[----:B------:R-:W-:Y:S02]  /*1700*/  USHF.R.S32.HI UR9, URZ, 0x1f, UR8 ;  /* 0x0000001fff097899 */ /* 0x000fe40008011408 */
[----:B--2---:R-:W-:-:S04]  /*1710*/  IMAD.WIDE.U32 R20, R14, UR8, R16 ;  /* 0x000000080e147c25 */ /* 0x004fc8000f8e0010 */
[----:B------:R-:W-:-:S04]  /*1720*/  IMAD R22, R14, UR9, RZ ;  /* 0x000000090e167c24 */ /* 0x000fc8000f8e02ff */
[----:B------:R-:W-:Y:S01]  /*1730*/  IMAD R23, R15, UR8, R22 ;  /* 0x000000080f177c24 */ /* 0x000fe2000f8e0216 */
[----:B0-----:R-:W-:-:S04]  /*1740*/  @!P0 LEA R22, P1, R20, R18, 0x1 ;  /* 0x0000001214168211 */ /* 0x001fc800078208ff */
        /* <DEDUP_REMOVED lines=13> */
[-C--:B------:R-:W-:Y:S02]  /*1820*/  FMUL.FTZ R24, R27, R4.reuse ;  /* 0x000000041b187220 */ /* 0x080fe40000410000 */
[----:B------:R-:W-:Y:S02]  /*1830*/  FMUL.FTZ R23, R25, R4 ;  /* 0x0000000419177220 */ /* 0x000fe40000410000 */
[----:B------:R-:W-:Y:S02]  /*1840*/  FFMA.FTZ R24, R5, R24, R0 ;  /* 0x0000001805187223 */ /* 0x000fe40000010000 */
        /* <DEDUP_REMOVED lines=9> */
[----:B--2---:R-:W-:Y:S02]  /*18e0*/  @!P0 FADD.FTZ R27, R26, 1 ;  /* 0x3f8000001a1b8421 */ /* 0x004fe40000010000 */
[----:B------:R-:W1:Y:S01]  /*18f0*/  @!P0 MUFU.RCP R19, R28 ;  /* 0x0000001c00138308 */ /* 0x000e620000001000 */
[----:B------:R-:W-:-:S04]  /*1900*/  IMAD R26, R14, UR13, RZ ;  /* 0x0000000d0e1a7c24 */ /* 0x000fc8000f8e02ff */
[----:B------:R-:W-:-:S03]  /*1910*/  IMAD R26, R15, UR9, R26 ;  /* 0x000000090f1a7c24 */ /* 0x000fc6000f8e021a */
[----:B------:R-:W2:Y:S01]  /*1920*/  @!P0 MUFU.RCP R18, R27 ;  /* 0x0000001b00128308 */ /* 0x000ea20000001000 */
[----:B-1----:R-:W-:Y:S01]  /*1930*/  @!P0 FMUL.FTZ R24, R24, R19 ;  /* 0x0000001318188220 */ /* 0x002fe20000410000 */
[----:B--2---:R-:W-:Y:S01]  /*1940*/  @!P0 FMUL.FTZ R29, R23, R18 ;  /* 0x00000012171d8220 */ /* 0x004fe20000410000 */
[----:B------:R-:W-:-:S04]  /*1950*/  IMAD.WIDE.U32 R18, R14, UR9, R16 ;  /* 0x000000090e127c25 */ /* 0x000fc8000f8e0010 */
[----:B------:R-:W-:Y:S02]  /*1960*/  @!P0 F2FP.F16.F32.PACK_AB R29, R24, R29 ;  /* 0x0000001d181d823e */ /* 0x000fe400000000ff */
[C---:B0-----:R-:W-:Y:S02]  /*1970*/  @!P0 LEA R23, P1, R18.reuse, R20, 0x1 ;  /* 0x0000001412178211 */ /* 0x041fe400078208ff */
[----:B------:R-:W-:Y:S02]  /*1980*/  IADD3 R19, PT, PT, R19, R26, RZ ;  /* 0x0000001a13137210 */ /* 0x000fe40007ffe0ff */
[----:B------:R-:W-:Y:S02]  /*1990*/  @!P0 MOV R20, R22 ;  /* 0x0000001600148202 */ /* 0x000fe40000000f00 */
[----:B------:R-:W-:Y:S02]  /*19a0*/  @!P0 LEA.HI.X R24, R18, R21, R19, 0x1, P1 ;  /* 0x0000001512188211 */ /* 0x000fe400008f0c13 */
[----:B------:R-:W-:-:S05]  /*19b0*/  @!P0 MOV R21, R25 ;  /* 0x0000001900158202 */ /* 0x000fca0000000f00 */
[----:B------:R0:W-:Y:S02]  /*19c0*/  @!P0 STG.E desc[UR10][R20.64], R29 ;  /* 0x0000001d14008986 */ /* 0x0001e4000c10190a */
[----:B0-----:R-:W-:Y:S01]  /*19d0*/  @!P0 IMAD.MOV.U32 R20, RZ, RZ, R23 ;  /* 0x000000ffff148224 */ /* 0x001fe200078e0017 */
[----:B------:R-:W-:-:S05]  /*19e0*/  @!P0 MOV R21, R24 ;  /* 0x0000001800158202 */ /* 0x000fca0000000f00 */
[----:B------:R0:W2:Y:S01]  /*19f0*/  @!P0 LDG.E R22, desc[UR10][R20.64] ;  /* 0x0000000a14168981 */ /* 0x0000a2000c1e1900 */
[----:B------:R-:W-:-:S04]  /*1a00*/  UIADD3 UR9, UPT, UPT, UR8, 0x2, URZ ;  /* 0x0000000208097890 */ /* 0x000fc8000fffe0ff */
[----:B------:R-:W-:Y:S02]  /*1a10*/  USHF.R.S32.HI UR13, URZ, 0x1f, UR9 ;  /* 0x0000001fff0d7899 */ /* 0x000fe40008011409 */
[----:B------:R-:W-:Y:S01]  /*1a20*/  IMAD.WIDE.U32 R16, R14, UR9, R16 ;  /* 0x000000090e107c25 */ /* 0x000fe2000f8e0010 */
[----:B0-----:R-:W-:-:S04]  /*1a30*/  PRMT R21, RZ, 0x7610, R21 ;  /* 0x00007610ff157816 */ /* 0x001fc80000000015 */
[----:B--2---:R-:W-:-:S04]  /*1a40*/  @!P0 PRMT R21, R22, 0x7632, R21 ;  /* 0x0000763216158816 */ /* 0x004fc80000000015 */
[----:B------:R-:W-:-:S05]  /*1a50*/  PRMT R21, R21, 0x5410, RZ ;  /* 0x0000541015157816 */ /* 0x000fca00000000ff */
[----:B------:R-:W-:Y:S01]  /*1a60*/  HADD2.F32 R23, -RZ, R21.H0_H0 ;  /* 0x20000015ff177230 */ /* 0x000fe20000004100 */
[----:B------:R-:W-:-:S04]  /*1a70*/  @!P0 PRMT R21, R21, 0x5410, R22 ;  /* 0x0000541015158816 */ /* 0x000fc80000000016 */
[C---:B------:R-:W-:Y:S01]  /*1a80*/  FADD.FTZ R27, -R10.reuse, R23 ;  /* 0x000000170a1b7221 */ /* 0x040fe20000010100 */
[----:B------:R-:W-:Y:S01]  /*1a90*/  HADD2.F32 R25, -RZ, R21.H1_H1 ;  /* 0x30000015ff197230 */ /* 0x000fe20000004100 */
[----:B------:R-:W0:Y:S02]  /*1aa0*/  @!P0 LDC.64 R22, c[0x0][0x380] ;  /* 0x0000e000ff168b82 */ /* 0x000e240000000a00 */
[-C--:B------:R-:W-:Y:S02]  /*1ab0*/  FMUL.FTZ R27, R27, R4.reuse ;  /* 0x000000041b1b7220 */ /* 0x080fe40000410000 */
[----:B------:R-:W-:Y:S02]  /*1ac0*/  FADD.FTZ R25, -R10, R25 ;  /* 0x000000190a197221 */ /* 0x000fe40000010100 */
[----:B------:R-:W-:Y:S02]  /*1ad0*/  FFMA.FTZ R21, R5, R27, R0 ;  /* 0x0000001b05157223 */ /* 0x000fe40000010000 */
[----:B------:R-:W-:-:S02]  /*1ae0*/  FMUL.FTZ R20, R25, R4 ;  /* 0x0000000419147220 */ /* 0x000fc40000410000 */
[----:B------:R-:W-:Y:S02]  /*1af0*/  @!P0 FMUL.FTZ R26, R21, -1.4426950216293334961 ;  /* 0xbfb8aa3b151a8820 */ /* 0x000fe40000410000 */
[----:B------:R-:W-:-:S04]  /*1b00*/  FFMA.FTZ R20, R7, R20, R2 ;  /* 0x0000001407147223 */ /* 0x000fc80000010002 */
[----:B------:R-:W-:Y:S01]  /*1b10*/  @!P0 FMUL.FTZ R24, R20, -1.4426950216293334961 ;  /* 0xbfb8aa3b14188820 */ /* 0x000fe20000410000 */
[----:B------:R-:W1:Y:S05]  /*1b20*/  @!P0 MUFU.EX2 R26, R26 ;  /* 0x0000001a001a8308 */ /* 0x000e6a0000000800 */
[----:B------:R-:W2:Y:S01]  /*1b30*/  @!P0 MUFU.EX2 R24, R24 ;  /* 0x0000001800188308 */ /* 0x000ea20000000800 */
[----:B0-----:R-:W-:-:S04]  /*1b40*/  @!P0 LEA R22, P1, R18, R22, 0x1 ;  /* 0x0000001612168211 */ /* 0x001fc800078208ff */
[----:B------:R-:W-:Y:S02]  /*1b50*/  @!P0 LEA.HI.X R23, R18, R23, R19, 0x1, P1 ;  /* 0x0000001712178211 */ /* 0x000fe400008f0c13 */
[----:B------:R-:W0:Y:S01]  /*1b60*/  @!P0 LDC.64 R18, c[0x0][0x390] ;  /* 0x0000e400ff128b82 */ /* 0x000e220000000a00 */
[----:B-1----:R-:W-:-:S04]  /*1b70*/  @!P0 FADD.FTZ R27, R26, 1 ;  /* 0x3f8000001a1b8421 */ /* 0x002fc80000010000 */
[----:B------:R-:W1:Y:S01]  /*1b80*/  @!P0 MUFU.RCP R28, R27 ;  /* 0x0000001b001c8308 */ /* 0x000e620000001000 */
[----:B--2---:R-:W-:Y:S01]  /*1b90*/  @!P0 FADD.FTZ R25, R24, 1 ;  /* 0x3f80000018198421 */ /* 0x004fe20000010000 */
[----:B------:R-:W-:-:S04]  /*1ba0*/  IMAD R24, R14, UR13, RZ ;  /* 0x0000000d0e187c24 */ /* 0x000fc8000f8e02ff */
[----:B------:R-:W-:Y:S02]  /*1bb0*/  IMAD R29, R15, UR9, R24 ;  /* 0x000000090f1d7c24 */ /* 0x000fe4000f8e0218 */
[----:B------:R-:W2:Y:S03]  /*1bc0*/  @!P0 MUFU.RCP R25, R25 ;  /* 0x0000001900198308 */ /* 0x000ea60000001000 */
[----:B------:R-:W-:Y:S01]  /*1bd0*/  IADD3 R17, PT, PT, R17, R29, RZ ;  /* 0x0000001d11117210 */ /* 0x000fe20007ffe0ff */
[----:B-1----:R-:W-:Y:S01]  /*1be0*/  @!P0 FMUL.FTZ R21, R21, R28 ;  /* 0x0000001c15158220 */ /* 0x002fe20000410000 */
[C---:B0-----:R-:W-:Y:S02]  /*1bf0*/  @!P0 LEA R24, P1, R16.reuse, R18, 0x1 ;  /* 0x0000001210188211 */ /* 0x041fe400078208ff */
[----:B------:R-:W-:Y:S02]  /*1c00*/  @!P0 MOV R18, R22 ;  /* 0x0000001600128202 */ /* 0x000fe40000000f00 */
[----:B------:R-:W-:-:S02]  /*1c10*/  @!P0 LEA.HI.X R27, R16, R19, R17, 0x1, P1 ;  /* 0x00000013101b8211 */ /* 0x000fc400008f0c11 */
[----:B------:R-:W-:Y:S01]  /*1c20*/  @!P0 MOV R19, R23 ;  /* 0x0000001700138202 */ /* 0x000fe20000000f00 */
[----:B--2---:R-:W-:-:S05]  /*1c30*/  @!P0 FMUL.FTZ R20, R20, R25 ;  /* 0x0000001914148220 */ /* 0x004fca0000410000 */
[----:B------:R-:W-:Y:S02]  /*1c40*/  @!P0 F2FP.F16.F32.PACK_AB R25, R21, R20 ;  /* 0x000000141519823e */ /* 0x000fe400000000ff */
[----:B------:R-:W-:Y:S02]  /*1c50*/  @!P0 MOV R20, R24 ;  /* 0x0000001800148202 */ /* 0x000fe40000000f00 */
[----:B------:R-:W-:Y:S01]  /*1c60*/  @!P0 MOV R21, R27 ;  /* 0x0000001b00158202 */ /* 0x000fe20000000f00 */
[----:B------:R0:W-:Y:S04]  /*1c70*/  @!P0 STG.E desc[UR10][R18.64], R25 ;  /* 0x0000001912008986 */ /* 0x0001e8000c10190a */
[----:B------:R-:W2:Y:S01]  /*1c80*/  @!P0 LDG.E R20, desc[UR10][R20.64] ;  /* 0x0000000a14148981 */ /* 0x000ea2000c1e1900 */
[----:B------:R-:W-:Y:S01]  /*1c90*/  UIADD3 UR8, UPT, UPT, UR8, 0x4, URZ ;  /* 0x0000000408087890 */ /* 0x000fe2000fffe0ff */
[----:B0-----:R-:W-:-:S04]  /*1ca0*/  PRMT R19, RZ, 0x5410, RZ ;  /* 0x00005410ff137816 */ /* 0x001fc800000000ff */
[----:B--2---:R-:W-:-:S04]  /*1cb0*/  @!P0 PRMT R19, R19, 0x5410, R20 ;  /* 0x0000541013138816 */ /* 0x004fc80000000014 */
[----:B------:R-:W-:-:S05]  /*1cc0*/  @!P0 PRMT R19, R20, 0x7632, R19 ;  /* 0x0000763214138816 */ /* 0x000fca0000000013 */
[--C-:B------:R-:W-:Y:S02]  /*1cd0*/  HADD2.F32 R23, -RZ, R19.reuse.H1_H1 ;  /* 0x30000013ff177230 */ /* 0x100fe40000004100 */
[----:B------:R-:W-:Y:S02]  /*1ce0*/  HADD2.F32 R27, -RZ, R19.H0_H0 ;  /* 0x20000013ff1b7230 */ /* 0x000fe40000004100 */
[----:B------:R-:W0:Y:S01]  /*1cf0*/  @!P0 LDC.64 R18, c[0x0][0x380] ;  /* 0x0000e000ff128b82 */ /* 0x000e220000000a00 */
[C---:B------:R-:W-:Y:S02]  /*1d00*/  FADD.FTZ R23, -R10.reuse, R23 ;  /* 0x000000170a177221 */ /* 0x040fe40000010100 */
[----:B------:R-:W-:Y:S02]  /*1d10*/  FADD.FTZ R27, -R10, R27 ;  /* 0x0000001b0a1b7221 */ /* 0x000fe40000010100 */
[-C--:B------:R-:W-:Y:S02]  /*1d20*/  FMUL.FTZ R22, R23, R4.reuse ;  /* 0x0000000417167220 */ /* 0x080fe40000410000 */
[----:B------:R-:W-:-:S02]  /*1d30*/  FMUL.FTZ R20, R27, R4 ;  /* 0x000000041b147220 */ /* 0x000fc40000410000 */
[----:B------:R-:W-:Y:S02]  /*1d40*/  FFMA.FTZ R22, R7, R22, R2 ;  /* 0x0000001607167223 */ /* 0x000fe40000010002 */
[----:B------:R-:W-:Y:S02]  /*1d50*/  FFMA.FTZ R20, R5, R20, R0 ;  /* 0x0000001405147223 */ /* 0x000fe40000010000 */
[----:B------:R-:W-:Y:S02]  /*1d60*/  @!P0 FMUL.FTZ R21, R22, -1.4426950216293334961 ;  /* 0xbfb8aa3b16158820 */ /* 0x000fe40000410000 */
[----:B------:R-:W-:-:S04]  /*1d70*/  @!P0 FMUL.FTZ R24, R20, -1.4426950216293334961 ;  /* 0xbfb8aa3b14188820 */ /* 0x000fc80000410000 */
[----:B------:R-:W1:Y:S04]  /*1d80*/  @!P0 MUFU.EX2 R21, R21 ;  /* 0x0000001500158308 */ /* 0x000e680000000800 */
[----:B------:R-:W2:Y:S01]  /*1d90*/  @!P0 MUFU.EX2 R24, R24 ;  /* 0x0000001800188308 */ /* 0x000ea20000000800 */
[----:B0-----:R-:W-:-:S04]  /*1da0*/  @!P0 LEA R18, P1, R16, R18, 0x1 ;  /* 0x0000001210128211 */ /* 0x001fc800078208ff */
[----:B------:R-:W-:Y:S02]  /*1db0*/  @!P0 LEA.HI.X R17, R16, R19, R17, 0x1, P1 ;  /* 0x0000001310118211 */ /* 0x000fe400008f0c11 */
[----:B------:R-:W-:Y:S01]  /*1dc0*/  @!P0 MOV R16, R18 ;  /* 0x0000001200108202 */ /* 0x000fe20000000f00 */
[----:B-1----:R-:W-:Y:S01]  /*1dd0*/  @!P0 FADD.FTZ R23, R21, 1 ;  /* 0x3f80000015178421 */ /* 0x002fe20000010000 */
[----:B--2---:R-:W-:-:S05]  /*1de0*/  @!P0 FADD.FTZ R25, R24, 1 ;  /* 0x3f80000018198421 */ /* 0x004fca0000010000 */
[----:B------:R-:W0:Y:S08]  /*1df0*/  @!P0 MUFU.RCP R23, R23 ;  /* 0x0000001700178308 */ /* 0x000e300000001000 */
[----:B------:R-:W1:Y:S01]  /*1e00*/  @!P0 MUFU.RCP R25, R25 ;  /* 0x0000001900198308 */ /* 0x000e620000001000 */
[----:B0-----:R-:W-:Y:S01]  /*1e10*/  @!P0 FMUL.FTZ R22, R22, R23 ;  /* 0x0000001716168220 */ /* 0x001fe20000410000 */
[----:B-1----:R-:W-:-:S05]  /*1e20*/  @!P0 FMUL.FTZ R27, R20, R25 ;  /* 0x00000019141b8220 */ /* 0x002fca0000410000 */
[----:B------:R-:W-:-:S05]  /*1e30*/  @!P0 F2FP.F16.F32.PACK_AB R27, R27, R22 ;  /* 0x000000161b1b823e */ /* 0x000fca00000000ff */
[----:B------:R2:W-:Y:S01]  /*1e40*/  @!P0 STG.E desc[UR10][R16.64], R27 ;  /* 0x0000001b10008986 */ /* 0x0005e2000c10190a */
[----:B------:R-:W-:Y:S05]  /*1e50*/  BRA.U UP0, `(.L_x_922) ;  /* 0xfffffff500747547 */ /* 0x000fea000b83ffff */
.L_x_911:
        /* <DEDUP_REMOVED lines=11> */
.L_x_923:
        /* <DEDUP_REMOVED lines=15> */
.L_x_3600:


//--------------------- .text._Z32group_norm_nhwc_fwd_scale_kernelI11Fp16IOBf16WLi168EEv26Group_norm_nhwc_fwd_params --------------------------
	.section	.text._Z32group_norm_nhwc_fwd_scale_kernelI11Fp16IOBf16WLi168EEv26Group_norm_nhwc_fwd_params,"ax",@progbits
	.align	128
        .global         _Z32group_norm_nhwc_fwd_scale_kernelI11Fp16IOBf16WLi168EEv26Group_norm_nhwc_fwd_params
        .type           _Z32group_norm_nhwc_fwd_scale_kernelI11Fp16IOBf16WLi168EEv26Group_norm_nhwc_fwd_params,@function
        .size           _Z32group_norm_nhwc_fwd_scale_kernelI11Fp16IOBf16WLi168EEv26Group_norm_nhwc_fwd_params,(.L_x_3601 - _Z32group_norm_nhwc_fwd_scale_kernelI11Fp16IOBf16WLi168EEv26Group_norm_nhwc_fwd_params)
        .other          _Z32group_norm_nhwc_fwd_scale_kernelI11Fp16IOBf16WLi168EEv26Group_norm_nhwc_fwd_params,@"STO_CUDA_ENTRY STV_DEFAULT"
_Z32group_norm_nhwc_fwd_scale_kernelI11Fp16IOBf16WLi168EEv26Group_norm_nhwc_fwd_params:
.text._Z32group_norm_nhwc_fwd_scale_kernelI11Fp16IOBf16WLi168EEv26Group_norm_nhwc_fwd_params:
        /* <DEDUP_REMOVED lines=103> */
.L_x_927:
        /* <DEDUP_REMOVED lines=34> */
.L_x_926:
[----:B------:R-:W-:Y:S05]  /*0890*/  BRA.U UP0, `(.L_x_924) ;  /* 0x0000001500707547 */ /* 0x000fea000b800000 */
[----:B------:R-:W0:Y:S01]  /*08a0*/  LDC.64 R14, c[0x0][0x3e0] ;  /* 0x0000f800ff0e7b82 */ /* 0x000e220000000a00 */
[----:B------:R-:W-:Y:S02]  /*08b0*/  UIADD3 UR5, UPT, UPT, UR6, -UR7, URZ ;  /* 0x8000000706057290 */ /* 0x000fe4000fffe0ff */
[----:B------:R-:W-:-:S12]  /*08c0*/  UIADD3 UR6, UPT, UPT, UR6, 0x1, URZ ;  /* 0x0000000106067890 */ /* 0x000fd8000fffe0ff */
.L_x_928:
        /* <DEDUP_REMOVED lines=122> */
.L_x_925:
        /* <DEDUP_REMOVED lines=8> */
.L_x_932:
        /* <DEDUP_REMOVED lines=43> */
.L_x_931:
[----:B-1----:R-:W-:Y:S05]  /*13a0*/  BSYNC.RECONVERGENT B0 ;  /* 0x0000000000007941 */ /* 0x002fea0003800200 */
.L_x_930:
[----:B------:R-:W-:Y:S05]  /*13b0*/  BRA.U UP0, `(.L_x_932) ;  /* 0xfffffffd004c7547 */ /* 0x000fea000b83ffff */
.L_x_929:
[----:B------:R-:W-:-:S04]  /*13c0*/  UIADD3 UR6, UPT, UPT, UR4, -UR7, URZ ;  /* 0x8000000704067290 */ /* 0x000fc8000fffe0ff */
[----:B------:R-:W-:-:S09]  /*13d0*/  UISETP.GT.U32.AND UP0, UPT, UR6, -0x4, UPT ;  /* 0xfffffffc0600788c */ /* 0x000fd2000bf04070 */
[----:B------:R-:W-:Y:S05]  /*13e0*/  BRA.U UP0, `(.L_x_924) ;  /* 0x00000009009c7547 */ /* 0x000fea000b800000 */
[----:B0-----:R-:W0:Y:S01]  /*13f0*/  LDC.64 R14, c[0x0][0x3e0] ;  /* 0x0000f800ff0e7b82 */ /* 0x001e220000000a00 */
[----:B------:R-:W1:Y:S01]  /*1400*/  LDCU.64 UR16, c[0x0][0x380] ;  /* 0x00007000ff1077ac */ /* 0x000e620008000a00 */
[----:B------:R-:W-:Y:S02]  /*1410*/  UIADD3 UR6, UPT, UPT, UR5, -UR7, URZ ;  /* 0x8000000705067290 */ /* 0x000fe4000fffe0ff */
[----:B------:R-:W-:-:S12]  /*1420*/  UIADD3 UR8, UPT, UPT, UR5, 0x1, URZ ;  /* 0x0000000105087890 */ /* 0x000fd8000fffe0ff */
.L_x_935:
        /* <DEDUP_REMOVED lines=44> */
.L_x_934:
[----:B-1----:R-:W-:Y:S05]  /*16f0*/  BSYNC.RECONVERGENT B0 ;  /* 0x0000000000007941 */ /* 0x002fea0003800200 */
.L_x_933:
        /* <DEDUP_REMOVED lines=118> */
.L_x_924:
        /* <DEDUP_REMOVED lines=11> */
.L_x_936:
        /* <DEDUP_REMOVED lines=15> */
.L_x_3601:


//--------------------- .text._Z32group_norm_nhwc_fwd_scale_kernelI11Fp16IOBf16WLi64EEv26Group_norm_nhwc_fwd_params --------------------------
	.section	.text._Z32group_norm_nhwc_fwd_scale_kernelI11Fp16IOBf16WLi64EEv26Group_norm_nhwc_fwd_params,"ax",@progbits
	.align	128
        .global         _Z32group_norm_nhwc_fwd_scale_kernelI11Fp16IOBf16WLi64EEv26Group_norm_nhwc_fwd_params
        .type           _Z32group_norm_nhwc_fwd_scale_kernelI11Fp16IOBf16WLi64EEv26Group_norm_nhwc_fwd_params,@function
        .size           _Z32group_norm_nhwc_fwd_scale_kernelI11Fp16IOBf16WLi64EEv26Group_norm_nhwc_fwd_params,(.L_x_3602 - _Z32group_norm_nhwc_fwd_scale_kernelI11Fp16IOBf16WLi64EEv26Group_norm_nhwc_fwd_params)
        .other          _Z32group_norm_nhwc_fwd_scale_kernelI11Fp16IOBf16WLi64EEv26Group_norm_nhwc_fwd_params,@"STO_CUDA_ENTRY STV_DEFAULT"
_Z32group_norm_nhwc_fwd_scale_kernelI11Fp16IOBf16WLi64EEv26Group_norm_nhwc_fwd_params:
.text._Z32group_norm_nhwc_fwd_scale_kernelI11Fp16IOBf16WLi64EEv26Group_norm_nhwc_fwd_params:
        /* <DEDUP_REMOVED lines=103> */
.L_x_940:
        /* <DEDUP_REMOVED lines=34> */
.L_x_939:
[----:B------:R-:W-:Y:S05]  /*0890*/  BRA.U UP0, `(.L_x_937) ;  /* 0x0000001500707547 */ /* 0x000fea000b800000 */
[----:B------:R-:W0:Y:S01]  /*08a0*/  LDC.64 R14, c[0x0][0x3e0] ;  /* 0x0000f800ff0e7b82 */ /* 0x000e220000000a00 */
[----:B------:R-:W-:Y:S02]  /*08b0*/  UIADD3 UR5, UPT, UPT, UR6, -UR7, URZ ;  /* 0x8000000706057290 */ /* 0x000fe4000fffe0ff */
[----:B------:R-:W-:-:S12]  /*08c0*/  UIADD3 UR6, UPT, UPT, UR6, 0x1, URZ ;  /* 0x0000000106067890 */ /* 0x000fd8000fffe0ff */
.L_x_941:
        /* <DEDUP_REMOVED lines=122> */
.L_x_938:
        /* <DEDUP_REMOVED lines=8> */
.L_x_945:
        /* <DEDUP_REMOVED lines=43> */
.L_x_944:
[----:B-1----:R-:W-:Y:S05]  /*13a0*/  BSYNC.RECONVERGENT B0 ;  /* 0x0000000000007941 */ /* 0x002fea0003800200 */
.L_x_943:
[----:B------:R-:W-:Y:S05]  /*13b0*/  BRA.U UP0, `(.L_x_945) ;  /* 0xfffffffd004c7547 */ /* 0x000fea000b83ffff */
.L_x_942:
[----:B------:R-:W-:-:S04]  /*13c0*/  UIADD3 UR6, UPT, UPT, UR4, -UR7, URZ ;  /* 0x8000000704067290 */ /* 0x000fc8000fffe0ff */
[----:B------:R-:W-:-:S09]  /*13d0*/  UISETP.GT.U32.AND UP0, UPT, UR6, -0x4, UPT ;  /* 0xfffffffc0600788c */ /* 0x000fd2000bf04070 */
[----:B------:R-:W-:Y:S05]  /*13e0*/  BRA.U UP0, `(.L_x_937) ;  /* 0x00000009009c7547 */ /* 0x000fea000b800000 */
[----:B0-----:R-:W0:Y:S01]  /*13f0*/  LDC.64 R14, c[0x0][0x3e0] ;  /* 0x0000f800ff0e7b82 */ /* 0x001e220000000a00 */
[----:B------:R-:W1:Y:S01]  /*1400*/  LDCU.64 UR16, c[0x0][0x380] ;  /* 0x00007000ff1077ac */ /* 0x000e620008000a00 */
[----:B------:R-:W-:Y:S02]  /*1410*/  UIADD3 UR6, UPT, UPT, UR5, -UR7, URZ ;  /* 0x8000000705067290 */ /* 0x000fe4000fffe0ff */
[----:B------:R-:W-:-:S12]  /*1420*/  UIADD3 UR8, UPT, UPT, UR5, 0x1, URZ ;  /* 0x0000000105087890 */ /* 0x000fd8000fffe0ff */
.L_x_948:
        /* <DEDUP_REMOVED lines=44> */
.L_x_947:
[----:B-1----:R-:W-:Y:S05]  /*16f0*/  BSYNC.RECONVERGENT B0 ;  /* 0x0000000000007941 */ /* 0x002fea0003800200 */
.L_x_946:
        /* <DEDUP_REMOVED lines=118> */
.L_x_937:
        /* <DEDUP_REMOVED lines=11> */
.L_x_949:
        /* <DEDUP_REMOVED lines=15> */
.L_x_3602:


//--------------------- .text._Z32group_norm_nhwc_fwd_scale_kernelI11Fp16IOBf16WLi128EEv26Group_norm_nhwc_fwd_params --------------------------
	.section	.text._Z32group_norm_nhwc_fwd_scale_kernelI11Fp16IOBf16WLi128EEv26Group_norm_nhwc_fwd_params,"ax",@progbits
	.align	128
        .global         _Z32group_norm_nhwc_fwd_scale_kernelI11Fp16IOBf16WLi128EEv26Group_norm_nhwc_fwd_params
        .type           _Z32group_norm_nhwc_fwd_scale_kernelI11Fp16IOBf16WLi128EEv26Group_norm_nhwc_fwd_params,@function
        .size           _Z32group_norm_nhwc_fwd_scale_kernelI11Fp16IOBf16WLi128EEv26Group_norm_nhwc_fwd_params,(.L_x_3603 - _Z32group_norm_nhwc_fwd_scale_kernelI11Fp16IOBf16WLi128EEv26Group_norm_nhwc_fwd_params)
        .other          _Z32group_norm_nhwc_fwd_scale_kernelI11Fp16IOBf16WLi128EEv26Group_norm_nhwc_fwd_params,@"STO_CUDA_ENTRY STV_DEFAULT"
_Z32group_norm_nhwc_fwd_scale_kernelI11Fp16IOBf16WLi128EEv26Group_norm_nhwc_fwd_params:
.text._Z32group_norm_nhwc_fwd_scale_kernelI11Fp16IOBf16WLi128EEv26Group_norm_nhwc_fwd_params:
        /* <DEDUP_REMOVED lines=103> */
.L_x_953:
        /* <DEDUP_REMOVED lines=34> */
.L_x_952:
[----:B------:R-:W-:Y:S05]  /*0890*/  BRA.U UP0, `(.L_x_950) ;  /* 0x0000001500707547 */ /* 0x000fea000b800000 */
[----:B------:R-:W0:Y:S01]  /*08a0*/  LDC.64 R14, c[0x0][0x3e0] ;  /* 0x0000f800ff0e7b82 */ /* 0x000e220000000a00 */
[----:B------:R-:W-:Y:S02]  /*08b0*/  UIADD3 UR5, UPT, UPT, UR6, -UR7, URZ ;  /* 0x8000000706057290 */ /* 0x000fe4000fffe0ff */
[----:B------:R-:W-:-:S12]  /*08c0*/  UIADD3 UR6, UPT, UPT, UR6, 0x1, URZ ;  /* 0x0000000106067890 */ /* 0x000fd8000fffe0ff */
.L_x_954:
        /* <DEDUP_REMOVED lines=122> */
.L_x_951:
        /* <DEDUP_REMOVED lines=8> */
.L_x_958:
        /* <DEDUP_REMOVED lines=43> */
.L_x_957:
[----:B-1----:R-:W-:Y:S05]  /*13a0*/  BSYNC.RECONVERGENT B0 ;  /* 0x0000000000007941 */ /* 0x002fea0003800200 */
.L_x_956:
[----:B------:R-:W-:Y:S05]  /*13b0*/  BRA.U UP0, `(.L_x_958) ;  /* 0xfffffffd004c7547 */ /* 0x000fea000b83ffff */
.L_x_955:
[----:B------:R-:W-:-:S04]  /*13c0*/  UIADD3 UR6, UPT, UPT, UR4, -UR7, URZ ;  /* 0x8000000704067290 */ /* 0x000fc8000fffe0ff */
[----:B------:R-:W-:-:S09]  /*13d0*/  UISETP.GT.U32.AND UP0, UPT, UR6, -0x4, UPT ;  /* 0xfffffffc0600788c */ /* 0x000fd2000bf04070 */
[----:B------:R-:W-:Y:S05]  /*13e0*/  BRA.U UP0, `(.L_x_950) ;  /* 0x00000009009c7547 */ /* 0x000fea000b800000 */
[----:B0-----:R-:W0:Y:S01]  /*13f0*/  LDC.64 R14, c[0x0][0x3e0] ;  /* 0x0000f800ff0e7b82 */ /* 0x001e220000000a00 */
[----:B------:R-:W1:Y:S01]  /*1400*/  LDCU.64 UR16, c[0x0][0x380] ;  /* 0x00007000ff1077ac */ /* 0x000e620008000a00 */
[----:B------:R-:W-:Y:S02]  /*1410*/  UIADD3 UR6, UPT, UPT, UR5, -UR7, URZ ;  /* 0x8000000705067290 */ /* 0x000fe4000fffe0ff */
[----:B------:R-:W-:-:S12]  /*1420*/  UIADD3 UR8, UPT, UPT, UR5, 0x1, URZ ;  /* 0x0000000105087890 */ /* 0x000fd8000fffe0ff */
.L_x_961:
        /* <DEDUP_REMOVED lines=44> */
.L_x_960:
[----:B-1----:R-:W-:Y:S05]  /*16f0*/  BSYNC.RECONVERGENT B0 ;  /* 0x0000000000007941 */ /* 0x002fea0003800200 */
.L_x_959:
        /* <DEDUP_REMOVED lines=118> */
.L_x_950:
        /* <DEDUP_REMOVED lines=11> */
.L_x_962:
        /* <DEDUP_REMOVED lines=15> */
.L_x_3603:


//--------------------- .text._Z32group_norm_nhwc_fwd_scale_kernelI11Fp16IOBf16WLi192EEv26Group_norm_nhwc_fwd_params --------------------------
	.section	.text._Z32group_norm_nhwc_fwd_scale_kernelI11Fp16IOBf16WLi192EEv26Group_norm_nhwc_fwd_params,"ax",@progbits
	.align	128
        .global         _Z32group_norm_nhwc_fwd_scale_kernelI11Fp16IOBf16WLi192EEv26Group_norm_nhwc_fwd_params
        .type           _Z32group_norm_nhwc_fwd_scale_kernelI11Fp16IOBf16WLi192EEv26Group_norm_nhwc_fwd_params,@function
        .size           _Z32group_norm_nhwc_fwd_scale_kernelI11Fp16IOBf16WLi192EEv26Group_norm_nhwc_fwd_params,(.L_x_3604 - _Z32group_norm_nhwc_fwd_scale_kernelI11Fp16IOBf16WLi192EEv26Group_norm_nhwc_fwd_params)
        .other          _Z32group_norm_nhwc_fwd_scale_kernelI11Fp16IOBf16WLi192EEv26Group_norm_nhwc_fwd_params,@"STO_CUDA_ENTRY STV_DEFAULT"
_Z32group_norm_nhwc_fwd_scale_kernelI11Fp16IOBf16WLi192EEv26Group_norm_nhwc_fwd_params:
.text._Z32group_norm_nhwc_fwd_scale_kernelI11Fp16IOBf16WLi192EEv26Group_norm_nhwc_fwd_params:
        /* <DEDUP_REMOVED lines=103> */
.L_x_966:
        /* <DEDUP_REMOVED lines=34> */
.L_x_965:
[----:B------:R-:W-:Y:S05]  /*0890*/  BRA.U UP0, `(.L_x_963) ;  /* 0x0000001500707547 */ /* 0x000fea000b800000 */
[----:B------:R-:W0:Y:S01]  /*08a0*/  LDC.64 R14, c[0x0][0x3e0] ;  /* 0x0000f800ff0e7b82 */ /* 0x000e220000000a00 */
[----:B------:R-:W-:Y:S02]  /*08b0*/  UIADD3 UR5, UPT, UPT, UR6, -UR7, URZ ;  /* 0x8000000706057290 */ /* 0x000fe4000fffe0ff */
[----:B------:R-:W-:-:S12]  /*08c0*/  UIADD3 UR6, UPT, UPT, UR6, 0x1, URZ ;  /* 0x0000000106067890 */ /* 0x000fd8000fffe0ff */
.L_x_967:
        /* <DEDUP_REMOVED lines=122> */
.L_x_964:
        /* <DEDUP_REMOVED lines=8> */
.L_x_971:
        /* <DEDUP_REMOVED lines=43> */
.L_x_970:
[----:B-1----:R-:W-:Y:S05]  /*13a0*/  BSYNC.RECONVERGENT B0 ;  /* 0x0000000000007941 */ /* 0x002fea0003800200 */
.L_x_969:
[----:B------:R-:W-:Y:S05]  /*13b0*/  BRA.U UP0, `(.L_x_971) ;  /* 0xfffffffd004c7547 */ /* 0x000fea000b83ffff */
.L_x_968:
[----:B------:R-:W-:-:S04]  /*13c0*/  UIADD3 UR6, UPT, UPT, UR4, -UR7, URZ ;  /* 0x8000000704067290 */ /* 0x000fc8000fffe0ff */
[----:B------:R-:W-:-:S09]  /*13d0*/  UISETP.GT.U32.AND UP0, UPT, UR6, -0x4, UPT ;  /* 0xfffffffc0600788c */ /* 0x000fd2000bf04070 */
[----:B------:R-:W-:Y:S05]  /*13e0*/  BRA.U UP0, `(.L_x_963) ;  /* 0x00000009009c7547 */ /* 0x000fea000b800000 */
[----:B0-----:R-:W0:Y:S01]  /*13f0*/  LDC.64 R14, c[0x0][0x3e0] ;  /* 0x0000f800ff0e7b82 */ /* 0x001e220000000a00 */
[----:B------:R-:W1:Y:S01]  /*1400*/  LDCU.64 UR16, c[0x0][0x380] ;  /* 0x00007000ff1077ac */ /* 0x000e620008000a00 */
[----:B------:R-:W-:Y:S02]  /*1410*/  UIADD3 UR6, UPT, UPT, UR5, -UR7, URZ ;  /* 0x8000000705067290 */ /* 0x000fe4000fffe0ff */
[----:B------:R-:W-:-:S12]  /*1420*/  UIADD3 UR8, UPT, UPT, UR5, 0x1, URZ ;  /* 0x0000000105087890 */ /* 0x000fd8000fffe0ff */
.L_x_974:
        /* <DEDUP_REMOVED lines=44> */
.L_x_973:
[----:B-1----:R-:W-:Y:S05]  /*16f0*/  BSYNC.RECONVERGENT B0 ;  /* 0x0000000000007941 */ /* 0x002fea0003800200 */
.L_x_972:
        /* <DEDUP_REMOVED lines=118> */
.L_x_963:
        /* <DEDUP_REMOVED lines=11> */
.L_x_975:
        /* <DEDUP_REMOVED lines=15> */
.L_x_3604:


//--------------------- .text._Z32group_norm_nhwc_fwd_scale_kernelI11Fp16IOBf16WLi448EEv26Group_norm_nhwc_fwd_params --------------------------
	.section	.text._Z32group_norm_nhwc_fwd_scale_kernelI11Fp16IOBf16WLi448EEv26Group_norm_nhwc_fwd_params,"ax",@progbits
	.align	128
        .global         _Z32group_norm_nhwc_fwd_scale_kernelI11Fp16IOBf16WLi448EEv26Group_norm_nhwc_fwd_params
        .type           _Z32group_norm_nhwc_fwd_scale_kernelI11Fp16IOBf16WLi448EEv26Group_norm_nhwc_fwd_params,@function
        .size           _Z32group_norm_nhwc_fwd_scale_kernelI11Fp16IOBf16WLi448EEv26Group_norm_nhwc_fwd_params,(.L_x_3605 - _Z32group_norm_nhwc_fwd_scale_kernelI11Fp16IOBf16WLi448EEv26Group_norm_nhwc_fwd_params)
        .other          _Z32group_norm_nhwc_fwd_scale_kernelI11Fp16IOBf16WLi448EEv26Group_norm_nhwc_fwd_params,@"STO_CUDA_ENTRY STV_DEFAULT"
_Z32group_norm_nhwc_fwd_scale_kernelI11Fp16IOBf16WLi448EEv26Group_norm_nhwc_fwd_params:
.text._Z32group_norm_nhwc_fwd_scale_kernelI11Fp16IOBf16WLi448EEv26Group_norm_nhwc_fwd_params:
        /* <DEDUP_REMOVED lines=103> */
.L_x_979:
        /* <DEDUP_REMOVED lines=34> */
.L_x_978:
[----:B------:R-:W-:Y:S05]  /*0890*/  BRA.U UP0, `(.L_x_976) ;  /* 0x0000001500707547 */ /* 0x000fea000b800000 */
[----:B------:R-:W0:Y:S01]  /*08a0*/  LDC.64 R14, c[0x0][0x3e0] ;  /* 0x0000f800ff0e7b82 */ /* 0x000e220000000a00 */
[----:B------:R-:W-:Y:S02]  /*08b0*/  UIADD3 UR5, UPT, UPT, UR6, -UR7, URZ ;  /* 0x8000000706057290 */ /* 0x000fe4000fffe0ff */
[----:B------:R-:W-:-:S12]  /*08c0*/  UIADD3 UR6, UPT, UPT, UR6, 0x1, URZ ;  /* 0x0000000106067890 */ /* 0x000fd8000fffe0ff */
.L_x_980:
        /* <DEDUP_REMOVED lines=122> */
.L_x_977:
        /* <DEDUP_REMOVED lines=8> */
.L_x_984:
        /* <DEDUP_REMOVED lines=43> */
.L_x_983:
[----:B-1----:R-:W-:Y:S05]  /*13a0*/  BSYNC.RECONVERGENT B0 ;  /* 0x0000000000007941 */ /* 0x002fea0003800200 */
.L_x_982:
[----:B------:R-:W-:Y:S05]  /*13b0*/  BRA.U UP0, `(.L_x_984) ;  /* 0xfffffffd004c7547 */ /* 0x000fea000b83ffff */
.L_x_981:
[----:B------:R-:W-:-:S04]  /*13c0*/  UIADD3 UR6, UPT, UPT, UR4, -UR7, URZ ;  /* 0x8000000704067290 */ /* 0x000fc8000fffe0ff */
[----:B------:R-:W-:-:S09]  /*13d0*/  UISETP.GT.U32.AND UP0, UPT, UR6, -0x4, UPT ;  /* 0xfffffffc0600788c */ /* 0x000fd2000bf04070 */
[----:B------:R-:W-:Y:S05]  /*13e0*/  BRA.U UP0, `(.L_x_976) ;  /* 0x00000009009c7547 */ /* 0x000fea000b800000 */
[----:B0-----:R-:W0:Y:S01]  /*13f0*/  LDC.64 R14, c[0x0][0x3e0] ;  /* 0x0000f800ff0e7b82 */ /* 0x001e220000000a00 */
[----:B------:R-:W1:Y:S01]  /*1400*/  LDCU.64 UR16, c[0x0][0x380] ;  /* 0x00007000ff1077ac */ /* 0x000e620008000a00 */
[----:B------:R-:W-:Y:S02]  /*1410*/  UIADD3 UR6, UPT, UPT, UR5, -UR7, URZ ;  /* 0x8000000705067290 */ /* 0x000fe4000fffe0ff */
[----:B------:R-:W-:-:S12]  /*1420*/  UIADD3 UR8, UPT, UPT, UR5, 0x1, URZ ;  /* 0x0000000105087890 */ /* 0x000fd8000fffe0ff */
.L_x_987:
        /* <DEDUP_REMOVED lines=44> */
.L_x_986:
[----:B-1----:R-:W-:Y:S05]  /*16f0*/  BSYNC.RECONVERGENT B0 ;  /* 0x0000000000007941 */ /* 0x002fea0003800200 */
.L_x_985:
        /* <DEDUP_REMOVED lines=118> */
.L_x_976:
        /* <DEDUP_REMOVED lines=11> */
.L_x_988:
        /* <DEDUP_REMOVED lines=15> */
.L_x_3605:


//--------------------- .text._Z32group_norm_nhwc_fwd_scale_kernelI11Fp16IOBf16WLi256EEv26Group_norm_nhwc_fwd_params --------------------------
	.section	.text._Z32group_norm_nhwc_fwd_scale_kernelI11Fp16IOBf16WLi256EEv26Group_norm_nhwc_fwd_params,"ax",@progbits
	.align	128
        .global         _Z32group_norm_nhwc_fwd_scale_kernelI11Fp16IOBf16WLi256EEv26Group_norm_nhwc_fwd_params
        .type           _Z32group_norm_nhwc_fwd_scale_kernelI11Fp16IOBf16WLi256EEv26Group_norm_nhwc_fwd_params,@function
        .size           _Z32group_norm_nhwc_fwd_scale_kernelI11Fp16IOBf16WLi256EEv26Group_norm_nhwc_fwd_params,(.L_x_3606 - _Z32group_norm_nhwc_fwd_scale_kernelI11Fp16IOBf16WLi256EEv26Group_norm_nhwc_fwd_params)
        .other          _Z32group_norm_nhwc_fwd_scale_kernelI11Fp16IOBf16WLi256EEv26Group_norm_nhwc_fwd_params,@"STO_CUDA_ENTRY STV_DEFAULT"
_Z32group_norm_nhwc_fwd_scale_kernelI11Fp16IOBf16WLi256EEv26Group_norm_nhwc_fwd_params:
.text._Z32group_norm_nhwc_fwd_scale_kernelI11Fp16IOBf16WLi256EEv26Group_norm_nhwc_fwd_params:
        /* <DEDUP_REMOVED lines=103> */
.L_x_992:
        /* <DEDUP_REMOVED lines=34> */
.L_x_991:
[----:B------:R-:W-:Y:S05]  /*0890*/  BRA.U UP0, `(.L_x_989) ;  /* 0x0000001500707547 */ /* 0x000fea000b800000 */
[----:B------:R-:W0:Y:S01]  /*08a0*/  LDC.64 R14, c[0x0][0x3e0] ;  /* 0x0000f800ff0e7b82 */ /* 0x000e220000000a00 */
[----:B------:R-:W-:Y:S02]  /*08b0*/  UIADD3 UR5, UPT, UPT, UR6, -UR7, URZ ;  /* 0x8000000706057290 */ /* 0x000fe4000fffe0ff */
[----:B------:R-:W-:-:S12]  /*08c0*/  UIADD3 UR6, UPT, UPT, UR6, 0x1, URZ ;  /* 0x0000000106067890 */ /* 0x000fd8000fffe0ff */
.L_x_993:
        /* <DEDUP_REMOVED lines=122> */
.L_x_990:
        /* <DEDUP_REMOVED lines=8> */
.L_x_997:
        /* <DEDUP_REMOVED lines=43> */
.L_x_996:
[----:B-1----:R-:W-:Y:S05]  /*13a0*/  BSYNC.RECONVERGENT B0 ;  /* 0x0000000000007941 */ /* 0x002fea0003800200 */
.L_x_995:
[----:B------:R-:W-:Y:S05]  /*13b0*/  BRA.U UP0, `(.L_x_997) ;  /* 0xfffffffd004c7547 */ /* 0x000fea000b83ffff */
.L_x_994:
[----:B------:R-:W-:-:S04]  /*13c0*/  UIADD3 UR6, UPT, UPT, UR4, -UR7, URZ ;  /* 0x8000000704067290 */ /* 0x000fc8000fffe0ff */
[----:B------:R-:W-:-:S09]  /*13d0*/  UISETP.GT.U32.AND UP0, UPT, UR6, -0x4, UPT ;  /* 0xfffffffc0600788c */ /* 0x000fd2000bf04070 */
[----:B------:R-:W-:Y:S05]  /*13e0*/  BRA.U UP0, `(.L_x_989) ;  /* 0x00000009009c7547 */ /* 0x000fea000b800000 */
[----:B0-----:R-:W0:Y:S01]  /*13f0*/  LDC.64 R14, c[0x0][0x3e0] ;  /* 0x0000f800ff0e7b82 */ /* 0x001e220000000a00 */
[----:B------:R-:W1:Y:S01]  /*1400*/  LDCU.64 UR16, c[0x0][0x380] ;  /* 0x00007000ff1077ac */ /* 0x000e620008000a00 */
[----:B------:R-:W-:Y:S02]  /*1410*/  UIADD3 UR6, UPT, UPT, UR5, -UR7, URZ ;  /* 0x8000000705067290 */ /* 0x000fe4000fffe0ff */
[----:B------:R-:W-:-:S12]  /*1420*/  UIADD3 UR8, UPT, UPT, UR5, 0x1, URZ ;  /* 0x0000000105087890 */ /* 0x000fd8000fffe0ff */
.L_x_1000:
        /* <DEDUP_REMOVED lines=44> */
.L_x_999:
[----:B-1----:R-:W-:Y:S05]  /*16f0*/  BSYNC.RECONVERGENT B0 ;  /* 0x0000000000007941 */ /* 0x002fea0003800200 */
.L_x_998:
        /* <DEDUP_REMOVED lines=118> */
.L_x_989:
        /* <DEDUP_REMOVED lines=11> */
.L_x_1001:
        /* <DEDUP_REMOVED lines=15> */
.L_x_3606:


//--------------------- .text._Z32group_norm_nhwc_fwd_scale_kernelI11Fp16IOBf16WLi120EEv26Group_norm_nhwc_fwd_params --------------------------
	.section	.text._Z32group_norm_nhwc_fwd_scale_kernelI11Fp16IOBf16WLi120EEv26Group_norm_nhwc_fwd_params,"ax",@progbits
	.align	128
        .global         _Z32group_norm_nhwc_fwd_scale_kernelI11Fp16IOBf16WLi120EEv26Group_norm_nhwc_fwd_params
        .type           _Z32group_norm_nhwc_fwd_scale_kernelI11Fp16IOBf16WLi120EEv26Group_norm_nhwc_fwd_params,@function
        .size           _Z32group_norm_nhwc_fwd_scale_kernelI11Fp16IOBf16WLi120EEv26Group_norm_nhwc_fwd_params,(.L_x_3607 - _Z32group_norm_nhwc_fwd_scale_kernelI11Fp16IOBf16WLi120EEv26Group_norm_nhwc_fwd_params)
        .other          _Z32group_norm_nhwc_fwd_scale_kernelI11Fp16IOBf16WLi120EEv26Group_norm_nhwc_fwd_params,@"STO_CUDA_ENTRY STV_DEFAULT"
_Z32group_norm_nhwc_fwd_scale_kernelI11Fp16IOBf16WLi120EEv26Group_norm_nhwc_fwd_params:
.text._Z32group_norm_nhwc_fwd_scale_kernelI11Fp16IOBf16WLi120EEv26Group_norm_nhwc_fwd_params:
        /* <DEDUP_REMOVED lines=103> */
.L_x_1005:
        /* <DEDUP_REMOVED lines=34> */
.L_x_1004:
[----:B------:R-:W-:Y:S05]  /*0890*/  BRA.U UP0, `(.L_x_1002) ;  /* 0x0000001500707547 */ /* 0x000fea000b800000 */
[----:B------:R-:W0:Y:S01]  /*08a0*/  LDC.64 R14, c[0x0][0x3e0] ;  /* 0x0000f800ff0e7b82 */ /* 0x000e220000000a00 */
[----:B------:R-:W-:Y:S02]  /*08b0*/  UIADD3 UR5, UPT, UPT, UR6, -UR7, URZ ;  /* 0x8000000706057290 */ /* 0x000fe4000fffe0ff */
[----:B------:R-:W-:-:S12]  /*08c0*/  UIADD3 UR6, UPT, UPT, UR6, 0x1, URZ ;  /* 0x0000000106067890 */ /* 0x000fd8000fffe0ff */
.L_x_1006:
        /* <DEDUP_REMOVED lines=122> */
.L_x_1003:
        /* <DEDUP_REMOVED lines=8> */
.L_x_1010:
        /* <DEDUP_REMOVED lines=43> */
.L_x_1009:
[----:B-1----:R-:W-:Y:S05]  /*13a0*/  BSYNC.RECONVERGENT B0 ;  /* 0x0000000000007941 */ /* 0x002fea0003800200 */
.L_x_1008:
[----:B------:R-:W-:Y:S05]  /*13b0*/  BRA.U UP0, `(.L_x_1010) ;  /* 0xfffffffd004c7547 */ /* 0x000fea000b83ffff */
.L_x_1007:
[----:B------:R-:W-:-:S04]  /*13c0*/  UIADD3 UR6, UPT, UPT, UR4, -UR7, URZ ;  /* 0x8000000704067290 */ /* 0x000fc8000fffe0ff */
[----:B------:R-:W-:-:S09]  /*13d0*/  UISETP.GT.U32.AND UP0, UPT, UR6, -0x4, UPT ;  /* 0xfffffffc0600788c */ /* 0x000fd2000bf04070 */
[----:B------:R-:W-:Y:S05]  /*13e0*/  BRA.U UP0, `(.L_x_1002) ;  /* 0x00000009009c7547 */ /* 0x000fea000b800000 */
[----:B0-----:R-:W0:Y:S01]  /*13f0*/  LDC.64 R14, c[0x0][0x3e0] ;  /* 0x0000f800ff0e7b82 */ /* 0x001e220000000a00 */
[----:B------:R-:W1:Y:S01]  /*1400*/  LDCU.64 UR16, c[0x0][0x380] ;  /* 0x00007000ff1077ac */ /* 0x000e620008000a00 */
[----:B------:R-:W-:Y:S02]  /*1410*/  UIADD3 UR6, UPT, UPT, UR5, -UR7, URZ ;  /* 0x8000000705067290 */ /* 0x000fe4000fffe0ff */
[----:B------:R-:W-:-:S12]  /*1420*/  UIADD3 UR8, UPT, UPT, UR5, 0x1, URZ ;  /* 0x0000000105087890 */ /* 0x000fd8000fffe0ff */
.L_x_1013:
        /* <DEDUP_REMOVED lines=44> */
.L_x_1012:
[----:B-1----:R-:W-:Y:S05]  /*16f0*/  BSYNC.RECONVERGENT B0 ;  /* 0x0000000000007941 */ /* 0x002fea0003800200 */
.L_x_1011:
        /* <DEDUP_REMOVED lines=118> */
.L_x_1002:
        /* <DEDUP_REMOVED lines=11> */
.L_x_1014:
        /* <DEDUP_REMOVED lines=15> */
.L_x_3607:


//--------------------- .text._Z32group_norm_nhwc_fwd_scale_kernelI11Fp16IOBf16WLi140EEv26Group_norm_nhwc_fwd_params --------------------------
	.section	.text._Z32group_norm_nhwc_fwd_scale_kernelI11Fp16IOBf16WLi140EEv26Group_norm_nhwc_fwd_params,"ax",@progbits
	.align	128
        .global         _Z32group_norm_nhwc_fwd_scale_kernelI11Fp16IOBf16WLi140EEv26Group_norm_nhwc_fwd_params
        .type           _Z32group_norm_nhwc_fwd_scale_kernelI11Fp16IOBf16WLi140EEv26Group_norm_nhwc_fwd_params,@function
        .size           _Z32group_norm_nhwc_fwd_scale_kernelI11Fp16IOBf16WLi140EEv26Group_norm_nhwc_fwd_params,(.L_x_3608 - _Z32group_norm_nhwc_fwd_scale_kernelI11Fp16IOBf16WLi140EEv26Group_norm_nhwc_fwd_params)
        .other          _Z32group_norm_nhwc_fwd_scale_kernelI11Fp16IOBf16WLi140EEv26Group_norm_nhwc_fwd_params,@"STO_CUDA_ENTRY STV_DEFAULT"
_Z32group_norm_nhwc_fwd_scale_kernelI11Fp16IOBf16WLi140EEv26Group_norm_nhwc_fwd_params:
.text._Z32group_norm_nhwc_fwd_scale_kernelI11Fp16IOBf16WLi140EEv26Group_norm_nhwc_fwd_params:
        /* <DEDUP_REMOVED lines=103> */
.L_x_1018:
        /* <DEDUP_REMOVED lines=34> */
.L_x_1017:
[----:B------:R-:W-:Y:S05]  /*0890*/  BRA.U UP0, `(.L_x_1015) ;  /* 0x0000001500707547 */ /* 0x000fea000b800000 */
[----:B------:R-:W0:Y:S01]  /*08a0*/  LDC.64 R14, c[0x0][0x3e0] ;  /* 0x0000f800ff0e7b82 */ /* 0x000e220000000a00 */
[----:B------:R-:W-:Y:S02]  /*08b0*/  UIADD3 UR5, UPT, UPT, UR6, -UR7, URZ ;  /* 0x8000000706057290 */ /* 0x000fe4000fffe0ff */
[----:B------:R-:W-:-:S12]  /*08c0*/  UIADD3 UR6, UPT, UPT, UR6, 0x1, URZ ;  /* 0x0000000106067890 */ /* 0x000fd8000fffe0ff */
.L_x_1019:
        /* <DEDUP_REMOVED lines=122> */
.L_x_1016:
        /* <DEDUP_REMOVED lines=8> */
.L_x_1023:
        /* <DEDUP_REMOVED lines=43> */
.L_x_1022:
[----:B-1----:R-:W-:Y:S05]  /*13a0*/  BSYNC.RECONVERGENT B0 ;  /* 0x0000000000007941 */ /* 0x002fea0003800200 */
.L_x_1021:
[----:B------:R-:W-:Y:S05]  /*13b0*/  BRA.U UP0, `(.L_x_1023) ;  /* 0xfffffffd004c7547 */ /* 0x000fea000b83ffff */
.L_x_1020:
[----:B------:R-:W-:-:S04]  /*13c0*/  UIADD3 UR6, UPT, UPT, UR4, -UR7, URZ ;  /* 0x8000000704067290 */ /* 0x000fc8000fffe0ff */
[----:B------:R-:W-:-:S09]  /*13d0*/  UISETP.GT.U32.AND UP0, UPT, UR6, -0x4, UPT ;  /* 0xfffffffc0600788c */ /* 0x000fd2000bf04070 */
[----:B------:R-:W-:Y:S05]  /*13e0*/  BRA.U UP0, `(.L_x_1015) ;  /* 0x00000009009c7547 */ /* 0x000fea000b800000 */
[----:B0-----:R-:W0:Y:S01]  /*13f0*/  LDC.64 R14, c[0x0][0x3e0] ;  /* 0x0000f800ff0e7b82 */ /* 0x001e220000000a00 */
[----:B------:R-:W1:Y:S01]  /*1400*/  LDCU.64 UR16, c[0x0][0x380] ;  /* 0x00007000ff1077ac */ /* 0x000e620008000a00 */
[----:B------:R-:W-:Y:S02]  /*1410*/  UIADD3 UR6, UPT, UPT, UR5, -UR7, URZ ;  /* 0x8000000705067290 */ /* 0x000fe4000fffe0ff */
[----:B------:R-:W-:-:S12]  /*1420*/  UIADD3 UR8, UPT, UPT, UR5, 0x1, URZ ;  /* 0x0000000105087890 */ /* 0x000fd8000fffe0ff */
.L_x_1026:
        /* <DEDUP_REMOVED lines=44> */
.L_x_1025:
[----:B-1----:R-:W-:Y:S05]  /*16f0*/  BSYNC.RECONVERGENT B0 ;  /* 0x0000000000007941 */ /* 0x002fea0003800200 */
.L_x_1024:
        /* <DEDUP_REMOVED lines=118> */
.L_x_1015:
        /* <DEDUP_REMOVED lines=11> */
.L_x_1027:
        /* <DEDUP_REMOVED lines=15> */
.L_x_3608:


//--------------------- .text._Z32group_norm_nhwc_fwd_scale_kernelI11Fp16IOBf16WLi160EEv26Group_norm_nhwc_fwd_params --------------------------
	.section	.text._Z32group_norm_nhwc_fwd_scale_kernelI11Fp16IOBf16WLi160EEv26Group_norm_nhwc_fwd_params,"ax",@progbits
	.align	128
        .global         _Z32group_norm_nhwc_fwd_scale_kernelI11Fp16IOBf16WLi160EEv26Group_norm_nhwc_fwd_params
        .type           _Z32group_norm_nhwc_fwd_scale_kernelI11Fp16IOBf16WLi160EEv26Group_norm_nhwc_fwd_params,@function
        .size           _Z32group_norm_nhwc_fwd_scale_kernelI11Fp16IOBf16WLi160EEv26Group_norm_nhwc_fwd_params,(.L_x_3609 - _Z32group_norm_nhwc_fwd_scale_kernelI11Fp16IOBf16WLi160EEv26Group_norm_nhwc_fwd_params)
        .other          _Z32group_norm_nhwc_fwd_scale_kernelI11Fp16IOBf16WLi160EEv26Group_norm_nhwc_fwd_params,@"STO_CUDA_ENTRY STV_DEFAULT"
_Z32group_norm_nhwc_fwd_scale_kernelI11Fp16IOBf16WLi160EEv26Group_norm_nhwc_fwd_params:
.text._Z32group_norm_nhwc_fwd_scale_kernelI11Fp16IOBf16WLi160EEv26Group_norm_nhwc_fwd_params:
        /* <DEDUP_REMOVED lines=103> */
.L_x_1031:
        /* <DEDUP_REMOVED lines=34> */
.L_x_1030:
[----:B------:R-:W-:Y:S05]  /*0890*/  BRA.U UP0, `(.L_x_1028) ;  /* 0x0000001500707547 */ /* 0x000fea000b800000 */
[----:B------:R-:W0:Y:S01]  /*08a0*/  LDC.64 R14, c[0x0][0x3e0] ;  /* 0x0000f800ff0e7b82 */ /* 0x000e220000000a00 */
[----:B------:R-:W-:Y:S02]  /*08b0*/  UIADD3 UR5, UPT, UPT, UR6, -UR7, URZ ;  /* 0x8000000706057290 */ /* 0x000fe4000fffe0ff */
[----:B------:R-:W-:-:S12]  /*08c0*/  UIADD3 UR6, UPT, UPT, UR6, 0x1, URZ ;  /* 0x0000000106067890 */ /* 0x000fd8000fffe0ff */
.L_x_1032:
        /* <DEDUP_REMOVED lines=122> */
.L_x_1029:
        /* <DEDUP_REMOVED lines=8> */
.L_x_1036:
        /* <DEDUP_REMOVED lines=43> */
.L_x_1035:
[----:B-1----:R-:W-:Y:S05]  /*13a0*/  BSYNC.RECONVERGENT B0 ;  /* 0x0000000000007941 */ /* 0x002fea0003800200 */
.L_x_1034:
[----:B------:R-:W-:Y:S05]  /*13b0*/  BRA.U UP0, `(.L_x_1036) ;  /* 0xfffffffd004c7547 */ /* 0x000fea000b83ffff */
.L_x_1033:
[----:B------:R-:W-:-:S04]  /*13c0*/  UIADD3 UR6, UPT, UPT, UR4, -UR7, URZ ;  /* 0x8000000704067290 */ /* 0x000fc8000fffe0ff */
[----:B------:R-:W-:-:S09]  /*13d0*/  UISETP.GT.U32.AND UP0, UPT, UR6, -0x4, UPT ;  /* 0xfffffffc0600788c */ /* 0x000fd2000bf04070 */
[----:B------:R-:W-:Y:S05]  /*13e0*/  BRA.U UP0, `(.L_x_1028) ;  /* 0x00000009009c7547 */ /* 0x000fea000b800000 */
[----:B0-----:R-:W0:Y:S01]  /*13f0*/  LDC.64 R14, c[0x0][0x3e0] ;  /* 0x0000f800ff0e7b82 */ /* 0x001e220000000a00 */
[----:B------:R-:W1:Y:S01]  /*1400*/  LDCU.64 UR16, c[0x0][0x380] ;  /* 0x00007000ff1077ac */ /* 0x000e620008000a00 */
[----:B------:R-:W-:Y:S02]  /*1410*/  UIADD3 UR6, UPT, UPT, UR5, -UR7, URZ ;  /* 0x8000000705067290 */ /* 0x000fe4000fffe0ff */
[----:B------:R-:W-:-:S12]  /*1420*/  UIADD3 UR8, UPT, UPT, UR5, 0x1, URZ ;  /* 0x0000000105087890 */ /* 0x000fd8000fffe0ff */
.L_x_1039:
        /* <DEDUP_REMOVED lines=44> */
.L_x_1038:
[----:B-1----:R-:W-:Y:S05]  /*16f0*/  BSYNC.RECONVERGENT B0 ;  /* 0x0000000000007941 */ /* 0x002fea0003800200 */
.L_x_1037:
        /* <DEDUP_REMOVED lines=118> */
.L_x_1028:
        /* <DEDUP_REMOVED lines=11> */
.L_x_1040:
        /* <DEDUP_REMOVED lines=15> */
.L_x_3609:


//--------------------- .text._Z32group_norm_nhwc_fwd_scale_kernelI11Fp16IOFp16WLi196EEv26Group_norm_nhwc_fwd_params --------------------------
	.section	.text._Z32group_norm_nhwc_fwd_scale_kernelI11Fp16IOFp16WLi196EEv26Group_norm_nhwc_fwd_params,"ax",@progbits
	.align	128
        .global         _Z32group_norm_nhwc_fwd_scale_kernelI11Fp16IOFp16WLi196EEv26Group_norm_nhwc_fwd_params
        .type           _Z32group_norm_nhwc_fwd_scale_kernelI11Fp16IOFp16WLi196EEv26Group_norm_nhwc_fwd_params,@function
        .size           _Z32group_norm_nhwc_fwd_scale_kernelI11Fp16IOFp16WLi196EEv26Group_norm_nhwc_fwd_params,(.L_x_3610 - _Z32group_norm_nhwc_fwd_scale_kernelI11Fp16IOFp16WLi196EEv26Group_norm_nhwc_fwd_params)
        .other          _Z32group_norm_nhwc_fwd_scale_kernelI11Fp16IOFp16WLi196EEv26Group_norm_nhwc_fwd_params,@"STO_CUDA_ENTRY STV_DEFAULT"
_Z32group_norm_nhwc_fwd_scale_kernelI11Fp16IOFp16WLi196EEv26Group_norm_nhwc_fwd_params:
.text._Z32group_norm_nhwc_fwd_scale_kernelI11Fp16IOFp16WLi196EEv26Group_norm_nhwc_fwd_params:
        /* <DEDUP_REMOVED lines=103> */
.L_x_1044:
        /* <DEDUP_REMOVED lines=34> */
.L_x_1043:
[----:B------:R-:W-:Y:S05]  /*0890*/  BRA.U UP0, `(.L_x_1041) ;  /* 0x0000001500707547 */ /* 0x000fea000b800000 */
[----:B------:R-:W0:Y:S01]  /*08a0*/  LDC.64 R14, c[0x0][0x3e0] ;  /* 0x0000f800ff0e7b82 */ /* 0x000e220000000a00 */
[----:B------:R-:W-:Y:S02]  /*08b0*/  UIADD3 UR5, UPT, UPT, UR6, -UR7, URZ ;  /* 0x8000000706057290 */ /* 0x000fe4000fffe0ff */
[----:B------:R-:W-:-:S12]  /*08c0*/  UIADD3 UR6, UPT, UPT, UR6, 0x1, URZ ;  /* 0x0000000106067890 */ /* 0x000fd8000fffe0ff */
.L_x_1045:
[----:B------:R-:W2:Y:S01]  /*08d0*/  @!P0 LDC.64 R20, c[0x0][0x390] ;  /* 0x0000e400ff148b82 */ /* 0x000ea20000000a00 */
[----:B------:R-:W-:Y:S01]  /*08e0*/  UIADD3 UR8, UPT, UPT, UR6, -0x1, URZ ;  /* 0xffffffff06087890 */ /* 0x000fe2000fffe0ff */
[----:B01----:R-:W-:Y:S02]  /*08f0*/  MOV R16, R12 ;  /* 0x0000000c00107202 */ /* 0x003fe40000000f00 */
        /* <DEDUP_REMOVED lines=38> */
[----:B-1----:R-:W-:Y:S01]  /*0b60*/  @!P0 MOV R22, R24 ;  /* 0x0000001800168202 */ /* 0x002fe20000000f00 */
[----:B------:R-:W-:-:S05]  /*0b70*/  @!P0 IMAD.MOV.U32 R23, RZ, RZ, R25 ;  /* 0x000000ffff178224 */ /* 0x000fca00078e0019 */
        /* <DEDUP_REMOVED lines=27> */
[----:B-1----:R-:W-:-:S02]  /*0d30*/  @!P0 MOV R24, R20 ;  /* 0x0000001400188202 */ /* 0x002fc40000000f00 */
[----:B------:R-:W-:Y:S02]  /*0d40*/  @!P0 MOV R25, R21 ;  /* 0x0000001500198202 */ /* 0x000fe40000000f00 */
[----:B------:R-:W1:Y:S03]  /*0d50*/  @!P0 LDC.64 R20, c[0x0][0x380] ;  /* 0x0000e000ff148b82 */ /* 0x000e660000000a00 */
        /* <DEDUP_REMOVED lines=49> */
.L_x_1042:
        /* <DEDUP_REMOVED lines=8> */
.L_x_1049:
[----:B0-----:R-:W2:Y:S01]  /*10f0*/  @!P0 LDC.64 R18, c[0x0][0x390] ;  /* 0x0000e400ff128b82 */ /* 0x001ea20000000a00 */
        /* <DEDUP_REMOVED lines=42> */
.L_x_1048:
[----:B-1----:R-:W-:Y:S05]  /*13a0*/  BSYNC.RECONVERGENT B0 ;  /* 0x0000000000007941 */ /* 0x002fea0003800200 */
.L_x_1047:
[----:B------:R-:W-:Y:S05]  /*13b0*/  BRA.U UP0, `(.L_x_1049) ;  /* 0xfffffffd004c7547 */ /* 0x000fea000b83ffff */
.L_x_1046:
[----:B------:R-:W-:-:S04]  /*13c0*/  UIADD3 UR6, UPT, UPT, UR4, -UR7, URZ ;  /* 0x8000000704067290 */ /* 0x000fc8000fffe0ff */
[----:B------:R-:W-:-:S09]  /*13d0*/  UISETP.GT.U32.AND UP0, UPT, UR6, -0x4, UPT ;  /* 0xfffffffc0600788c */ /* 0x000fd2000bf04070 */
[----:B------:R-:W-:Y:S05]  /*13e0*/  BRA.U UP0, `(.L_x_1041) ;  /* 0x00000009009c7547 */ /* 0x000fea000b800000 */
[----:B0-----:R-:W0:Y:S01]  /*13f0*/  LDC.64 R14, c[0x0][0x3e0] ;  /* 0x0000f800ff0e7b82 */ /* 0x001e220000000a00 */
[----:B------:R-:W1:Y:S01]  /*1400*/  LDCU.64 UR16, c[0x0][0x380] ;  /* 0x00007000ff1077ac */ /* 0x000e620008000a00 */
[----:B------:R-:W-:Y:S02]  /*1410*/  UIADD3 UR6, UPT, UPT, UR5, -UR7, URZ ;  /* 0x8000000705067290 */ /* 0x000fe4000fffe0ff */
[----:B------:R-:W-:-:S12]  /*1420*/  UIADD3 UR8, UPT, UPT, UR5, 0x1, URZ ;  /* 0x0000000105087890 */ /* 0x000fd8000fffe0ff */
.L_x_1052:
[----:B--2---:R-:W2:Y:S01]  /*1430*/  @!P0 LDC.64 R18, c[0x0][0x390] ;  /* 0x0000e400ff128b82 */ /* 0x004ea20000000a00 */
        /* <DEDUP_REMOVED lines=43> */
.L_x_1051:
[----:B-1----:R-:W-:Y:S05]  /*16f0*/  BSYNC.RECONVERGENT B0 ;  /* 0x0000000000007941 */ /* 0x002fea0003800200 */
.L_x_1050:
        /* <DEDUP_REMOVED lines=45> */
[----:B0-----:R-:W-:Y:S02]  /*19d0*/  @!P0 MOV R20, R23 ;  /* 0x0000001700148202 */ /* 0x001fe40000000f00 */
        /* <DEDUP_REMOVED lines=72> */
.L_x_1041:
        /* <DEDUP_REMOVED lines=11> */
.L_x_1053:
        /* <DEDUP_REMOVED lines=15> */
.L_x_3610:


//--------------------- .text._Z32group_norm_nhwc_fwd_scale_kernelI11Fp16IOFp16WLi168EEv26Group_norm_nhwc_fwd_params --------------------------
	.section	.text._Z32group_norm_nhwc_fwd_scale_kernelI11Fp16IOFp16WLi168EEv26Group_norm_nhwc_fwd_params,"ax",@progbits
	.align	128
        .global         _Z32group_norm_nhwc_fwd_scale_kernelI11Fp16IOFp16WLi168EEv26Group_norm_nhwc_fwd_params
        .type           _Z32group_norm_nhwc_fwd_scale_kernelI11Fp16IOFp16WLi168EEv26Group_norm_nhwc_fwd_params,@function
        .size           _Z32group_norm_nhwc_fwd_scale_kernelI11Fp16IOFp16WLi168EEv26Group_norm_nhwc_fwd_params,(.L_x_3611 - _Z32group_norm_nhwc_fwd_scale_kernelI11Fp16IOFp16WLi168EEv26Group_norm_nhwc_fwd_params)
        .other          _Z32group_norm_nhwc_fwd_scale_kernelI11Fp16IOFp16WLi168EEv26Group_norm_nhwc_fwd_params,@"STO_CUDA_ENTRY STV_DEFAULT"
_Z32group_norm_nhwc_fwd_scale_kernelI11Fp16IOFp16WLi168EEv26Group_norm_nhwc_fwd_params:
.text._Z32group_norm_nhwc_fwd_scale_kernelI11Fp16IOFp16WLi168EEv26Group_norm_nhwc_fwd_params:
        /* <DEDUP_REMOVED lines=103> */
.L_x_1057:
        /* <DEDUP_REMOVED lines=34> */
.L_x_1056:
[----:B------:R-:W-:Y:S05]  /*0890*/  BRA.U UP0, `(.L_x_1054) ;  /* 0x0000001500707547 */ /* 0x000fea000b800000 */
[----:B------:R-:W0:Y:S01]  /*08a0*/  LDC.64 R14, c[0x0][0x3e0] ;  /* 0x0000f800ff0e7b82 */ /* 0x000e220000000a00 */
[----:B------:R-:W-:Y:S02]  /*08b0*/  UIADD3 UR5, UPT, UPT, UR6, -UR7, URZ ;  /* 0x8000000706057290 */ /* 0x000fe4000fffe0ff */
[----:B------:R-:W-:-:S12]  /*08c0*/  UIADD3 UR6, UPT, UPT, UR6, 0x1, URZ ;  /* 0x0000000106067890 */ /* 0x000fd8000fffe0ff */
.L_x_1058:
        /* <DEDUP_REMOVED lines=122> */
.L_x_1055:
        /* <DEDUP_REMOVED lines=8> */
.L_x_1062:
        /* <DEDUP_REMOVED lines=43> */
.L_x_1061:
[----:B-1----:R-:W-:Y:S05]  /*13a0*/  BSYNC.RECONVERGENT B0 ;  /* 0x0000000000007941 */ /* 0x002fea0003800200 */
.L_x_1060:
[----:B------:R-:W-:Y:S05]  /*13b0*/  BRA.U UP0, `(.L_x_1062) ;  /* 0xfffffffd004c7547 */ /* 0x000fea000b83ffff */
.L_x_1059:
[----:B------:R-:W-:-:S04]  /*13c0*/  UIADD3 UR6, UPT, UPT, UR4, -UR7, URZ ;  /* 0x8000000704067290 */ /* 0x000fc8000fffe0ff */
[----:B------:R-:W-:-:S09]  /*13d0*/  UISETP.GT.U32.AND UP0, UPT, UR6, -0x4, UPT ;  /* 0xfffffffc0600788c */ /* 0x000fd2000bf04070 */
[----:B------:R-:W-:Y:S05]  /*13e0*/  BRA.U UP0, `(.L_x_1054) ;  /* 0x00000009009c7547 */ /* 0x000fea000b800000 */
[----:B0-----:R-:W0:Y:S01]  /*13f0*/  LDC.64 R14, c[0x0][0x3e0] ;  /* 0x0000f800ff0e7b82 */ /* 0x001e220000000a00 */
[----:B------:R-:W1:Y:S01]  /*1400*/  LDCU.64 UR16, c[0x0][0x380] ;  /* 0x00007000ff1077ac */ /* 0x000e620008000a00 */
[----:B------:R-:W-:Y:S02]  /*1410*/  UIADD3 UR6, UPT, UPT, UR5, -UR7, URZ ;  /* 0x8000000705067290 */ /* 0x000fe4000fffe0ff */
[----:B------:R-:W-:-:S12]  /*1420*/  UIADD3 UR8, UPT, UPT, UR5, 0x1, URZ ;  /* 0x0000000105087890 */ /* 0x000fd8000fffe0ff */
.L_x_1065:
        /* <DEDUP_REMOVED lines=44> */
.L_x_1064:
[----:B-1----:R-:W-:Y:S05]  /*16f0*/  BSYNC.RECONVERGENT B0 ;  /* 0x0000000000007941 */ /* 0x002fea0003800200 */
.L_x_1063:
        /* <DEDUP_REMOVED lines=118> */
.L_x_1054:
        /* <DEDUP_REMOVED lines=11> */
.L_x_1066:
        /* <DEDUP_REMOVED lines=15> */
.L_x_3611:


//--------------------- .text._Z32group_norm_nhwc_fwd_scale_kernelI11Fp16IOFp16WLi64EEv26Group_norm_nhwc_fwd_params --------------------------
	.section	.text._Z32group_norm_nhwc_fwd_scale_kernelI11Fp16IOFp16WLi64EEv26Group_norm_nhwc_fwd_params,"ax",@progbits
	.align	128
        .global         _Z32group_norm_nhwc_fwd_scale_kernelI11Fp16IOFp16WLi64EEv26Group_norm_nhwc_fwd_params
        .type           _Z32group_norm_nhwc_fwd_scale_kernelI11Fp16IOFp16WLi64EEv26Group_norm_nhwc_fwd_params,@function
        .size           _Z32group_norm_nhwc_fwd_scale_kernelI11Fp16IOFp16WLi64EEv26Group_norm_nhwc_fwd_params,(.L_x_3612 - _Z32group_norm_nhwc_fwd_scale_kernelI11Fp16IOFp16WLi64EEv26Group_norm_nhwc_fwd_params)
        .other          _Z32group_norm_nhwc_fwd_scale_kernelI11Fp16IOFp16WLi64EEv26Group_norm_nhwc_fwd_params,@"STO_CUDA_ENTRY STV_DEFAULT"
_Z32group_norm_nhwc_fwd_scale_kernelI11Fp16IOFp16WLi64EEv26Group_norm_nhwc_fwd_params:
.text._Z32group_norm_nhwc_fwd_scale_kernelI11Fp16IOFp16WLi64EEv26Group_norm_nhwc_fwd_params:
        /* <DEDUP_REMOVED lines=103> */
.L_x_1070:
        /* <DEDUP_REMOVED lines=34> */
.L_x_1069:
[----:B------:R-:W-:Y:S05]  /*0890*/  BRA.U UP0, `(.L_x_1067) ;  /* 0x0000001500707547 */ /* 0x000fea000b800000 */
[----:B------:R-:W0:Y:S01]  /*08a0*/  LDC.64 R14, c[0x0][0x3e0] ;  /* 0x0000f800ff0e7b82 */ /* 0x000e220000000a00 */
[----:B------:R-:W-:Y:S02]  /*08b0*/  UIADD3 UR5, UPT, UPT, UR6, -UR7, URZ ;  /* 0x8000000706057290 */ /* 0x000fe4000fffe0ff */
[----:B------:R-:W-:-:S12]  /*08c0*/  UIADD3 UR6, UPT, UPT, UR6, 0x1, URZ ;  /* 0x0000000106067890 */ /* 0x000fd8000fffe0ff */
.L_x_1071:
        /* <DEDUP_REMOVED lines=122> */
.L_x_1068:
        /* <DEDUP_REMOVED lines=8> */
.L_x_1075:
        /* <DEDUP_REMOVED lines=43> */
.L_x_1074:
[----:B-1----:R-:W-:Y:S05]  /*13a0*/  BSYNC.RECONVERGENT B0 ;  /* 0x0000000000007941 */ /* 0x002fea0003800200 */
.L_x_1073:
[----:B------:R-:W-:Y:S05]  /*13b0*/  BRA.U UP0, `(.L_x_1075) ;  /* 0xfffffffd004c7547 */ /* 0x000fea000b83ffff */
.L_x_1072:
[----:B------:R-:W-:-:S04]  /*13c0*/  UIADD3 UR6, UPT, UPT, UR4, -UR7, URZ ;  /* 0x8000000704067290 */ /* 0x000fc8000fffe0ff */
[----:B------:R-:W-:-:S09]  /*13d0*/  UISETP.GT.U32.AND UP0, UPT, UR6, -0x4, UPT ;  /* 0xfffffffc0600788c */ /* 0x000fd2000bf04070 */
[----:B------:R-:W-:Y:S05]  /*13e0*/  BRA.U UP0, `(.L_x_1067) ;  /* 0x00000009009c7547 */ /* 0x000fea000b800000 */
[----:B0-----:R-:W0:Y:S01]  /*13f0*/  LDC.64 R14, c[0x0][0x3e0] ;  /* 0x0000f800ff0e7b82 */ /* 0x001e220000000a00 */
[----:B------:R-:W1:Y:S01]  /*1400*/  LDCU.64 UR16, c[0x0][0x380] ;  /* 0x00007000ff1077ac */ /* 0x000e620008000a00 */
[----:B------:R-:W-:Y:S02]  /*1410*/  UIADD3 UR6, UPT, UPT, UR5, -UR7, URZ ;  /* 0x8000000705067290 */ /* 0x000fe4000fffe0ff */
[----:B------:R-:W-:-:S12]  /*1420*/  UIADD3 UR8, UPT, UPT, UR5, 0x1, URZ ;  /* 0x0000000105087890 */ /* 0x000fd8000fffe0ff */
.L_x_1078:
        /* <DEDUP_REMOVED lines=44> */
.L_x_1077:
[----:B-1----:R-:W-:Y:S05]  /*16f0*/  BSYNC.RECONVERGENT B0 ;  /* 0x0000000000007941 */ /* 0x002fea0003800200 */
.L_x_1076:
        /* <DEDUP_REMOVED lines=118> */
.L_x_1067:
        /* <DEDUP_REMOVED lines=11> */
.L_x_1079:
        /* <DEDUP_REMOVED lines=15> */
.L_x_3612:


//--------------------- .text._Z32group_norm_nhwc_fwd_scale_kernelI11Fp16IOFp16WLi128EEv26Group_norm_nhwc_fwd_params --------------------------
	.section	.text._Z32group_norm_nhwc_fwd_scale_kernelI11Fp16IOFp16WLi128EEv26Group_norm_nhwc_fwd_params,"ax",@progbits
	.align	128
        .global         _Z32group_norm_nhwc_fwd_scale_kernelI11Fp16IOFp16WLi128EEv26Group_norm_nhwc_fwd_params
        .type           _Z32group_norm_nhwc_fwd_scale_kernelI11Fp16IOFp16WLi128EEv26Group_norm_nhwc_fwd_params,@function
        .size           _Z32group_norm_nhwc_fwd_scale_kernelI11Fp16IOFp16WLi128EEv26Group_norm_nhwc_fwd_params,(.L_x_3613 - _Z32group_norm_nhwc_fwd_scale_kernelI11Fp16IOFp16WLi128EEv26Group_norm_nhwc_fwd_params)
        .other          _Z32group_norm_nhwc_fwd_scale_kernelI11Fp16IOFp16WLi128EEv26Group_norm_nhwc_fwd_params,@"STO_CUDA_ENTRY STV_DEFAULT"
_Z32group_norm_nhwc_fwd_scale_kernelI11Fp16IOFp16WLi128EEv26Group_norm_nhwc_fwd_params:
.text._Z32group_norm_nhwc_fwd_scale_kernelI11Fp16IOFp16WLi128EEv26Group_norm_nhwc_fwd_params:
        /* <DEDUP_REMOVED lines=103> */
.L_x_1083:
        /* <DEDUP_REMOVED lines=34> */
.L_x_1082:
[----:B------:R-:W-:Y:S05]  /*0890*/  BRA.U UP0, `(.L_x_1080) ;  /* 0x0000001500707547 */ /* 0x000fea000b800000 */
[----:B------:R-:W0:Y:S01]  /*08a0*/  LDC.64 R14, c[0x0][0x3e0] ;  /* 0x0000f800ff0e7b82 */ /* 0x000e220000000a00 */
[----:B------:R-:W-:Y:S02]  /*08b0*/  UIADD3 UR5, UPT, UPT, UR6, -UR7, URZ ;  /* 0x8000000706057290 */ /* 0x000fe4000fffe0ff */
[----:B------:R-:W-:-:S12]  /*08c0*/  UIADD3 UR6, UPT, UPT, UR6, 0x1, URZ ;  /* 0x0000000106067890 */ /* 0x000fd8000fffe0ff */
.L_x_1084:
        /* <DEDUP_REMOVED lines=122> */
.L_x_1081:
        /* <DEDUP_REMOVED lines=8> */
.L_x_1088:
        /* <DEDUP_REMOVED lines=43> */
.L_x_1087:
[----:B-1----:R-:W-:Y:S05]  /*13a0*/  BSYNC.RECONVERGENT B0 ;  /* 0x0000000000007941 */ /* 0x002fea0003800200 */
.L_x_1086:
[----:B------:R-:W-:Y:S05]  /*13b0*/  BRA.U UP0, `(.L_x_1088) ;  /* 0xfffffffd004c7547 */ /* 0x000fea000b83ffff */
.L_x_1085:
[----:B------:R-:W-:-:S04]  /*13c0*/  UIADD3 UR6, UPT, UPT, UR4, -UR7, URZ ;  /* 0x8000000704067290 */ /* 0x000fc8000fffe0ff */
[----:B------:R-:W-:-:S09]  /*13d0*/  UISETP.GT.U32.AND UP0, UPT, UR6, -0x4, UPT ;  /* 0xfffffffc0600788c */ /* 0x000fd2000bf04070 */
[----:B------:R-:W-:Y:S05]  /*13e0*/  BRA.U UP0, `(.L_x_1080) ;  /* 0x00000009009c7547 */ /* 0x000fea000b800000 */
[----:B0-----:R-:W0:Y:S01]  /*13f0*/  LDC.64 R14, c[0x0][0x3e0] ;  /* 0x0000f800ff0e7b82 */ /* 0x001e220000000a00 */
[----:B------:R-:W1:Y:S01]  /*1400*/  LDCU.64 UR16, c[0x0][0x380] ;  /* 0x00007000ff1077ac */ /* 0x000e620008000a00 */
[----:B------:R-:W-:Y:S02]  /*1410*/  UIADD3 UR6, UPT, UPT, UR5, -UR7, URZ ;  /* 0x8000000705067290 */ /* 0x000fe4000fffe0ff */
[----:B------:R-:W-:-:S12]  /*1420*/  UIADD3 UR8, UPT, UPT, UR5, 0x1, URZ ;  /* 0x0000000105087890 */ /* 0x000fd8000fffe0ff */
.L_x_1091:
        /* <DEDUP_REMOVED lines=44> */
.L_x_1090:
[----:B-1----:R-:W-:Y:S05]  /*16f0*/  BSYNC.RECONVERGENT B0 ;  /* 0x0000000000007941 */ /* 0x002fea0003800200 */
.L_x_1089:
        /* <DEDUP_REMOVED lines=118> */
.L_x_1080:
        /* <DEDUP_REMOVED lines=11> */
.L_x_1092:
        /* <DEDUP_REMOVED lines=15> */
.L_x_3613:


//--------------------- .text._Z32group_norm_nhwc_fwd_scale_kernelI11Fp16IOFp16WLi192EEv26Group_norm_nhwc_fwd_params --------------------------
	.section	.text._Z32group_norm_nhwc_fwd_scale_kernelI11Fp16IOFp16WLi192EEv26Group_norm_nhwc_fwd_params,"ax",@progbits
	.align	128
        .global         _Z32group_norm_nhwc_fwd_scale_kernelI11Fp16IOFp16WLi192EEv26Group_norm_nhwc_fwd_params
        .type           _Z32group_norm_nhwc_fwd_scale_kernelI11Fp16IOFp16WLi192EEv26Group_norm_nhwc_fwd_params,@function
        .size           _Z32group_norm_nhwc_fwd_scale_kernelI11Fp16IOFp16WLi192EEv26Group_norm_nhwc_fwd_params,(.L_x_3614 - _Z32group_norm_nhwc_fwd_scale_kernelI11Fp16IOFp16WLi192EEv26Group_norm_nhwc_fwd_params)
        .other          _Z32group_norm_nhwc_fwd_scale_kernelI11Fp16IOFp16WLi192EEv26Group_norm_nhwc_fwd_params,@"STO_CUDA_ENTRY STV_DEFAULT"
_Z32group_norm_nhwc_fwd_scale_kernelI11Fp16IOFp16WLi192EEv26Group_norm_nhwc_fwd_params:
.text._Z32group_norm_nhwc_fwd_scale_kernelI11Fp16IOFp16WLi192EEv26Group_norm_nhwc_fwd_params:
        /* <DEDUP_REMOVED lines=103> */
.L_x_1096:
        /* <DEDUP_REMOVED lines=34> */
.L_x_1095:
[----:B------:R-:W-:Y:S05]  /*0890*/  BRA.U UP0, `(.L_x_1093) ;  /* 0x0000001500707547 */ /* 0x000fea000b800000 */
[----:B------:R-:W0:Y:S01]  /*08a0*/  LDC.64 R14, c[0x0][0x3e0] ;  /* 0x0000f800ff0e7b82 */ /* 0x000e220000000a00 */
[----:B------:R-:W-:Y:S02]  /*08b0*/  UIADD3 UR5, UPT, UPT, UR6, -UR7, URZ ;  /* 0x8000000706057290 */ /* 0x000fe4000fffe0ff */
[----:B------:R-:W-:-:S12]  /*08c0*/  UIADD3 UR6, UPT, UPT, UR6, 0x1, URZ ;  /* 0x0000000106067890 */ /* 0x000fd8000fffe0ff */
.L_x_1097:
        /* <DEDUP_REMOVED lines=122> */
.L_x_1094:
        /* <DEDUP_REMOVED lines=8> */
.L_x_1101:
        /* <DEDUP_REMOVED lines=43> */
.L_x_1100:
[----:B-1----:R-:W-:Y:S05]  /*13a0*/  BSYNC.RECONVERGENT B0 ;  /* 0x0000000000007941 */ /* 0x002fea0003800200 */
.L_x_1099:
[----:B------:R-:W-:Y:S05]  /*13b0*/  BRA.U UP0, `(.L_x_1101) ;  /* 0xfffffffd004c7547 */ /* 0x000fea000b83ffff */
.L_x_1098:
[----:B------:R-:W-:-:S04]  /*13c0*/  UIADD3 UR6, UPT, UPT, UR4, -UR7, URZ ;  /* 0x8000000704067290 */ /* 0x000fc8000fffe0ff */
[----:B------:R-:W-:-:S09]  /*13d0*/  UISETP.GT.U32.AND UP0, UPT, UR6, -0x4, UPT ;  /* 0xfffffffc0600788c */ /* 0x000fd2000bf04070 */
[----:B------:R-:W-:Y:S05]  /*13e0*/  BRA.U UP0, `(.L_x_1093) ;  /* 0x00000009009c7547 */ /* 0x000fea000b800000 */
[----:B0-----:R-:W0:Y:S01]  /*13f0*/  LDC.64 R14, c[0x0][0x3e0] ;  /* 0x0000f800ff0e7b82 */ /* 0x001e220000000a00 */
[----:B------:R-:W1:Y:S01]  /*1400*/  LDCU.64 UR16, c[0x0][0x380] ;  /* 0x00007000ff1077ac */ /* 0x000e620008000a00 */
[----:B------:R-:W-:Y:S02]  /*1410*/  UIADD3 UR6, UPT, UPT, UR5, -UR7, URZ ;  /* 0x8000000705067290 */ /* 0x000fe4000fffe0ff */
[----:B------:R-:W-:-:S12]  /*1420*/  UIADD3 UR8, UPT, UPT, UR5, 0x1, URZ ;  /* 0x0000000105087890 */ /* 0x000fd8000fffe0ff */
.L_x_1104:
        /* <DEDUP_REMOVED lines=44> */
.L_x_1103:
[----:B-1----:R-:W-:Y:S05]  /*16f0*/  BSYNC.RECONVERGENT B0 ;  /* 0x0000000000007941 */ /* 0x002fea0003800200 */
.L_x_1102:
        /* <DEDUP_REMOVED lines=118> */
.L_x_1093:
        /* <DEDUP_REMOVED lines=11> */
.L_x_1105:
        /* <DEDUP_REMOVED lines=15> */
.L_x_3614:


//--------------------- .text._Z32group_norm_nhwc_fwd_scale_kernelI11Fp16IOFp16WLi448EEv26Group_norm_nhwc_fwd_params --------------------------
	.section	.text._Z32group_norm_nhwc_fwd_scale_kernelI11Fp16IOFp16WLi448EEv26Group_norm_nhwc_fwd_params,"ax",@progbits
	.align	128
        .global         _Z32group_norm_nhwc_fwd_scale_kernelI11Fp16IOFp16WLi448EEv26Group_norm_nhwc_fwd_params
        .type           _Z32group_norm_nhwc_fwd_scale_kernelI11Fp16IOFp16WLi448EEv26Group_norm_nhwc_fwd_params,@function
        .size           _Z32group_norm_nhwc_fwd_scale_kernelI11Fp16IOFp16WLi448EEv26Group_norm_nhwc_fwd_params,(.L_x_3615 - _Z32group_norm_nhwc_fwd_scale_kernelI11Fp16IOFp16WLi448EEv26Group_norm_nhwc_fwd_params)
        .other          _Z32group_norm_nhwc_fwd_scale_kernelI11Fp16IOFp16WLi448EEv26Group_norm_nhwc_fwd_params,@"STO_CUDA_ENTRY STV_DEFAULT"
_Z32group_norm_nhwc_fwd_scale_kernelI11Fp16IOFp16WLi448EEv26Group_norm_nhwc_fwd_params:
.text._Z32group_norm_nhwc_fwd_scale_kernelI11Fp16IOFp16WLi448EEv26Group_norm_nhwc_fwd_params:
        /* <DEDUP_REMOVED lines=103> */
.L_x_1109:
        /* <DEDUP_REMOVED lines=34> */
.L_x_1108:
[----:B------:R-:W-:Y:S05]  /*0890*/  BRA.U UP0, `(.L_x_1106) ;  /* 0x0000001500707547 */ /* 0x000fea000b800000 */
[----:B------:R-:W0:Y:S01]  /*08a0*/  LDC.64 R14, c[0x0][0x3e0] ;  /* 0x0000f800ff0e7b82 */ /* 0x000e220000000a00 */
[----:B------:R-:W-:Y:S02]  /*08b0*/  UIADD3 UR5, UPT, UPT, UR6, -UR7, URZ ;  /* 0x8000000706057290 */ /* 0x000fe4000fffe0ff */
[----:B------:R-:W-:-:S12]  /*08c0*/  UIADD3 UR6, UPT, UPT, UR6, 0x1, URZ ;  /* 0x0000000106067890 */ /* 0x000fd8000fffe0ff */
.L_x_1110:
        /* <DEDUP_REMOVED lines=122> */
.L_x_1107:
        /* <DEDUP_REMOVED lines=8> */
.L_x_1114:
        /* <DEDUP_REMOVED lines=43> */
.L_x_1113:
[----:B-1----:R-:W-:Y:S05]  /*13a0*/  BSYNC.RECONVERGENT B0 ;  /* 0x0000000000007941 */ /* 0x002fea0003800200 */
.L_x_1112:
[----:B------:R-:W-:Y:S05]  /*13b0*/  BRA.U UP0, `(.L_x_1114) ;  /* 0xfffffffd004c7547 */ /* 0x000fea000b83ffff */
.L_x_1111:
[----:B------:R-:W-:-:S04]  /*13c0*/  UIADD3 UR6, UPT, UPT, UR4, -UR7, URZ ;  /* 0x8000000704067290 */ /* 0x000fc8000fffe0ff */
[----:B------:R-:W-:-:S09]  /*13d0*/  UISETP.GT.U32.AND UP0, UPT, UR6, -0x4, UPT ;  /* 0xfffffffc0600788c */ /* 0x000fd2000bf04070 */
[----:B------:R-:W-:Y:S05]  /*13e0*/  BRA.U UP0, `(.L_x_1106) ;  /* 0x00000009009c7547 */ /* 0x000fea000b800000 */
[----:B0-----:R-:W0:Y:S01]  /*13f0*/  LDC.64 R14, c[0x0][0x3e0] ;  /* 0x0000f800ff0e7b82 */ /* 0x001e220000000a00 */
[----:B------:R-:W1:Y:S01]  /*1400*/  LDCU.64 UR16, c[0x0][0x380] ;  /* 0x00007000ff1077ac */ /* 0x000e620008000a00 */
[----:B------:R-:W-:Y:S02]  /*1410*/  UIADD3 UR6, UPT, UPT, UR5, -UR7, URZ ;  /* 0x8000000705067290 */ /* 0x000fe4000fffe0ff */
[----:B------:R-:W-:-:S12]  /*1420*/  UIADD3 UR8, UPT, UPT, UR5, 0x1, URZ ;  /* 0x0000000105087890 */ /* 0x000fd8000fffe0ff */
.L_x_1117:
        /* <DEDUP_REMOVED lines=44> */
.L_x_1116:
[----:B-1----:R-:W-:Y:S05]  /*16f0*/  BSYNC.RECONVERGENT B0 ;  /* 0x0000000000007941 */ /* 0x002fea0003800200 */
.L_x_1115:
        /* <DEDUP_REMOVED lines=118> */
.L_x_1106:
        /* <DEDUP_REMOVED lines=11> */
.L_x_1118:
        /* <DEDUP_REMOVED lines=15> */
.L_x_3615:


//--------------------- .text._Z32group_norm_nhwc_fwd_scale_kernelI11Fp16IOFp16WLi256EEv26Group_norm_nhwc_fwd_params --------------------------
	.section	.text._Z32group_norm_nhwc_fwd_scale_kernelI11Fp16IOFp16WLi256EEv26Group_norm_nhwc_fwd_params,"ax",@progbits
	.align	128
        .global         _Z32group_norm_nhwc_fwd_scale_kernelI11Fp16IOFp16WLi256EEv26Group_norm_nhwc_fwd_params
        .type           _Z32group_norm_nhwc_fwd_scale_kernelI11Fp16IOFp16WLi256EEv26Group_norm_nhwc_fwd_params,@function
        .size           _Z32group_norm_nhwc_fwd_scale_kernelI11Fp16IOFp16WLi256EEv26Group_norm_nhwc_fwd_params,(.L_x_3616 - _Z32group_norm_nhwc_fwd_scale_kernelI11Fp16IOFp16WLi256EEv26Group_norm_nhwc_fwd_params)
        .other          _Z32group_norm_nhwc_fwd_scale_kernelI11Fp16IOFp16WLi256EEv26Group_norm_nhwc_fwd_params,@"STO_CUDA_ENTRY STV_DEFAULT"
_Z32group_norm_nhwc_fwd_scale_kernelI11Fp16IOFp16WLi256EEv26Group_norm_nhwc_fwd_params:
.text._Z32group_norm_nhwc_fwd_scale_kernelI11Fp16IOFp16WLi256EEv26Group_norm_nhwc_fwd_params:
        /* <DEDUP_REMOVED lines=103> */
.L_x_1122:
        /* <DEDUP_REMOVED lines=34> */
.L_x_1121:
[----:B------:R-:W-:Y:S05]  /*0890*/  BRA.U UP0, `(.L_x_1119) ;  /* 0x0000001500707547 */ /* 0x000fea000b800000 */
[----:B------:R-:W0:Y:S01]  /*08a0*/  LDC.64 R14, c[0x0][0x3e0] ;  /* 0x0000f800ff0e7b82 */ /* 0x000e220000000a00 */
[----:B------:R-:W-:Y:S02]  /*08b0*/  UIADD3 UR5, UPT, UPT, UR6, -UR7, URZ ;  /* 0x8000000706057290 */ /* 0x000fe4000fffe0ff */
[----:B------:R-:W-:-:S12]  /*08c0*/  UIADD3 UR6, UPT, UPT, UR6, 0x1, URZ ;  /* 0x0000000106067890 */ /* 0x000fd8000fffe0ff */
.L_x_1123:
        /* <DEDUP_REMOVED lines=122> */
.L_x_1120:
        /* <DEDUP_REMOVED lines=8> */
.L_x_1127:
        /* <DEDUP_REMOVED lines=43> */
.L_x_1126:
[----:B-1----:R-:W-:Y:S05]  /*13a0*/  BSYNC.RECONVERGENT B0 ;  /* 0x0000000000007941 */ /* 0x002fea0003800200 */
.L_x_1125:
[----:B------:R-:W-:Y:S05]  /*13b0*/  BRA.U UP0, `(.L_x_1127) ;  /* 0xfffffffd004c7547 */ /* 0x000fea000b83ffff */
.L_x_1124:
[----:B------:R-:W-:-:S04]  /*13c0*/  UIADD3 UR6, UPT, UPT, UR4, -UR7, URZ ;  /* 0x8000000704067290 */ /* 0x000fc8000fffe0ff */
[----:B------:R-:W-:-:S09]  /*13d0*/  UISETP.GT.U32.AND UP0, UPT, UR6, -0x4, UPT ;  /* 0xfffffffc0600788c */ /* 0x000fd2000bf04070 */
[----:B------:R-:W-:Y:S05]  /*13e0*/  BRA.U UP0, `(.L_x_1119) ;  /* 0x00000009009c7547 */ /* 0x000fea000b800000 */
[----:B0-----:R-:W0:Y:S01]  /*13f0*/  LDC.64 R14, c[0x0][0x3e0] ;  /* 0x0000f800ff0e7b82 */ /* 0x001e220000000a00 */
[----:B------:R-:W1:Y:S01]  /*1400*/  LDCU.64 UR16, c[0x0][0x380] ;  /* 0x00007000ff1077ac */ /* 0x000e620008000a00 */
[----:B------:R-:W-:Y:S02]  /*1410*/  UIADD3 UR6, UPT, UPT, UR5, -UR7, URZ ;  /* 0x8000000705067290 */ /* 0x000fe4000fffe0ff */
[----:B------:R-:W-:-:S12]  /*1420*/  UIADD3 UR8, UPT, UPT, UR5, 0x1, URZ ;  /* 0x0000000105087890 */ /* 0x000fd8000fffe0ff */
.L_x_1130:
        /* <DEDUP_REMOVED lines=44> */
.L_x_1129:
[----:B-1----:R-:W-:Y:S05]  /*16f0*/  BSYNC.RECONVERGENT B0 ;  /* 0x0000000000007941 */ /* 0x002fea0003800200 */
.L_x_1128:
        /* <DEDUP_REMOVED lines=118> */
.L_x_1119:
        /* <DEDUP_REMOVED lines=11> */
.L_x_1131:
        /* <DEDUP_REMOVED lines=15> */
.L_x_3616:


//--------------------- .text._Z32group_norm_nhwc_fwd_scale_kernelI11Fp16IOFp16WLi120EEv26Group_norm_nhwc_fwd_params --------------------------
	.section	.text._Z32group_norm_nhwc_fwd_scale_kernelI11Fp16IOFp16WLi120EEv26Group_norm_nhwc_fwd_params,"ax",@progbits
	.align	128
        .global         _Z32group_norm_nhwc_fwd_scale_kernelI11Fp16IOFp16WLi120EEv26Group_norm_nhwc_fwd_params
        .type           _Z32group_norm_nhwc_fwd_scale_kernelI11Fp16IOFp16WLi120EEv26Group_norm_nhwc_fwd_params,@function
        .size           _Z32group_norm_nhwc_fwd_scale_kernelI11Fp16IOFp16WLi120EEv26Group_norm_nhwc_fwd_params,(.L_x_3617 - _Z32group_norm_nhwc_fwd_scale_kernelI11Fp16IOFp16WLi120EEv26Group_norm_nhwc_fwd_params)
        .other          _Z32group_norm_nhwc_fwd_scale_kernelI11Fp16IOFp16WLi120EEv26Group_norm_nhwc_fwd_params,@"STO_CUDA_ENTRY STV_DEFAULT"
_Z32group_norm_nhwc_fwd_scale_kernelI11Fp16IOFp16WLi120EEv26Group_norm_nhwc_fwd_params:
.text._Z32group_norm_nhwc_fwd_scale_kernelI11Fp16IOFp16WLi120EEv26Group_norm_nhwc_fwd_params:
        /* <DEDUP_REMOVED lines=103> */
.L_x_1135:
        /* <DEDUP_REMOVED lines=34> */
.L_x_1134:
[----:B------:R-:W-:Y:S05]  /*0890*/  BRA.U UP0, `(.L_x_1132) ;  /* 0x0000001500707547 */ /* 0x000fea000b800000 */
[----:B------:R-:W0:Y:S01]  /*08a0*/  LDC.64 R14, c[0x0][0x3e0] ;  /* 0x0000f800ff0e7b82 */ /* 0x000e220000000a00 */
[----:B------:R-:W-:Y:S02]  /*08b0*/  UIADD3 UR5, UPT, UPT, UR6, -UR7, URZ ;  /* 0x8000000706057290 */ /* 0x000fe4000fffe0ff */
[----:B------:R-:W-:-:S12]  /*08c0*/  UIADD3 UR6, UPT, UPT, UR6, 0x1, URZ ;  /* 0x0000000106067890 */ /* 0x000fd8000fffe0ff */
.L_x_1136:
        /* <DEDUP_REMOVED lines=122> */
.L_x_1133:
        /* <DEDUP_REMOVED lines=8> */
.L_x_1140:
        /* <DEDUP_REMOVED lines=43> */
.L_x_1139:
[----:B-1----:R-:W-:Y:S05]  /*13a0*/  BSYNC.RECONVERGENT B0 ;  /* 0x0000000000007941 */ /* 0x002fea0003800200 */
.L_x_1138:
[----:B------:R-:W-:Y:S05]  /*13b0*/  BRA.U UP0, `(.L_x_1140) ;  /* 0xfffffffd004c7547 */ /* 0x000fea000b83ffff */
.L_x_1137:
[----:B------:R-:W-:-:S04]  /*13c0*/  UIADD3 UR6, UPT, UPT, UR4, -UR7, URZ ;  /* 0x8000000704067290 */ /* 0x000fc8000fffe0ff */
[----:B------:R-:W-:-:S09]  /*13d0*/  UISETP.GT.U32.AND UP0, UPT, UR6, -0x4, UPT ;  /* 0xfffffffc0600788c */ /* 0x000fd2000bf04070 */
[----:B------:R-:W-:Y:S05]  /*13e0*/  BRA.U UP0, `(.L_x_1132) ;  /* 0x00000009009c7547 */ /* 0x000fea000b800000 */
[----:B0-----:R-:W0:Y:S01]  /*13f0*/  LDC.64 R14, c[0x0][0x3e0] ;  /* 0x0000f800ff0e7b82 */ /* 0x001e220000000a00 */
[----:B------:R-:W1:Y:S01]  /*1400*/  LDCU.64 UR16, c[0x0][0x380] ;  /* 0x00007000ff1077ac */ /* 0x000e620008000a00 */
[----:B------:R-:W-:Y:S02]  /*1410*/  UIADD3 UR6, UPT, UPT, UR5, -UR7, URZ ;  /* 0x8000000705067290 */ /* 0x000fe4000fffe0ff */
[----:B------:R-:W-:-:S12]  /*1420*/  UIADD3 UR8, UPT, UPT, UR5, 0x1, URZ ;  /* 0x0000000105087890 */ /* 0x000fd8000fffe0ff */
.L_x_1143:
        /* <DEDUP_REMOVED lines=44> */
.L_x_1142:
[----:B-1----:R-:W-:Y:S05]  /*16f0*/  BSYNC.RECONVERGENT B0 ;  /* 0x0000000000007941 */ /* 0x002fea0003800200 */
.L_x_1141:
        /* <DEDUP_REMOVED lines=118> */
.L_x_1132:
        /* <DEDUP_REMOVED lines=11> */
.L_x_1144:
        /* <DEDUP_REMOVED lines=15> */
.L_x_3617:


//--------------------- .text._Z32group_norm_nhwc_fwd_scale_kernelI11Fp16IOFp16WLi140EEv26Group_norm_nhwc_fwd_params --------------------------
	.section	.text._Z32group_norm_nhwc_fwd_scale_kernelI11Fp16IOFp16WLi140EEv26Group_norm_nhwc_fwd_params,"ax",@progbits
	.align	128
        .global         _Z32group_norm_nhwc_fwd_scale_kernelI11Fp16IOFp16WLi140EEv26Group_norm_nhwc_fwd_params
        .type           _Z32group_norm_nhwc_fwd_scale_kernelI11Fp16IOFp16WLi140EEv26Group_norm_nhwc_fwd_params,@function
        .size           _Z32group_norm_nhwc_fwd_scale_kernelI11Fp16IOFp16WLi140EEv26Group_norm_nhwc_fwd_params,(.L_x_3618 - _Z32group_norm_nhwc_fwd_scale_kernelI11Fp16IOFp16WLi140EEv26Group_norm_nhwc_fwd_params)
        .other          _Z32group_norm_nhwc_fwd_scale_kernelI11Fp16IOFp16WLi140EEv26Group_norm_nhwc_fwd_params,@"STO_CUDA_ENTRY STV_DEFAULT"
_Z32group_norm_nhwc_fwd_scale_kernelI11Fp16IOFp16WLi140EEv26Group_norm_nhwc_fwd_params:
.text._Z32group_norm_nhwc_fwd_scale_kernelI11Fp16IOFp16WLi140EEv26Group_norm_nhwc_fwd_params:
        /* <DEDUP_REMOVED lines=103> */
.L_x_1148:
        /* <DEDUP_REMOVED lines=34> */
.L_x_1147:
[----:B------:R-:W-:Y:S05]  /*0890*/  BRA.U UP0, `(.L_x_1145) ;  /* 0x0000001500707547 */ /* 0x000fea000b800000 */
[----:B------:R-:W0:Y:S01]  /*08a0*/  LDC.64 R14, c[0x0][0x3e0] ;  /* 0x0000f800ff0e7b82 */ /* 0x000e220000000a00 */
[----:B------:R-:W-:Y:S02]  /*08b0*/  UIADD3 UR5, UPT, UPT, UR6, -UR7, URZ ;  /* 0x8000000706057290 */ /* 0x000fe4000fffe0ff */
[----:B------:R-:W-:-:S12]  /*08c0*/  UIADD3 UR6, UPT, UPT, UR6, 0x1, URZ ;  /* 0x0000000106067890 */ /* 0x000fd8000fffe0ff */
.L_x_1149:
        /* <DEDUP_REMOVED lines=122> */
.L_x_1146:
        /* <DEDUP_REMOVED lines=8> */
.L_x_1153:
        /* <DEDUP_REMOVED lines=43> */
.L_x_1152:
[----:B-1----:R-:W-:Y:S05]  /*13a0*/  BSYNC.RECONVERGENT B0 ;  /* 0x0000000000007941 */ /* 0x002fea0003800200 */
.L_x_1151:
[----:B------:R-:W-:Y:S05]  /*13b0*/  BRA.U UP0, `(.L_x_1153) ;  /* 0xfffffffd004c7547 */ /* 0x000fea000b83ffff */
.L_x_1150:
[----:B------:R-:W-:-:S04]  /*13c0*/  UIADD3 UR6, UPT, UPT, UR4, -UR7, URZ ;  /* 0x8000000704067290 */ /* 0x000fc8000fffe0ff */
[----:B------:R-:W-:-:S09]  /*13d0*/  UISETP.GT.U32.AND UP0, UPT, UR6, -0x4, UPT ;  /* 0xfffffffc0600788c */ /* 0x000fd2000bf04070 */
[----:B------:R-:W-:Y:S05]  /*13e0*/  BRA.U UP0, `(.L_x_1145) ;  /* 0x00000009009c7547 */ /* 0x000fea000b800000 */
[----:B0-----:R-:W0:Y:S01]  /*13f0*/  LDC.64 R14, c[0x0][0x3e0] ;  /* 0x0000f800ff0e7b82 */ /* 0x001e220000000a00 */
[----:B------:R-:W1:Y:S01]  /*1400*/  LDCU.64 UR16, c[0x0][0x380] ;  /* 0x00007000ff1077ac */ /* 0x000e620008000a00 */
[----:B------:R-:W-:Y:S02]  /*1410*/  UIADD3 UR6, UPT, UPT, UR5, -UR7, URZ ;  /* 0x8000000705067290 */ /* 0x000fe4000fffe0ff */
[----:B------:R-:W-:-:S12]  /*1420*/  UIADD3 UR8, UPT, UPT, UR5, 0x1, URZ ;  /* 0x0000000105087890 */ /* 0x000fd8000fffe0ff */
.L_x_1156:
        /* <DEDUP_REMOVED lines=44> */
.L_x_1155:
[----:B-1----:R-:W-:Y:S05]  /*16f0*/  BSYNC.RECONVERGENT B0 ;  /* 0x0000000000007941 */ /* 0x002fea0003800200 */
.L_x_1154:
        /* <DEDUP_REMOVED lines=118> */
.L_x_1145:
        /* <DEDUP_REMOVED lines=11> */
.L_x_1157:
        /* <DEDUP_REMOVED lines=15> */
.L_x_3618:


//--------------------- .text._Z32group_norm_nhwc_fwd_scale_kernelI11Fp16IOFp16WLi160EEv26Group_norm_nhwc_fwd_params --------------------------
	.section	.text._Z32group_norm_nhwc_fwd_scale_kernelI11Fp16IOFp16WLi160EEv26Group_norm_nhwc_fwd_params,"ax",@progbits
	.align	128
        .global         _Z32group_norm_nhwc_fwd_scale_kernelI11Fp16IOFp16WLi160EEv26Group_norm_nhwc_fwd_params
        .type           _Z32group_norm_nhwc_fwd_scale_kernelI11Fp16IOFp16WLi160EEv26Group_norm_nhwc_fwd_params,@function
        .size           _Z32group_norm_nhwc_fwd_scale_kernelI11Fp16IOFp16WLi160EEv26Group_norm_nhwc_fwd_params,(.L_x_3619 - _Z32group_norm_nhwc_fwd_scale_kernelI11Fp16IOFp16WLi160EEv26Group_norm_nhwc_fwd_params)
        .other          _Z32group_norm_nhwc_fwd_scale_kernelI11Fp16IOFp16WLi160EEv26Group_norm_nhwc_fwd_params,@"STO_CUDA_ENTRY STV_DEFAULT"
_Z32group_norm_nhwc_fwd_scale_kernelI11Fp16IOFp16WLi160EEv26Group_norm_nhwc_fwd_params:
.text._Z32group_norm_nhwc_fwd_scale_kernelI11Fp16IOFp16WLi160EEv26Group_norm_nhwc_fwd_params:
        /* <DEDUP_REMOVED lines=103> */
.L_x_1161:
        /* <DEDUP_REMOVED lines=34> */
.L_x_1160:
[----:B------:R-:W-:Y:S05]  /*0890*/  BRA.U UP0, `(.L_x_1158) ;  /* 0x0000001500707547 */ /* 0x000fea000b800000 */
[----:B------:R-:W0:Y:S01]  /*08a0*/  LDC.64 R14, c[0x0][0x3e0] ;  /* 0x0000f800ff0e7b82 */ /* 0x000e220000000a00 */
[----:B------:R-:W-:Y:S02]  /*08b0*/  UIADD3 UR5, UPT, UPT, UR6, -UR7, URZ ;  /* 0x8000000706057290 */ /* 0x000fe4000fffe0ff */
[----:B------:R-:W-:-:S12]  /*08c0*/  UIADD3 UR6, UPT, UPT, UR6, 0x1, URZ ;  /* 0x0000000106067890 */ /* 0x000fd8000fffe0ff */
.L_x_1162:
        /* <DEDUP_REMOVED lines=122> */
.L_x_1159:
        /* <DEDUP_REMOVED lines=8> */
.L_x_1166:
        /* <DEDUP_REMOVED lines=43> */
.L_x_1165:
[----:B-1----:R-:W-:Y:S05]  /*13a0*/  BSYNC.RECONVERGENT B0 ;  /* 0x0000000000007941 */ /* 0x002fea0003800200 */
.L_x_1164:
[----:B------:R-:W-:Y:S05]  /*13b0*/  BRA.U UP0, `(.L_x_1166) ;  /* 0xfffffffd004c7547 */ /* 0x000fea000b83ffff */
.L_x_1163:
[----:B------:R-:W-:-:S04]  /*13c0*/  UIADD3 UR6, UPT, UPT, UR4, -UR7, URZ ;  /* 0x8000000704067290 */ /* 0x000fc8000fffe0ff */
[----:B------:R-:W-:-:S09]  /*13d0*/  UISETP.GT.U32.AND UP0, UPT, UR6, -0x4, UPT ;  /* 0xfffffffc0600788c */ /* 0x000fd2000bf04070 */
[----:B------:R-:W-:Y:S05]  /*13e0*/  BRA.U UP0, `(.L_x_1158) ;  /* 0x00000009009c7547 */ /* 0x000fea000b800000 */
[----:B0-----:R-:W0:Y:S01]  /*13f0*/  LDC.64 R14, c[0x0][0x3e0] ;  /* 0x0000f800ff0e7b82 */ /* 0x001e220000000a00 */
[----:B------:R-:W1:Y:S01]  /*1400*/  LDCU.64 UR16, c[0x0][0x380] ;  /* 0x00007000ff1077ac */ /* 0x000e620008000a00 */
[----:B------:R-:W-:Y:S02]  /*1410*/  UIADD3 UR6, UPT, UPT, UR5, -UR7, URZ ;  /* 0x8000000705067290 */ /* 0x000fe4000fffe0ff */
[----:B------:R-:W-:-:S12]  /*1420*/  UIADD3 UR8, UPT, UPT, UR5, 0x1, URZ ;  /* 0x0000000105087890 */ /* 0x000fd8000fffe0ff */
.L_x_1169:
        /* <DEDUP_REMOVED lines=44> */
.L_x_1168:
[----:B-1----:R-:W-:Y:S05]  /*16f0*/  BSYNC.RECONVERGENT B0 ;  /* 0x0000000000007941 */ /* 0x002fea0003800200 */
.L_x_1167:
        /* <DEDUP_REMOVED lines=118> */
.L_x_1158:
        /* <DEDUP_REMOVED lines=11> */
.L_x_1170:
        /* <DEDUP_REMOVED lines=15> */
.L_x_3619:


//--------------------- .text._Z30group_norm_nhwc_fwd_sum_kernelI11Fp32IOFp32WLi196EEv26Group_norm_nhwc_fwd_params --------------------------
	.section	.text._Z30group_norm_nhwc_fwd_sum_kernelI11Fp32IOFp32WLi196EEv26Group_norm_nhwc_fwd_params,"ax",@progbits
	.align	128
        .global         _Z30group_norm_nhwc_fwd_sum_kernelI11Fp32IOFp32WLi196EEv26Group_norm_nhwc_fwd_params
        .type           _Z30group_norm_nhwc_fwd_sum_kernelI11Fp32IOFp32WLi196EEv26Group_norm_nhwc_fwd_params,@function
        .size           _Z30group_norm_nhwc_fwd_sum_kernelI11Fp32IOFp32WLi196EEv26Group_norm_nhwc_fwd_params,(.L_x_3620 - _Z30group_norm_nhwc_fwd_sum_kernelI11Fp32IOFp32WLi196EEv26Group_norm_nhwc_fwd_params)
        .other          _Z30group_norm_nhwc_fwd_sum_kernelI11Fp32IOFp32WLi196EEv26Group_norm_nhwc_fwd_params,@"STO_CUDA_ENTRY STV_DEFAULT"
_Z30group_norm_nhwc_fwd_sum_kernelI11Fp32IOFp32WLi196EEv26Group_norm_nhwc_fwd_params:
.text._Z30group_norm_nhwc_fwd_sum_kernelI11Fp32IOFp32WLi196EEv26Group_norm_nhwc_fwd_params:
[----:B------:R-:W-:Y:S08]  /*0000*/  LDC R1, c[0x0][0x37c] ;  /* 0x0000df00ff017b82 */ /* 0x000ff00000000800 */
[----:B------:R-:W0:Y:S01]  /*0010*/  S2UR UR4, SR_CTAID.Y ;  /* 0x00000000000479c3 */ /* 0x000e220000002600 */
[----:B------:R-:W1:Y:S01]  /*0020*/  LDCU UR6, c[0x0][0x404] ;  /* 0x00008080ff0677ac */ /* 0x000e620008000800 */
[----:B------:R-:W2:Y:S01]  /*0030*/  S2R R0, SR_TID.X ;  /* 0x0000000000007919 */ /* 0x000ea20000002100 */
[----:B------:R-:W-:Y:S01]  /*0040*/  CS2R R22, SRZ ;  /* 0x0000000000167805 */ /* 0x000fe2000001ff00 */
[----:B------:R-:W3:Y:S04]  /*0050*/  LDCU.64 UR8, c[0x0][0x3e8] ;  /* 0x00007d00ff0877ac */ /* 0x000ee80008000a00 */
[----:B------:R-:W4:Y:S01]  /*0060*/  S2UR UR7, SR_CTAID.Z ;  /* 0x00000000000779c3 */ /* 0x000f220000002700 */
[----:B------:R-:W2:Y:S07]  /*0070*/  LDCU.64 UR10, c[0x0][0x358] ;  /* 0x00006b00ff0a77ac */ /* 0x000eae0008000a00 */
[----:B------:R-:W4:Y:S01]  /*0080*/  S2UR UR12, SR_CTAID.X ;  /* 0x00000000000c79c3 */ /* 0x000f220000002500 */
[----:B-1----:R-:W-:-:S02]  /*0090*/  USHF.R.S32.HI UR5, URZ, 0x1f, UR6 ;  /* 0x0000001fff057899 */ /* 0x002fc40008011406 */
[----:B0-----:R-:W-:-:S04]  /*00a0*/  UIMAD UR4, UR4, UR6, URZ ;  /* 0x00000006040472a4 */ /* 0x001fc8000f8e02ff */
[----:B------:R-:W-:-:S04]  /*00b0*/  UIADD3 UR6, UP0, UPT, UR4, UR6, URZ ;  /* 0x0000000604067290 */ /* 0x000fc8000ff1e0ff */
[----:B------:R-:W-:Y:S02]  /*00c0*/  ULEA.HI.X.SX32 UR5, UR4, UR5, 0x1, UP0 ;  /* 0x0000000504057291 */ /* 0x000fe400080f0eff */
[----:B---3--:R-:W-:Y:S01]  /*00d0*/  UISETP.LT.U32.AND UP0, UPT, UR6, UR8, UPT ;  /* 0x000000080600728c */ /* 0x008fe2000bf01070 */
[----:B--2---:R-:W-:-:S03]  /*00e0*/  SHF.L.U32 R4, R0, 0x1, RZ ;  /* 0x0000000100047819 */ /* 0x004fc600000006ff */
[----:B------:R-:W-:-:S04]  /*00f0*/  UISETP.LT.AND.EX UP0, UPT, UR5, UR9, UPT, UP0 ;  /* 0x000000090500728c */ /* 0x000fc8000bf01300 */
[----:B------:R-:W-:-:S04]  /*0100*/  USEL UR5, UR6, UR8, UP0 ;  /* 0x0000000806057287 */ /* 0x000fc80008000000 */
[----:B------:R-:W-:-:S09]  /*0110*/  UISETP.GE.AND UP0, UPT, UR4, UR5, UPT ;  /* 0x000000050400728c */ /* 0x000fd2000bf06270 */
[----:B----4-:R-:W-:Y:S05]  /*0120*/  BRA.U UP0, `(.L_x_1171) ;  /* 0x0000001100ec7547 */ /* 0x010fea000b800000 */
[----:B------:R-:W0:Y:S01]  /*0130*/  LDC R9, c[0x0][0x410] ;  /* 0x00010400ff097b82 */ /* 0x000e220000000800 */
[----:B------:R-:W-:Y:S01]  /*0140*/  IMAD.U32 R24, RZ, RZ, UR4 ;  /* 0x00000004ff187e24 */ /* 0x000fe2000f8e00ff */
[----:B------:R-:W-:-:S04]  /*0150*/  CS2R R22, SRZ ;  /* 0x0000000000167805 */ /* 0x000fc8000001ff00 */
[C---:B------:R-:W-:Y:S02]  /*0160*/  IADD3 R2, PT, PT, R24.reuse, -UR5, RZ ;  /* 0x8000000518027c10 */ /* 0x040fe4000fffe0ff */
[----:B------:R-:W1:Y:S01]  /*0170*/  LDC.64 R6, c[0x0][0x3f0] ;  /* 0x0000fc00ff067b82 */ /* 0x000e620000000a00 */
[----:B------:R-:W-:Y:S02]  /*0180*/  IADD3 R5, PT, PT, -R24, UR5, RZ ;  /* 0x0000000518057c10 */ /* 0x000fe4000fffe1ff */
[----:B------:R-:W-:Y:S01]  /*0190*/  ISETP.GT.U32.AND P0, PT, R2, -0x8, PT ;  /* 0xfffffff80200780c */ /* 0x000fe20003f04070 */
[----:B0-----:R-:W-:-:S05]  /*01a0*/  IMAD R8, R9, UR12, R4 ;  /* 0x0000000c09087c24 */ /* 0x001fca000f8e0204 */
[----:B------:R-:W-:-:S03]  /*01b0*/  SHF.R.S32.HI R9, RZ, 0x1f, R8 ;  /* 0x0000001fff097819 */ /* 0x000fc60000011408 */
[----:B-1----:R-:W-:Y:S01]  /*01c0*/  IMAD.WIDE.U32 R10, R6, UR7, R8 ;  /* 0x00000007060a7c25 */ /* 0x002fe2000f8e0008 */
[----:B------:R-:W-:-:S03]  /*01d0*/  LOP3.LUT R6, R5, 0x7, RZ, 0xc0, !PT ;  /* 0x0000000705067812 */ /* 0x000fc600078ec0ff */
[----:B------:R-:W-:Y:S01]  /*01e0*/  IMAD R7, R7, UR7, R11 ;  /* 0x0000000707077c24 */ /* 0x000fe2000f8e020b */
[----:B------:R-:W-:Y:S06]  /*01f0*/  @P0 BRA `(.L_x_1172) ;  /* 0x0000000800840947 */ /* 0x000fec0003800000 */
[----:B------:R-:W0:Y:S01]  /*0200*/  LDCU.64 UR4, c[0x0][0x3e0] ;  /* 0x00007c00ff0477ac */ /* 0x000e220008000a00 */
[----:B------:R-:W-:Y:S01]  /*0210*/  LOP3.LUT R2, R5, 0xfffffff8, RZ, 0xc0, !PT ;  /* 0xfffffff805027812 */ /* 0x000fe200078ec0ff */
[----:B------:R-:W-:Y:S02]  /*0220*/  HFMA2 R22, -RZ, RZ, 0, 0 ;  /* 0x00000000ff167431 */ /* 0x000fe400000001ff */
[----:B------:R-:W-:Y:S01]  /*0230*/  VIADD R3, R24, 0x3 ;  /* 0x0000000318037836 */ /* 0x000fe20000000000 */
[----:B------:R-:W1:Y:S01]  /*0240*/  LDCU.64 UR8, c[0x0][0x3e0] ;  /* 0x00007c00ff0877ac */ /* 0x000e620008000a00 */
[----:B------:R-:W-:Y:S01]  /*0250*/  IMAD.MOV R2, RZ, RZ, -R2 ;  /* 0x000000ffff027224 */ /* 0x000fe200078e0a02 */
[----:B0-----:R-:W-:-:S04]  /*0260*/  ISETP.GE.U32.AND P0, PT, R8, UR4, PT ;  /* 0x0000000408007c0c */ /* 0x001fc8000bf06070 */
[----:B------:R-:W-:-:S13]  /*0270*/  ISETP.GE.AND.EX P0, PT, R9, UR5, PT, P0 ;  /* 0x0000000509007c0c */ /* 0x000fda000bf06300 */
.L_x_1173:
[----:B------:R-:W0:Y:S01]  /*0280*/  @!P0 LDC.64 R12, c[0x0][0x390] ;  /* 0x0000e400ff0c8b82 */ /* 0x000e220000000a00 */
[----:B------:R-:W-:Y:S02]  /*0290*/  @!P0 IADD3 R17, PT, PT, R3, -0x3, RZ ;  /* 0xfffffffd03118810 */ /* 0x000fe40007ffe0ff */
[----:B------:R-:W-:Y:S02]  /*02a0*/  @!P0 MOV R15, R7 ;  /* 0x00000007000f8202 */ /* 0x000fe40000000f00 */
[----:B------:R-:W-:-:S05]  /*02b0*/  @!P0 SHF.R.S32.HI R14, RZ, 0x1f, R17 ;  /* 0x0000001fff0e8819 */ /* 0x000fca0000011411 */
[----:B-1----:R-:W-:Y:S02]  /*02c0*/  @!P0 IMAD R16, R14, UR8, RZ ;  /* 0x000000080e108c24 */ /* 0x002fe4000f8e02ff */
[----:B------:R-:W-:Y:S02]  /*02d0*/  @!P0 IMAD.MOV.U32 R14, RZ, RZ, R10 ;  /* 0x000000ffff0e8224 */ /* 0x000fe400078e000a */
[C---:B------:R-:W-:Y:S02]  /*02e0*/  @!P0 IMAD R19, R17.reuse, UR9, R16 ;  /* 0x0000000911138c24 */ /* 0x040fe4000f8e0210 */
[----:B------:R-:W-:Y:S01]  /*02f0*/  @!P0 IMAD.WIDE.U32 R14, R17, UR8, R14 ;  /* 0x00000008110e8c25 */ /* 0x000fe2000f8e000e */
[----:B------:R-:W-:-:S03]  /*0300*/  CS2R R16, SRZ ;  /* 0x0000000000107805 */ /* 0x000fc6000001ff00 */
[----:B------:R-:W-:Y:S01]  /*0310*/  @!P0 IMAD.IADD R19, R15, 0x1, R19 ;  /* 0x000000010f138824 */ /* 0x000fe200078e0213 */
[----:B0-----:R-:W-:-:S04]  /*0320*/  @!P0 LEA R18, P1, R14, R12, 0x2 ;  /* 0x0000000c0e128211 */ /* 0x001fc800078210ff */
[----:B------:R-:W-:-:S05]  /*0330*/  @!P0 LEA.HI.X R19, R14, R13, R19, 0x2, P1 ;  /* 0x0000000d0e138211 */ /* 0x000fca00008f1413 */
[----:B------:R0:W2:Y:S01]  /*0340*/  @!P0 LDG.E.64 R16, desc[UR10][R18.64] ;  /* 0x0000000a12108981 */ /* 0x0000a2000c1e1b00 */
[----:B------:R-:W-:-:S04]  /*0350*/  ISETP.GE.U32.AND P0, PT, R8, UR8, PT ;  /* 0x0000000808007c0c */ /* 0x000fc8000bf06070 */
[----:B------:R-:W-:-:S13]  /*0360*/  ISETP.GE.AND.EX P0, PT, R9, UR9, PT, P0 ;  /* 0x0000000909007c0c */ /* 0x000fda000bf06300 */
[----:B------:R-:W1:Y:S01]  /*0370*/  @!P0 LDC.64 R14, c[0x0][0x390] ;  /* 0x0000e400ff0e8b82 */ /* 0x000e620000000a00 */
[----:B------:R-:W-:Y:S02]  /*0380*/  @!P0 IADD3 R21, PT, PT, R3, -0x2, RZ ;  /* 0xfffffffe03158810 */ /* 0x000fe40007ffe0ff */
[----:B------:R-:W-:Y:S02]  /*0390*/  @!P0 MOV R13, R7 ;  /* 0x00000007000d8202 */ /* 0x000fe40000000f00 */
[----:B------:R-:W-:-:S03]  /*03a0*/  @!P0 SHF.R.S32.HI R12, RZ, 0x1f, R21 ;  /* 0x0000001fff0c8819 */ /* 0x000fc60000011415 */
[----:B0-----:R-:W0:Y:S02]  /*03b0*/  @!P0 LDC.64 R18, c[0x0][0x390] ;  /* 0x0000e400ff128b82 */ /* 0x001e240000000a00 */
[----:B------:R-:W-:Y:S02]  /*03c0*/  @!P0 IMAD R20, R12, UR8, RZ ;  /* 0x000000080c148c24 */ /* 0x000fe4000f8e02ff */
[----:B------:R-:W-:-:S04]  /*03d0*/  @!P0 IMAD.MOV.U32 R12, RZ, RZ, R10 ;  /* 0x000000ffff0c8224 */ /* 0x000fc800078e000a */
[----:B------:R-:W-:-:S04]  /*03e0*/  @!P0 IMAD.WIDE.U32 R12, R21, UR8, R12 ;  /* 0x00000008150c8c25 */ /* 0x000fc8000f8e000c */
[----:B------:R-:W-:-:S04]  /*03f0*/  @!P0 IMAD R21, R21, UR9, R20 ;  /* 0x0000000915158c24 */ /* 0x000fc8000f8e0214 */
[----:B------:R-:W-:Y:S01]  /*0400*/  @!P0 IMAD.IADD R21, R13, 0x1, R21 ;  /* 0x000000010d158824 */ /* 0x000fe200078e0215 */
[----:B-1----:R-:W-:-:S04]  /*0410*/  @!P0 LEA R20, P1, R12, R14, 0x2 ;  /* 0x0000000e0c148211 */ /* 0x002fc800078210ff */
[----:B------:R-:W-:Y:S02]  /*0420*/  @!P0 LEA.HI.X R21, R12, R15, R21, 0x2, P1 ;  /* 0x0000000f0c158211 */ /* 0x000fe400008f1415 */
[----:B------:R-:W-:-:S06]  /*0430*/  CS2R R12, SRZ ;  /* 0x00000000000c7805 */ /* 0x000fcc000001ff00 */
[----:B------:R1:W3:Y:S01]  /*0440*/  @!P0 LDG.E.64 R12, desc[UR10][R20.64] ;  /* 0x0000000a140c8981 */ /* 0x0002e2000c1e1b00 */
[----:B------:R-:W-:Y:S02]  /*0450*/  @!P0 IADD3 R25, PT, PT, R3, -0x1, RZ ;  /* 0xffffffff03198810 */ /* 0x000fe40007ffe0ff */
[----:B------:R-:W-:Y:S02]  /*0460*/  @!P0 MOV R15, R7 ;  /* 0x00000007000f8202 */ /* 0x000fe40000000f00 */
[----:B------:R-:W-:-:S05]  /*0470*/  @!P0 SHF.R.S32.HI R14, RZ, 0x1f, R25 ;  /* 0x0000001fff0e8819 */ /* 0x000fca0000011419 */
[----:B------:R-:W-:Y:S02]  /*0480*/  @!P0 IMAD R24, R14, UR8, RZ ;  /* 0x000000080e188c24 */ /* 0x000fe4000f8e02ff */
[----:B------:R-:W-:-:S04]  /*0490*/  @!P0 IMAD.MOV.U32 R14, RZ, RZ, R10 ;  /* 0x000000ffff0e8224 */ /* 0x000fc800078e000a */
[----:B------:R-:W-:-:S04]  /*04a0*/  @!P0 IMAD.WIDE.U32 R14, R25, UR8, R14 ;  /* 0x00000008190e8c25 */ /* 0x000fc8000f8e000e */
[----:B------:R-:W-:Y:S01]  /*04b0*/  @!P0 IMAD R25, R25, UR9, R24 ;  /* 0x0000000919198c24 */ /* 0x000fe2000f8e0218 */
[----:B0-----:R-:W-:-:S03]  /*04c0*/  @!P0 LEA R24, P1, R14, R18, 0x2 ;  /* 0x000000120e188211 */ /* 0x001fc600078210ff */
[----:B------:R-:W-:-:S05]  /*04d0*/  @!P0 IMAD.IADD R25, R15, 0x1, R25 ;  /* 0x000000010f198824 */ /* 0x000fca00078e0219 */
[----:B------:R-:W-:Y:S02]  /*04e0*/  @!P0 LEA.HI.X R25, R14, R19, R25, 0x2, P1 ;  /* 0x000000130e198211 */ /* 0x000fe400008f1419 */
[----:B------:R-:W-:Y:S01]  /*04f0*/  CS2R R14, SRZ ;  /* 0x00000000000e7805 */ /* 0x000fe2000001ff00 */
[----:B------:R-:W0:Y:S05]  /*0500*/  @!P0 LDC.64 R18, c[0x0][0x390] ;  /* 0x0000e400ff128b82 */ /* 0x000e2a0000000a00 */
[----:B------:R4:W5:Y:S01]  /*0510*/  @!P0 LDG.E.64 R14, desc[UR10][R24.64] ;  /* 0x0000000a180e8981 */ /* 0x000962000c1e1b00 */
[----:B-1----:R-:W-:Y:S01]  /*0520*/  @!P0 SHF.R.S32.HI R20, RZ, 0x1f, R3 ;  /* 0x0000001fff148819 */ /* 0x002fe20000011403 */
[----:B------:R-:W-:-:S04]  /*0530*/  @!P0 IMAD.MOV.U32 R21, RZ, RZ, R7 ;  /* 0x000000ffff158224 */ /* 0x000fc800078e0007 */
[----:B------:R-:W-:Y:S01]  /*0540*/  @!P0 IMAD R26, R20, UR8, RZ ;  /* 0x00000008141a8c24 */ /* 0x000fe2000f8e02ff */
[----:B------:R-:W-:-:S03]  /*0550*/  @!P0 MOV R20, R10 ;  /* 0x0000000a00148202 */ /* 0x000fc60000000f00 */
[C---:B------:R-:W-:Y:S02]  /*0560*/  @!P0 IMAD R27, R3.reuse, UR9, R26 ;  /* 0x00000009031b8c24 */ /* 0x040fe4000f8e021a */
[----:B------:R-:W-:-:S05]  /*0570*/  @!P0 IMAD.WIDE.U32 R20, R3, UR8, R20 ;  /* 0x0000000803148c25 */ /* 0x000fca000f8e0014 */
[----:B------:R-:W-:Y:S02]  /*0580*/  @!P0 IADD3 R27, PT, PT, R21, R27, RZ ;  /* 0x0000001b151b8210 */ /* 0x000fe40007ffe0ff */
[----:B0-----:R-:W-:-:S04]  /*0590*/  @!P0 LEA R26, P1, R20, R18, 0x2 ;  /* 0x00000012141a8211 */ /* 0x001fc800078210ff */
[----:B------:R-:W-:Y:S02]  /*05a0*/  @!P0 LEA.HI.X R27, R20, R19, R27, 0x2, P1 ;  /* 0x00000013141b8211 */ /* 0x000fe400008f141b */
[----:B------:R-:W-:-:S06]  /*05b0*/  CS2R R18, SRZ ;  /* 0x0000000000127805 */ /* 0x000fcc000001ff00 */
[----:B------:R0:W5:Y:S01]  /*05c0*/  @!P0 LDG.E.64 R18, desc[UR10][R26.64] ;  /* 0x0000000a1a128981 */ /* 0x000162000c1e1b00 */
[----:B------:R-:W-:-:S05]  /*05d0*/  @!P0 VIADD R21, R3, 0x1 ;  /* 0x0000000103158836 */ /* 0x000fca0000000000 */
[----:B----4-:R-:W-:-:S05]  /*05e0*/  @!P0 SHF.R.S32.HI R24, RZ, 0x1f, R21 ;  /* 0x0000001fff188819 */ /* 0x010fca0000011415 */
[----:B------:R-:W-:-:S04]  /*05f0*/  @!P0 IMAD R28, R24, UR8, RZ ;  /* 0x00000008181c8c24 */ /* 0x000fc8000f8e02ff */
[----:B------:R-:W-:Y:S01]  /*0600*/  @!P0 IMAD R29, R21, UR9, R28 ;  /* 0x00000009151d8c24 */ /* 0x000fe2000f8e021c */
[----:B0-----:R-:W-:-:S04]  /*0610*/  @!P0 IADD3 R27, PT, PT, R3, 0x2, RZ ;  /* 0x00000002031b8810 */ /* 0x001fc80007ffe0ff */
[----:B------:R-:W-:-:S05]  /*0620*/  @!P0 SHF.R.S32.HI R28, RZ, 0x1f, R27 ;  /* 0x0000001fff1c8819 */ /* 0x000fca000001141b */
[----:B------:R-:W-:Y:S02]  /*0630*/  @!P0 IMAD R28, R28, UR8, RZ ;  /* 0x000000081c1c8c24 */ /* 0x000fe4000f8e02ff */
[C---:B--2---:R-:W-:Y:S01]  /*0640*/  FMUL.FTZ R20, R16.reuse, R16 ;  /* 0x0000001010147220 */ /* 0x044fe20000410000 */
[----:B------:R-:W-:Y:S01]  /*0650*/  FADD.FTZ R24, R16, R17 ;  /* 0x0000001110187221 */ /* 0x000fe20000010000 */
[----:B------:R-:W-:Y:S02]  /*0660*/  @!P0 MOV R16, R10 ;  /* 0x0000000a00108202 */ /* 0x000fe40000000f00 */
[----:B------:R-:W-:Y:S01]  /*0670*/  FFMA.FTZ R25, R17, R17, R20 ;  /* 0x0000001111197223 */ /* 0x000fe20000010014 */
[----:B------:R-:W-:Y:S02]  /*0680*/  @!P0 IMAD.MOV.U32 R17, RZ, RZ, R7 ;  /* 0x000000ffff118224 */ /* 0x000fe400078e0007 */
[----:B------:R-:W-:-:S04]  /*0690*/  @!P0 IMAD.WIDE.U32 R20, R21, UR8, R16 ;  /* 0x0000000815148c25 */ /* 0x000fc8000f8e0010 */
[----:B------:R-:W0:Y:S01]  /*06a0*/  @!P0 LDC.64 R16, c[0x0][0x390] ;  /* 0x0000e400ff108b82 */ /* 0x000e220000000a00 */
[----:B------:R-:W-:Y:S01]  /*06b0*/  @!P0 IADD3 R21, PT, PT, R21, R29, RZ ;  /* 0x0000001d15158210 */ /* 0x000fe20007ffe0ff */
[----:B------:R-:W-:Y:S01]  /*06c0*/  FADD.FTZ R23, R24, R23 ;  /* 0x0000001718177221 */ /* 0x000fe20000010000 */
[----:B------:R-:W-:Y:S01]  /*06d0*/  FADD.FTZ R22, R25, R22 ;  /* 0x0000001619167221 */ /* 0x000fe20000010000 */
[----:B0-----:R-:W-:-:S04]  /*06e0*/  @!P0 LEA R26, P1, R20, R16, 0x2 ;  /* 0x00000010141a8211 */ /* 0x001fc800078210ff */
[----:B------:R-:W-:Y:S01]  /*06f0*/  @!P0 LEA.HI.X R21, R20, R17, R21, 0x2, P1 ;  /* 0x0000001114158211 */ /* 0x000fe200008f1415 */
[----:B------:R-:W-:Y:S01]  /*0700*/  @!P0 IMAD.MOV.U32 R20, RZ, RZ, R26 ;  /* 0x000000ffff148224 */ /* 0x000fe200078e001a */
[----:B------:R-:W-:-:S06]  /*0710*/  CS2R R16, SRZ ;  /* 0x0000000000107805 */ /* 0x000fcc000001ff00 */
[----:B------:R0:W2:Y:S01]  /*0720*/  @!P0 LDG.E.64 R16, desc[UR10][R20.64] ;  /* 0x0000000a14108981 */ /* 0x0000a2000c1e1b00 */
[----:B------:R-:W-:Y:S02]  /*0730*/  @!P0 IMAD R29, R27, UR9, R28 ;  /* 0x000000091b1d8c24 */ /* 0x000fe4000f8e021c */
[C---:B---3--:R-:W-:Y:S01]  /*0740*/  FMUL.FTZ R26, R12.reuse, R12 ;  /* 0x0000000c0c1a7220 */ /* 0x048fe20000410000 */
[----:B------:R-:W-:Y:S01]  /*0750*/  FADD.FTZ R24, R12, R13 ;  /* 0x0000000d0c187221 */ /* 0x000fe20000010000 */
[----:B------:R-:W-:Y:S02]  /*0760*/  @!P0 IMAD.MOV.U32 R12, RZ, RZ, R10 ;  /* 0x000000ffff0c8224 */ /* 0x000fe400078e000a */
[----:B------:R-:W-:Y:S01]  /*0770*/  FFMA.FTZ R25, R13, R13, R26 ;  /* 0x0000000d0d197223 */ /* 0x000fe2000001001a */
[----:B------:R-:W-:-:S03]  /*0780*/  @!P0 MOV R13, R7 ;  /* 0x00000007000d8202 */ /* 0x000fc60000000f00 */
[----:B0-----:R-:W-:-:S03]  /*0790*/  @!P0 IMAD.WIDE.U32 R20, R27, UR8, R12 ;  /* 0x000000081b148c25 */ /* 0x001fc6000f8e000c */
[----:B------:R-:W0:Y:S01]  /*07a0*/  @!P0 LDC.64 R12, c[0x0][0x390] ;  /* 0x0000e400ff0c8b82 */ /* 0x000e220000000a00 */
[----:B------:R-:W-:Y:S02]  /*07b0*/  @!P0 IMAD.IADD R21, R21, 0x1, R29 ;  /* 0x0000000115158824 */ /* 0x000fe400078e021d */
[----:B------:R-:W-:Y:S01]  /*07c0*/  FADD.FTZ R23, R23, R24 ;  /* 0x0000001817177221 */ /* 0x000fe20000010000 */
[----:B------:R-:W-:Y:S01]  /*07d0*/  FADD.FTZ R22, R22, R25 ;  /* 0x0000001916167221 */ /* 0x000fe20000010000 */
[----:B------:R-:W-:Y:S01]  /*07e0*/  @!P0 VIADD R27, R3, 0x3 ;  /* 0x00000003031b8836 */ /* 0x000fe20000000000 */
[----:B0-----:R-:W-:-:S04]  /*07f0*/  @!P0 LEA R26, P1, R20, R12, 0x2 ;  /* 0x0000000c141a8211 */ /* 0x001fc800078210ff */
[----:B------:R-:W-:Y:S02]  /*0800*/  @!P0 LEA.HI.X R21, R20, R13, R21, 0x2, P1 ;  /* 0x0000000d14158211 */ /* 0x000fe400008f1415 */
[----:B------:R-:W-:Y:S02]  /*0810*/  CS2R R12, SRZ ;  /* 0x00000000000c7805 */ /* 0x000fe4000001ff00 */
[----:B------:R-:W-:Y:S01]  /*0820*/  @!P0 MOV R20, R26 ;  /* 0x0000001a00148202 */ /* 0x000fe20000000f00 */
[C---:B-----5:R-:W-:Y:S01]  /*0830*/  FMUL.FTZ R26, R14.reuse, R14 ;  /* 0x0000000e0e1a7220 */ /* 0x060fe20000410000 */
[----:B------:R-:W-:Y:S01]  /*0840*/  FADD.FTZ R24, R14, R15 ;  /* 0x0000000f0e187221 */ /* 0x000fe20000010000 */
[----:B------:R-:W-:Y:S02]  /*0850*/  @!P0 MOV R14, R10 ;  /* 0x0000000a000e8202 */ /* 0x000fe40000000f00 */
[----:B------:R-:W-:Y:S01]  /*0860*/  FFMA.FTZ R25, R15, R15, R26 ;  /* 0x0000000f0f197223 */ /* 0x000fe2000001001a */
[----:B------:R-:W-:Y:S01]  /*0870*/  @!P0 IMAD.MOV.U32 R15, RZ, RZ, R7 ;  /* 0x000000ffff0f8224 */ /* 0x000fe200078e0007 */
[----:B------:R0:W3:Y:S01]  /*0880*/  @!P0 LDG.E.64 R12, desc[UR10][R20.64] ;  /* 0x0000000a140c8981 */ /* 0x0000e2000c1e1b00 */
[----:B------:R-:W-:-:S05]  /*0890*/  @!P0 SHF.R.S32.HI R28, RZ, 0x1f, R27 ;  /* 0x0000001fff1c8819 */ /* 0x000fca000001141b */
[----:B------:R-:W-:Y:S02]  /*08a0*/  @!P0 IMAD R28, R28, UR8, RZ ;  /* 0x000000081c1c8c24 */ /* 0x000fe4000f8e02ff */
[C---:B0-----:R-:W-:Y:S02]  /*08b0*/  @!P0 IMAD.WIDE.U32 R20, R27.reuse, UR8, R14 ;  /* 0x000000081b148c25 */ /* 0x041fe4000f8e000e */
[----:B------:R-:W0:Y:S02]  /*08c0*/  @!P0 LDC.64 R14, c[0x0][0x390] ;  /* 0x0000e400ff0e8b82 */ /* 0x000e240000000a00 */
[----:B------:R-:W-:-:S05]  /*08d0*/  @!P0 IMAD R29, R27, UR9, R28 ;  /* 0x000000091b1d8c24 */ /* 0x000fca000f8e021c */
[----:B------:R-:W-:Y:S02]  /*08e0*/  @!P0 IADD3 R21, PT, PT, R21, R29, RZ ;  /* 0x0000001d15158210 */ /* 0x000fe40007ffe0ff */
[----:B0-----:R-:W-:-:S04]  /*08f0*/  @!P0 LEA R26, P1, R20, R14, 0x2 ;  /* 0x0000000e141a8211 */ /* 0x001fc800078210ff */
[----:B------:R-:W-:Y:S02]  /*0900*/  @!P0 LEA.HI.X R21, R20, R15, R21, 0x2, P1 ;  /* 0x0000000f14158211 */ /* 0x000fe400008f1415 */
[----:B------:R-:W-:Y:S01]  /*0910*/  CS2R R14, SRZ ;  /* 0x00000000000e7805 */ /* 0x000fe2000001ff00 */
[----:B------:R-:W-:-:S05]  /*0920*/  @!P0 IMAD.MOV.U32 R20, RZ, RZ, R26 ;  /* 0x000000ffff148224 */ /* 0x000fca00078e001a */
[----:B------:R0:W4:Y:S01]  /*0930*/  @!P0 LDG.E.64 R14, desc[UR10][R20.64] ;  /* 0x0000000a140e8981 */ /* 0x000122000c1e1b00 */
[----:B------:R-:W-:Y:S01]  /*0940*/  @!P0 IADD3 R27, PT, PT, R3, 0x4, RZ ;  /* 0x00000004031b8810 */ /* 0x000fe20007ffe0ff */
[----:B------:R-:W-:Y:S01]  /*0950*/  FMUL.FTZ R26, R18, R18 ;  /* 0x00000012121a7220 */ /* 0x000fe20000410000 */
[----:B------:R-:W-:Y:S01]  /*0960*/  FADD.FTZ R23, R23, R24 ;  /* 0x0000001817177221 */ /* 0x000fe20000010000 */
[----:B------:R-:W-:Y:S01]  /*0970*/  FADD.FTZ R22, R22, R25 ;  /* 0x0000001916167221 */ /* 0x000fe20000010000 */
[----:B------:R-:W-:Y:S01]  /*0980*/  @!P0 SHF.R.S32.HI R28, RZ, 0x1f, R27 ;  /* 0x0000001fff1c8819 */ /* 0x000fe2000001141b */
[----:B------:R-:W-:Y:S01]  /*0990*/  FADD.FTZ R24, R18, R19 ;  /* 0x0000001312187221 */ /* 0x000fe20000010000 */
[----:B------:R-:W-:Y:S01]  /*09a0*/  FFMA.FTZ R25, R19, R19, R26 ;  /* 0x0000001313197223 */ /* 0x000fe2000001001a */
[----:B------:R-:W-:Y:S01]  /*09b0*/  @!P0 MOV R18, R10 ;  /* 0x0000000a00128202 */ /* 0x000fe20000000f00 */
[----:B------:R-:W-:Y:S01]  /*09c0*/  @!P0 IMAD.MOV.U32 R19, RZ, RZ, R7 ;  /* 0x000000ffff138224 */ /* 0x000fe200078e0007 */
[----:B0-----:R-:W0:Y:S01]  /*09d0*/  @!P0 LDC.64 R20, c[0x0][0x390] ;  /* 0x0000e400ff148b82 */ /* 0x001e220000000a00 */
[----:B------:R-:W-:-:S02]  /*09e0*/  @!P0 IMAD R28, R28, UR8, RZ ;  /* 0x000000081c1c8c24 */ /* 0x000fc4000f8e02ff */
[----:B------:R-:W-:-:S04]  /*09f0*/  @!P0 IMAD.WIDE.U32 R18, R27, UR8, R18 ;  /* 0x000000081b128c25 */ /* 0x000fc8000f8e0012 */
[----:B------:R-:W-:-:S05]  /*0a00*/  @!P0 IMAD R29, R27, UR9, R28 ;  /* 0x000000091b1d8c24 */ /* 0x000fca000f8e021c */
[----:B------:R-:W-:Y:S02]  /*0a10*/  @!P0 IADD3 R29, PT, PT, R19, R29, RZ ;  /* 0x0000001d131d8210 */ /* 0x000fe40007ffe0ff */
[----:B0-----:R-:W-:-:S04]  /*0a20*/  @!P0 LEA R20, P1, R18, R20, 0x2 ;  /* 0x0000001412148211 */ /* 0x001fc800078210ff */
[----:B------:R-:W-:Y:S02]  /*0a30*/  @!P0 LEA.HI.X R21, R18, R21, R29, 0x2, P1 ;  /* 0x0000001512158211 */ /* 0x000fe400008f141d */
[----:B------:R-:W-:-:S06]  /*0a40*/  CS2R R18, SRZ ;  /* 0x0000000000127805 */ /* 0x000fcc000001ff00 */
[----:B------:R-:W5:Y:S01]  /*0a50*/  @!P0 LDG.E.64 R18, desc[UR10][R20.64] ;  /* 0x0000000a14128981 */ /* 0x000f62000c1e1b00 */
[----:B------:R-:W-:Y:S01]  /*0a60*/  FADD.FTZ R23, R23, R24 ;  /* 0x0000001817177221 */ /* 0x000fe20000010000 */
[----:B------:R-:W-:Y:S01]  /*0a70*/  IADD3 R2, PT, PT, R2, 0x8, RZ ;  /* 0x0000000802027810 */ /* 0x000fe20007ffe0ff */
[----:B------:R-:W-:Y:S01]  /*0a80*/  FADD.FTZ R25, R22, R25 ;  /* 0x0000001916197221 */ /* 0x000fe20000010000 */
[----:B------:R-:W-:Y:S02]  /*0a90*/  VIADD R3, R3, 0x8 ;  /* 0x0000000803037836 */ /* 0x000fe40000000000 */
[----:B------:R-:W-:Y:S01]  /*0aa0*/  ISETP.NE.AND P1, PT, R2, RZ, PT ;  /* 0x000000ff0200720c */ /* 0x000fe20003f25270 */
[C---:B--2---:R-:W-:Y:S01]  /*0ab0*/  FMUL.FTZ R24, R16.reuse, R16 ;  /* 0x0000001010187220 */ /* 0x044fe20000410000 */
[----:B------:R-:W-:-:S03]  /*0ac0*/  FADD.FTZ R16, R16, R17 ;  /* 0x0000001110107221 */ /* 0x000fc60000010000 */
[----:B------:R-:W-:Y:S01]  /*0ad0*/  FFMA.FTZ R24, R17, R17, R24 ;  /* 0x0000001111187223 */ /* 0x000fe20000010018 */
[----:B------:R-:W-:-:S03]  /*0ae0*/  FADD.FTZ R23, R23, R16 ;  /* 0x0000001017177221 */ /* 0x000fc60000010000 */
[----:B------:R-:W-:Y:S01]  /*0af0*/  FADD.FTZ R25, R25, R24 ;  /* 0x0000001819197221 */ /* 0x000fe20000010000 */
[C---:B---3--:R-:W-:Y:S01]  /*0b00*/  FMUL.FTZ R22, R12.reuse, R12 ;  /* 0x0000000c0c167220 */ /* 0x048fe20000410000 */
[----:B------:R-:W-:-:S03]  /*0b10*/  FADD.FTZ R12, R12, R13 ;  /* 0x0000000d0c0c7221 */ /* 0x000fc60000010000 */
[----:B------:R-:W-:Y:S01]  /*0b20*/  FFMA.FTZ R22, R13, R13, R22 ;  /* 0x0000000d0d167223 */ /* 0x000fe20000010016 */
[----:B------:R-:W-:-:S03]  /*0b30*/  FADD.FTZ R23, R23, R12 ;  /* 0x0000000c17177221 */ /* 0x000fc60000010000 */
[----:B------:R-:W-:Y:S01]  /*0b40*/  FADD.FTZ R25, R25, R22 ;  /* 0x0000001619197221 */ /* 0x000fe20000010000 */
[C---:B----4-:R-:W-:Y:S01]  /*0b50*/  FMUL.FTZ R16, R14.reuse, R14 ;  /* 0x0000000e0e107220 */ /* 0x050fe20000410000 */
[----:B------:R-:W-:-:S03]  /*0b60*/  FADD.FTZ R14, R14, R15 ;  /* 0x0000000f0e0e7221 */ /* 0x000fc60000010000 */
[----:B------:R-:W-:Y:S01]  /*0b70*/  FFMA.FTZ R16, R15, R15, R16 ;  /* 0x0000000f0f107223 */ /* 0x000fe20000010010 */
[----:B------:R-:W-:-:S03]  /*0b80*/  FADD.FTZ R23, R23, R14 ;  /* 0x0000000e17177221 */ /* 0x000fc60000010000 */
[----:B------:R-:W-:Y:S01]  /*0b90*/  FADD.FTZ R25, R25, R16 ;  /* 0x0000001019197221 */ /* 0x000fe20000010000 */
[C---:B-----5:R-:W-:Y:S01]  /*0ba0*/  FMUL.FTZ R12, R18.reuse, R18 ;  /* 0x00000012120c7220 */ /* 0x060fe20000410000 */
[----:B------:R-:W-:-:S03]  /*0bb0*/  FADD.FTZ R18, R18, R19 ;  /* 0x0000001312127221 */ /* 0x000fc60000010000 */
[----:B------:R-:W-:Y:S01]  /*0bc0*/  FFMA.FTZ R12, R19, R19, R12 ;  /* 0x00000013130c7223 */ /* 0x000fe2000001000c */
[----:B------:R-:W-:-:S03]  /*0bd0*/  FADD.FTZ R23, R23, R18 ;  /* 0x0000001217177221 */ /* 0x000fc60000010000 */
[----:B------:R-:W-:Y:S01]  /*0be0*/  FADD.FTZ R22, R25, R12 ;  /* 0x0000000c19167221 */ /* 0x000fe20000010000 */
[----:B------:R-:W-:Y:S06]  /*0bf0*/  @P1 BRA `(.L_x_1173) ;  /* 0xfffffff400a01947 */ /* 0x000fec000383ffff */
[----:B------:R-:W-:-:S07]  /*0c00*/  IADD3 R24, PT, PT, R3, -0x3, RZ ;  /* 0xfffffffd03187810 */ /* 0x000fce0007ffe0ff */
.L_x_1172:
[----:B------:R-:W-:-:S13]  /*0c10*/  ISETP.NE.AND P0, PT, R6, RZ, PT ;  /* 0x000000ff0600720c */ /* 0x000fda0003f05270 */
[----:B------:R-:W-:Y:S05]  /*0c20*/  @!P0 BRA `(.L_x_1171) ;  /* 0x00000008002c8947 */ /* 0x000fea0003800000 */
[----:B------:R-:W-:Y:S02]  /*0c30*/  ISETP.GE.U32.AND P0, PT, R6, 0x4, PT ;  /* 0x000000040600780c */ /* 0x000fe40003f06070 */
[----:B------:R-:W-:-:S04]  /*0c40*/  LOP3.LUT R25, R5, 0x3, RZ, 0xc0, !PT ;  /* 0x0000000305197812 */ /* 0x000fc800078ec0ff */
[----:B------:R-:W-:-:S07]  /*0c50*/  ISETP.NE.AND P1, PT, R25, RZ, PT ;  /* 0x000000ff1900720c */ /* 0x000fce0003f25270 */
[----:B------:R-:W-:Y:S06]  /*0c60*/  @!P0 BRA `(.L_x_1174) ;  /* 0x00000004001c8947 */ /* 0x000fec0003800000 */
[----:B------:R-:W0:Y:S02]  /*0c70*/  LDCU.64 UR4, c[0x0][0x3e0] ;  /* 0x00007c00ff0477ac */ /* 0x000e240008000a00 */
[----:B0-----:R-:W-:-:S04]  /*0c80*/  ISETP.GE.U32.AND P0, PT, R8, UR4, PT ;  /* 0x0000000408007c0c */ /* 0x001fc8000bf06070 */
[----:B------:R-:W-:-:S13]  /*0c90*/  ISETP.GE.AND.EX P0, PT, R9, UR5, PT, P0 ;  /* 0x0000000509007c0c */ /* 0x000fda000bf06300 */
[----:B------:R-:W0:Y:S01]  /*0ca0*/  @!P0 LDC.64 R28, c[0x0][0x390] ;  /* 0x0000e400ff1c8b82 */ /* 0x000e220000000a00 */
[----:B------:R-:W-:Y:S01]  /*0cb0*/  @!P0 SHF.R.S32.HI R2, RZ, 0x1f, R24 ;  /* 0x0000001fff028819 */ /* 0x000fe20000011418 */
[----:B------:R-:W-:Y:S01]  /*0cc0*/  @!P0 IMAD.MOV.U32 R6, RZ, RZ, R10 ;  /* 0x000000ffff068224 */ /* 0x000fe200078e000a */
[----:B------:R-:W-:-:S03]  /*0cd0*/  @!P0 IADD3 R13, PT, PT, R24, 0x1, RZ ;  /* 0x00000001180d8810 */ /* 0x000fc60007ffe0ff */
[----:B------:R-:W-:Y:S02]  /*0ce0*/  @!P0 IMAD R15, R2, UR4, RZ ;  /* 0x00000004020f8c24 */ /* 0x000fe4000f8e02ff */
[----:B------:R-:W1:Y:S01]  /*0cf0*/  @!P0 LDC.64 R26, c[0x0][0x390] ;  /* 0x0000e400ff1a8b82 */ /* 0x000e620000000a00 */
[----:B------:R-:W-:Y:S01]  /*0d00*/  @!P0 IMAD.WIDE.U32 R2, R24, UR4, R6 ;  /* 0x0000000418028c25 */ /* 0x000fe2000f8e0006 */
[----:B------:R-:W-:-:S03]  /*0d10*/  @!P0 SHF.R.S32.HI R6, RZ, 0x1f, R13 ;  /* 0x0000001fff068819 */ /* 0x000fc6000001140d */
[----:B------:R-:W-:Y:S02]  /*0d20*/  @!P0 IMAD R15, R24, UR5, R15 ;  /* 0x00000005180f8c24 */ /* 0x000fe4000f8e020f */
[----:B------:R-:W-:Y:S01]  /*0d30*/  @!P0 IMAD R12, R6, UR4, RZ ;  /* 0x00000004060c8c24 */ /* 0x000fe2000f8e02ff */
[----:B------:R-:W2:Y:S01]  /*0d40*/  @!P0 LDC.64 R20, c[0x0][0x390] ;  /* 0x0000e400ff148b82 */ /* 0x000ea20000000a00 */
[----:B------:R-:W-:Y:S01]  /*0d50*/  @!P0 IMAD.MOV.U32 R6, RZ, RZ, R10 ;  /* 0x000000ffff068224 */ /* 0x000fe200078e000a */
[----:B------:R-:W-:Y:S02]  /*0d60*/  @!P0 IADD3 R3, PT, PT, R3, R15, RZ ;  /* 0x0000000f03038210 */ /* 0x000fe40007ffe0ff */
[----:B------:R-:W-:Y:S02]  /*0d70*/  @!P0 IADD3 R15, PT, PT, R24, 0x2, RZ ;  /* 0x00000002180f8810 */ /* 0x000fe40007ffe0ff */
[----:B0-----:R-:W-:Y:S02]  /*0d80*/  @!P0 LEA R28, P2, R2, R28, 0x2 ;  /* 0x0000001c021c8211 */ /* 0x001fe400078410ff */
[----:B------:R-:W-:-:S02]  /*0d90*/  @!P0 SHF.R.S32.HI R14, RZ, 0x1f, R15 ;  /* 0x0000001fff0e8819 */ /* 0x000fc4000001140f */
[----:B------:R-:W-:Y:S01]  /*0da0*/  @!P0 LEA.HI.X R29, R2, R29, R3, 0x2, P2 ;  /* 0x0000001d021d8211 */ /* 0x000fe200010f1403 */
[----:B------:R-:W-:-:S04]  /*0db0*/  @!P0 IMAD.WIDE.U32 R2, R13, UR4, R6 ;  /* 0x000000040d028c25 */ /* 0x000fc8000f8e0006 */
[----:B------:R-:W-:Y:S01]  /*0dc0*/  @!P0 IMAD R13, R13, UR5, R12 ;  /* 0x000000050d0d8c24 */ /* 0x000fe2000f8e020c */
[----:B-1----:R-:W-:Y:S01]  /*0dd0*/  @!P0 LEA R26, P2, R2, R26, 0x2 ;  /* 0x0000001a021a8211 */ /* 0x002fe200078410ff */
[----:B------:R-:W-:-:S03]  /*0de0*/  @!P0 IMAD R14, R14, UR4, RZ ;  /* 0x000000040e0e8c24 */ /* 0x000fc6000f8e02ff */
[----:B------:R-:W-:Y:S01]  /*0df0*/  @!P0 IADD3 R3, PT, PT, R3, R13, RZ ;  /* 0x0000000d03038210 */ /* 0x000fe20007ffe0ff */
[----:B------:R-:W-:-:S03]  /*0e00*/  @!P0 IMAD.WIDE.U32 R12, R15, UR4, R6 ;  /* 0x000000040f0c8c25 */ /* 0x000fc6000f8e0006 */
[----:B------:R-:W-:Y:S01]  /*0e10*/  @!P0 LEA.HI.X R27, R2, R27, R3, 0x2, P2 ;  /* 0x0000001b021b8211 */ /* 0x000fe200010f1403 */
[----:B------:R-:W-:Y:S01]  /*0e20*/  @!P0 VIADD R6, R24, 0x3 ;  /* 0x0000000318068836 */ /* 0x000fe20000000000 */
[----:B------:R-:W0:Y:S01]  /*0e30*/  @!P0 LDC.64 R2, c[0x0][0x390] ;  /* 0x0000e400ff028b82 */ /* 0x000e220000000a00 */
[----:B------:R-:W-:Y:S01]  /*0e40*/  @!P0 IMAD R15, R15, UR5, R14 ;  /* 0x000000050f0f8c24 */ /* 0x000fe2000f8e020e */
[----:B--2---:R-:W-:Y:S02]  /*0e50*/  @!P0 LEA R20, P2, R12, R20, 0x2 ;  /* 0x000000140c148211 */ /* 0x004fe400078410ff */
[----:B------:R-:W-:Y:S02]  /*0e60*/  @!P0 SHF.R.S32.HI R14, RZ, 0x1f, R6 ;  /* 0x0000001fff0e8819 */ /* 0x000fe40000011406 */
[----:B------:R-:W-:Y:S02]  /*0e70*/  @!P0 IADD3 R13, PT, PT, R13, R15, RZ ;  /* 0x0000000f0d0d8210 */ /* 0x000fe40007ffe0ff */
[----:B------:R-:W-:Y:S01]  /*0e80*/  @!P0 MOV R15, R7 ;  /* 0x00000007000f8202 */ /* 0x000fe20000000f00 */
[----:B------:R-:W-:Y:S01]  /*0e90*/  @!P0 IMAD R17, R14, UR4, RZ ;  /* 0x000000040e118c24 */ /* 0x000fe2000f8e02ff */
[----:B------:R-:W-:-:S02]  /*0ea0*/  @!P0 MOV R14, R10 ;  /* 0x0000000a000e8202 */ /* 0x000fc40000000f00 */
[----:B------:R-:W-:Y:S02]  /*0eb0*/  @!P0 LEA.HI.X R21, R12, R21, R13, 0x2, P2 ;  /* 0x000000150c158211 */ /* 0x000fe400010f140d */
[----:B------:R-:W-:Y:S01]  /*0ec0*/  CS2R R12, SRZ ;  /* 0x00000000000c7805 */ /* 0x000fe2000001ff00 */
[----:B------:R-:W-:-:S04]  /*0ed0*/  @!P0 IMAD.WIDE.U32 R14, R6, UR4, R14 ;  /* 0x00000004060e8c25 */ /* 0x000fc8000f8e000e */
[----:B------:R-:W-:Y:S01]  /*0ee0*/  @!P0 IMAD R6, R6, UR5, R17 ;  /* 0x0000000506068c24 */ /* 0x000fe2000f8e0211 */
[----:B------:R-:W-:Y:S01]  /*0ef0*/  CS2R R16, SRZ ;  /* 0x0000000000107805 */ /* 0x000fe2000001ff00 */
[----:B------:R-:W2:Y:S02]  /*0f00*/  @!P0 LDG.E.64 R12, desc[UR10][R28.64] ;  /* 0x0000000a1c0c8981 */ /* 0x000ea4000c1e1b00 */
[----:B------:R-:W-:Y:S01]  /*0f10*/  @!P0 IMAD.IADD R6, R15, 0x1, R6 ;  /* 0x000000010f068824 */ /* 0x000fe200078e0206 */
[C---:B0-----:R-:W-:Y:S02]  /*0f20*/  @!P0 LEA R2, P2, R14.reuse, R2, 0x2 ;  /* 0x000000020e028211 */ /* 0x041fe400078410ff */
[----:B------:R-:W-:Y:S01]  /*0f30*/  CS2R R18, SRZ ;  /* 0x0000000000127805 */ /* 0x000fe2000001ff00 */
[----:B------:R-:W3:Y:S01]  /*0f40*/  @!P0 LDG.E.64 R16, desc[UR10][R26.64] ;  /* 0x0000000a1a108981 */ /* 0x000ee2000c1e1b00 */
[----:B------:R-:W-:Y:S02]  /*0f50*/  @!P0 LEA.HI.X R3, R14, R3, R6, 0x2, P2 ;  /* 0x000000030e038211 */ /* 0x000fe400010f1406 */
[----:B------:R-:W-:-:S02]  /*0f60*/  CS2R R14, SRZ ;  /* 0x00000000000e7805 */ /* 0x000fc4000001ff00 */
[----:B------:R-:W4:Y:S04]  /*0f70*/  @!P0 LDG.E.64 R18, desc[UR10][R20.64] ;  /* 0x0000000a14128981 */ /* 0x000f28000c1e1b00 */
[----:B------:R-:W5:Y:S01]  /*0f80*/  @!P0 LDG.E.64 R14, desc[UR10][R2.64] ;  /* 0x0000000a020e8981 */ /* 0x000f62000c1e1b00 */
[----:B------:R-:W-:Y:S01]  /*0f90*/  IADD3 R24, PT, PT, R24, 0x4, RZ ;  /* 0x0000000418187810 */ /* 0x000fe20007ffe0ff */
[C---:B--2---:R-:W-:Y:S01]  /*0fa0*/  FMUL.FTZ R6, R12.reuse, R12 ;  /* 0x0000000c0c067220 */ /* 0x044fe20000410000 */
[----:B------:R-:W-:-:S03]  /*0fb0*/  FADD.FTZ R12, R12, R13 ;  /* 0x0000000d0c0c7221 */ /* 0x000fc60000010000 */
[----:B------:R-:W-:Y:S01]  /*0fc0*/  FFMA.FTZ R13, R13, R13, R6 ;  /* 0x0000000d0d0d7223 */ /* 0x000fe20000010006 */
[C---:B---3--:R-:W-:Y:S01]  /*0fd0*/  FMUL.FTZ R6, R16.reuse, R16 ;  /* 0x0000001010067220 */ /* 0x048fe20000410000 */
[----:B------:R-:W-:Y:S01]  /*0fe0*/  FADD.FTZ R23, R23, R12 ;  /* 0x0000000c17177221 */ /* 0x000fe20000010000 */
[----:B------:R-:W-:Y:S01]  /*0ff0*/  FADD.FTZ R16, R16, R17 ;  /* 0x0000001110107221 */ /* 0x000fe20000010000 */
[----:B------:R-:W-:Y:S01]  /*1000*/  FADD.FTZ R13, R22, R13 ;  /* 0x0000000d160d7221 */ /* 0x000fe20000010000 */
[----:B------:R-:W-:Y:S01]  /*1010*/  FFMA.FTZ R6, R17, R17, R6 ;  /* 0x0000001111067223 */ /* 0x000fe20000010006 */
[C---:B----4-:R-:W-:Y:S01]  /*1020*/  FMUL.FTZ R12, R18.reuse, R18 ;  /* 0x00000012120c7220 */ /* 0x050fe20000410000 */
[----:B------:R-:W-:Y:S01]  /*1030*/  FADD.FTZ R23, R23, R16 ;  /* 0x0000001017177221 */ /* 0x000fe20000010000 */
[----:B------:R-:W-:Y:S01]  /*1040*/  FADD.FTZ R18, R18, R19 ;  /* 0x0000001312127221 */ /* 0x000fe20000010000 */
[----:B------:R-:W-:Y:S01]  /*1050*/  FADD.FTZ R13, R13, R6 ;  /* 0x000000060d0d7221 */ /* 0x000fe20000010000 */
[----:B------:R-:W-:Y:S01]  /*1060*/  FFMA.FTZ R12, R19, R19, R12 ;  /* 0x00000013130c7223 */ /* 0x000fe2000001000c */
[C---:B-----5:R-:W-:Y:S01]  /*1070*/  FMUL.FTZ R2, R14.reuse, R14 ;  /* 0x0000000e0e027220 */ /* 0x060fe20000410000 */
[----:B------:R-:W-:Y:S01]  /*1080*/  FADD.FTZ R23, R23, R18 ;  /* 0x0000001217177221 */ /* 0x000fe20000010000 */
[----:B------:R-:W-:Y:S01]  /*1090*/  FADD.FTZ R14, R14, R15 ;  /* 0x0000000f0e0e7221 */ /* 0x000fe20000010000 */
[----:B------:R-:W-:Y:S01]  /*10a0*/  FADD.FTZ R13, R13, R12 ;  /* 0x0000000c0d0d7221 */ /* 0x000fe20000010000 */
[----:B------:R-:W-:-:S02]  /*10b0*/  FFMA.FTZ R2, R15, R15, R2 ;  /* 0x0000000f0f027223 */ /* 0x000fc40000010002 */
[----:B------:R-:W-:Y:S02]  /*10c0*/  FADD.FTZ R23, R23, R14 ;  /* 0x0000000e17177221 */ /* 0x000fe40000010000 */
[----:B------:R-:W-:-:S07]  /*10d0*/  FADD.FTZ R22, R13, R2 ;  /* 0x000000020d167221 */ /* 0x000fce0000010000 */
.L_x_1174:
[----:B------:R-:W-:Y:S05]  /*10e0*/  @!P1 BRA `(.L_x_1171) ;  /* 0x0000000000fc9947 */ /* 0x000fea0003800000 */
[----:B------:R-:W-:Y:S02]  /*10f0*/  ISETP.NE.AND P0, PT, R25, 0x1, PT ;  /* 0x000000011900780c */ /* 0x000fe40003f05270 */
[----:B------:R-:W-:-:S04]  /*1100*/  LOP3.LUT R5, R5, 0x1, RZ, 0xc0, !PT ;  /* 0x0000000105057812 */ /* 0x000fc800078ec0ff */
[----:B------:R-:W-:-:S07]  /*1110*/  ISETP.NE.U32.AND P1, PT, R5, 0x1, PT ;  /* 0x000000010500780c */ /* 0x000fce0003f25070 */
        /* <DEDUP_REMOVED lines=8> */
[----:B------:R-:W-:Y:S01]  /*11a0*/  @!P0 IMAD R5, R5, UR4, RZ ;  /* 0x0000000405058c24 */ /* 0x000fe2000f8e02ff */
[----:B------:R-:W-:Y:S01]  /*11b0*/  @!P0 SHF.R.S32.HI R14, RZ, 0x1f, R19 ;  /* 0x0000001fff0e8819 */ /* 0x000fe20000011413 */
[----:B------:R-:W1:Y:S01]  /*11c0*/  @!P0 LDC.64 R2, c[0x0][0x390] ;  /* 0x0000e400ff028b82 */ /* 0x000e620000000a00 */
[----:B------:R-:W-:-:S04]  /*11d0*/  @!P0 IMAD.WIDE.U32 R16, R24, UR4, R6 ;  /* 0x0000000418108c25 */ /* 0x000fc8000f8e0006 */
[----:B------:R-:W-:Y:S02]  /*11e0*/  @!P0 IMAD R5, R24, UR5, R5 ;  /* 0x0000000518058c24 */ /* 0x000fe4000f8e0205 */
[----:B------:R-:W-:Y:S02]  /*11f0*/  @!P0 IMAD R18, R14, UR4, RZ ;  /* 0x000000040e128c24 */ /* 0x000fe4000f8e02ff */
[----:B------:R-:W-:Y:S01]  /*1200*/  @!P0 IMAD.WIDE.U32 R14, R19, UR4, R6 ;  /* 0x00000004130e8c25 */ /* 0x000fe2000f8e0006 */
[----:B------:R-:W-:-:S03]  /*1210*/  @!P0 IADD3 R5, PT, PT, R17, R5, RZ ;  /* 0x0000000511058210 */ /* 0x000fc60007ffe0ff */
[----:B------:R-:W-:Y:S01]  /*1220*/  @!P0 IMAD R19, R19, UR5, R18 ;  /* 0x0000000513138c24 */ /* 0x000fe2000f8e0212 */
[----:B0-----:R-:W-:-:S04]  /*1230*/  @!P0 LEA R12, P2, R16, R12, 0x2 ;  /* 0x0000000c100c8211 */ /* 0x001fc800078410ff */
[----:B------:R-:W-:Y:S02]  /*1240*/  @!P0 IADD3 R19, PT, PT, R15, R19, RZ ;  /* 0x000000130f138210 */ /* 0x000fe40007ffe0ff */
[----:B------:R-:W-:Y:S02]  /*1250*/  @!P0 LEA.HI.X R13, R16, R13, R5, 0x2, P2 ;  /* 0x0000000d100d8211 */ /* 0x000fe400010f1405 */
[----:B------:R-:W-:Y:S02]  /*1260*/  CS2R R16, SRZ ;  /* 0x0000000000107805 */ /* 0x000fe4000001ff00 */
[----:B-1----:R-:W-:-:S04]  /*1270*/  @!P0 LEA R2, P3, R14, R2, 0x2 ;  /* 0x000000020e028211 */ /* 0x002fc800078610ff */
[----:B------:R-:W2:Y:S01]  /*1280*/  @!P0 LDG.E.64 R16, desc[UR10][R12.64] ;  /* 0x0000000a0c108981 */ /* 0x000ea2000c1e1b00 */
[----:B------:R-:W-:Y:S02]  /*1290*/  @!P0 LEA.HI.X R3, R14, R3, R19, 0x2, P3 ;  /* 0x000000030e038211 */ /* 0x000fe400018f1413 */
[----:B------:R-:W-:-:S06]  /*12a0*/  CS2R R14, SRZ ;  /* 0x00000000000e7805 */ /* 0x000fcc000001ff00 */
[----:B------:R-:W3:Y:S01]  /*12b0*/  @!P0 LDG.E.64 R14, desc[UR10][R2.64] ;  /* 0x0000000a020e8981 */ /* 0x000ee2000c1e1b00 */
[----:B------:R-:W-:Y:S02]  /*12c0*/  VIADD R24, R24, 0x2 ;  /* 0x0000000218187836 */ /* 0x000fe40000000000 */
[C---:B--2---:R-:W-:Y:S01]  /*12d0*/  FMUL.FTZ R6, R16.reuse, R16 ;  /* 0x0000001010067220 */ /* 0x044fe20000410000 */
[----:B------:R-:W-:-:S03]  /*12e0*/  FADD.FTZ R16, R16, R17 ;  /* 0x0000001110107221 */ /* 0x000fc60000010000 */
[----:B------:R-:W-:Y:S01]  /*12f0*/  FFMA.FTZ R17, R17, R17, R6 ;  /* 0x0000001111117223 */ /* 0x000fe20000010006 */
[C---:B---3--:R-:W-:Y:S01]  /*1300*/  FMUL.FTZ R6, R14.reuse, R14 ;  /* 0x0000000e0e067220 */ /* 0x048fe20000410000 */
[----:B------:R-:W-:Y:S01]  /*1310*/  FADD.FTZ R23, R23, R16 ;  /* 0x0000001017177221 */ /* 0x000fe20000010000 */
[----:B------:R-:W-:Y:S01]  /*1320*/  FADD.FTZ R14, R14, R15 ;  /* 0x0000000f0e0e7221 */ /* 0x000fe20000010000 */
[----:B------:R-:W-:Y:S01]  /*1330*/  FADD.FTZ R17, R22, R17 ;  /* 0x0000001116117221 */ /* 0x000fe20000010000 */
[----:B------:R-:W-:Y:S02]  /*1340*/  FFMA.FTZ R6, R15, R15, R6 ;  /* 0x0000000f0f067223 */ /* 0x000fe40000010006 */
[----:B------:R-:W-:Y:S02]  /*1350*/  FADD.FTZ R23, R23, R14 ;  /* 0x0000000e17177221 */ /* 0x000fe40000010000 */
[----:B------:R-:W-:-:S07]  /*1360*/  FADD.FTZ R22, R17, R6 ;  /* 0x0000000611167221 */ /* 0x000fce0000010000 */
.L_x_1175:
[----:B------:R-:W-:Y:S05]  /*1370*/  @P1 BRA `(.L_x_1171) ;  /* 0x0000000000581947 */ /* 0x000fea0003800000 */
[----:B------:R-:W0:Y:S01]  /*1380*/  LDCU.64 UR4, c[0x0][0x3e0] ;  /* 0x00007c00ff0477ac */ /* 0x000e220008000a00 */
[----:B------:R-:W-:Y:S01]  /*1390*/  SHF.R.S32.HI R2, RZ, 0x1f, R24 ;  /* 0x0000001fff027819 */ /* 0x000fe20000011418 */
[----:B------:R-:W-:Y:S01]  /*13a0*/  BSSY.RECONVERGENT B0, `(.L_x_1176) ;  /* 0x000000e000007945 */ /* 0x000fe20003800200 */
[----:B------:R-:W-:Y:S02]  /*13b0*/  MOV R6, R10 ;  /* 0x0000000a00067202 */ /* 0x000fe40000000f00 */
[----:B0-----:R-:W-:Y:S01]  /*13c0*/  ISETP.GE.U32.AND P0, PT, R8, UR4, PT ;  /* 0x0000000408007c0c */ /* 0x001fe2000bf06070 */
[----:B------:R-:W-:Y:S02]  /*13d0*/  IMAD R3, R2, UR4, RZ ;  /* 0x0000000402037c24 */ /* 0x000fe4000f8e02ff */
[----:B------:R-:W-:Y:S01]  /*13e0*/  IMAD.WIDE.U32 R6, R24, UR4, R6 ;  /* 0x0000000418067c25 */ /* 0x000fe2000f8e0006 */
[----:B------:R-:W-:-:S03]  /*13f0*/  ISETP.GE.AND.EX P0, PT, R9, UR5, PT, P0 ;  /* 0x0000000509007c0c */ /* 0x000fc6000bf06300 */
[----:B------:R-:W-:Y:S01]  /*1400*/  IMAD R5, R24, UR5, R3 ;  /* 0x0000000518057c24 */ /* 0x000fe2000f8e0203 */
[----:B------:R-:W-:-:S09]  /*1410*/  CS2R R2, SRZ ;  /* 0x0000000000027805 */ /* 0x000fd2000001ff00 */
[----:B------:R-:W-:Y:S05]  /*1420*/  @P0 BRA `(.L_x_1177) ;  /* 0x0000000000140947 */ /* 0x000fea0003800000 */
[----:B------:R-:W0:Y:S01]  /*1430*/  LDCU.64 UR4, c[0x0][0x390] ;  /* 0x00007200ff0477ac */ /* 0x000e220008000a00 */
[----:B------:R-:W-:Y:S02]  /*1440*/  IADD3 R5, PT, PT, R7, R5, RZ ;  /* 0x0000000507057210 */ /* 0x000fe40007ffe0ff */
[----:B0-----:R-:W-:-:S04]  /*1450*/  LEA R2, P0, R6, UR4, 0x2 ;  /* 0x0000000406027c11 */ /* 0x001fc8000f8010ff */
[----:B------:R-:W-:-:S06]  /*1460*/  LEA.HI.X R3, R6, UR5, R5, 0x2, P0 ;  /* 0x0000000506037c11 */ /* 0x000fcc00080f1405 */
[----:B------:R-:W5:Y:S03]  /*1470*/  LDG.E.64 R2, desc[UR10][R2.64] ;  /* 0x0000000a02027981 */ /* 0x000f66000c1e1b00 */
.L_x_1177:
[----:B------:R-:W-:Y:S05]  /*1480*/  BSYNC.RECONVERGENT B0 ;  /* 0x0000000000007941 */ /* 0x000fea0003800200 */
.L_x_1176:
[C---:B-----5:R-:W-:Y:S01]  /*1490*/  FMUL.FTZ R6, R2.reuse, R2 ;  /* 0x0000000202067220 */ /* 0x060fe20000410000 */
[----:B------:R-:W-:-:S03]  /*14a0*/  FADD.FTZ R2, R2, R3 ;  /* 0x0000000302027221 */ /* 0x000fc60000010000 */
[----:B------:R-:W-:Y:S01]  /*14b0*/  FFMA.FTZ R3, R3, R3, R6 ;  /* 0x0000000303037223 */ /* 0x000fe20000010006 */
[----:B------:R-:W-:-:S03]  /*14c0*/  FADD.FTZ R23, R23, R2 ;  /* 0x0000000217177221 */ /* 0x000fc60000010000 */
[----:B------:R-:W-:-:S07]  /*14d0*/  FADD.FTZ R22, R22, R3 ;  /* 0x0000000316167221 */ /* 0x000fce0000010000 */
.L_x_1171:
[----:B------:R-:W0:Y:S01]  /*14e0*/  LDCU UR5, c[0x0][0x40c] ;  /* 0x00008180ff0577ac */ /* 0x000e220008000800 */
[----:B------:R-:W-:Y:S01]  /*14f0*/  HFMA2 R2, -RZ, RZ, 0, 0 ;  /* 0x00000000ff027431 */ /* 0x000fe200000001ff */
[----:B------:R-:W-:Y:S01]  /*1500*/  MOV R9, 0x400 ;  /* 0x0000040000097802 */ /* 0x000fe20000000f00 */
[----:B0-----:R-:W0:Y:S01]  /*1510*/  I2F.U32.RP R5, UR5 ;  /* 0x0000000500057d06 */ /* 0x001e220008209000 */
[----:B------:R-:W-:-:S07]  /*1520*/  ISETP.NE.U32.AND P2, PT, RZ, UR5, PT ;  /* 0x00000005ff007c0c */ /* 0x000fce000bf45070 */
[----:B0-----:R-:W0:Y:S02]  /*1530*/  MUFU.RCP R5, R5 ;  /* 0x0000000500057308 */ /* 0x001e240000001000 */
[----:B0-----:R-:W-:-:S06]  /*1540*/  VIADD R6, R5, 0xffffffe ;  /* 0x0ffffffe05067836 */ /* 0x001fcc0000000000 */
[----:B------:R-:W0:Y:S02]  /*1550*/  F2I.FTZ.U32.TRUNC.NTZ R3, R6 ;  /* 0x0000000600037305 */ /* 0x000e24000021f000 */
[----:B0-----:R-:W-:-:S05]  /*1560*/  IADD3 R7, PT, PT, RZ, -R3, RZ ;  /* 0x80000003ff077210 */ /* 0x001fca0007ffe0ff */
[----:B------:R-:W-:-:S04]  /*1570*/  IMAD R7, R7, UR5, RZ ;  /* 0x0000000507077c24 */ /* 0x000fc8000f8e02ff */
[----:B------:R-:W-:Y:S02]  /*1580*/  IMAD.HI.U32 R3, R3, R7, R2 ;  /* 0x0000000703037227 */ /* 0x000fe400078e0002 */
[----:B------:R-:W0:Y:S04]  /*1590*/  S2R R2, SR_CgaCtaId ;  /* 0x0000000000027919 */ /* 0x000e280000008800 */
[----:B------:R-:W-:-:S04]  /*15a0*/  IMAD.HI.U32 R3, R3, R4, RZ ;  /* 0x0000000403037227 */ /* 0x000fc800078e00ff */
[----:B------:R-:W-:-:S04]  /*15b0*/  IMAD.MOV R7, RZ, RZ, -R3 ;  /* 0x000000ffff077224 */ /* 0x000fc800078e0a03 */
[----:B------:R-:W-:-:S05]  /*15c0*/  IMAD R7, R7, UR5, R4 ;  /* 0x0000000507077c24 */ /* 0x000fca000f8e0204 */
[----:B------:R-:W-:-:S13]  /*15d0*/  ISETP.GE.U32.AND P0, PT, R7, UR5, PT ;  /* 0x0000000507007c0c */ /* 0x000fda000bf06070 */
[----:B------:R-:W-:Y:S02]  /*15e0*/  @P0 IADD3 R7, PT, PT, R7, -UR5, RZ ;  /* 0x8000000507070c10 */ /* 0x000fe4000fffe0ff */
[----:B------:R-:W-:Y:S02]  /*15f0*/  @P0 IADD3 R3, PT, PT, R3, 0x1, RZ ;  /* 0x0000000103030810 */ /* 0x000fe40007ffe0ff */
[----:B------:R-:W-:-:S13]  /*1600*/  ISETP.GE.U32.AND P1, PT, R7, UR5, PT ;  /* 0x0000000507007c0c */ /* 0x000fda000bf26070 */
[----:B------:R-:W-:Y:S01]  /*1610*/  @P1 VIADD R3, R3, 0x1 ;  /* 0x0000000103031836 */ /* 0x000fe20000000000 */
[----:B------:R-:W-:-:S04]  /*1620*/  @!P2 LOP3.LUT R3, RZ, UR5, RZ, 0x33, !PT ;  /* 0x00000005ff03ac12 */ /* 0x000fc8000f8e33ff */
[----:B------:R-:W-:-:S05]  /*1630*/  IADD3 R5, PT, PT, -R3, RZ, RZ ;  /* 0x000000ff03057210 */ /* 0x000fca0007ffe1ff */
[----:B------:R-:W-:Y:S01]  /*1640*/  IMAD R4, R5, UR5, R4 ;  /* 0x0000000505047c24 */ /* 0x000fe2000f8e0204 */
[----:B0-----:R-:W-:-:S04]  /*1650*/  LEA R5, R2, R9, 0x18 ;  /* 0x0000000902057211 */ /* 0x001fc800078ec0ff */
[----:B------:R-:W-:Y:S01]  /*1660*/  ISETP.NE.AND P0, PT, R4, RZ, PT ;  /* 0x000000ff0400720c */ /* 0x000fe20003f05270 */
[----:B------:R-:W-:-:S03]  /*1670*/  IMAD R5, R0, 0xc, R5 ;  /* 0x0000000c00057824 */ /* 0x000fc600078e0205 */
[----:B------:R-:W-:Y:S02]  /*1680*/  SEL R6, RZ, 0x1, P0 ;  /* 0x00000001ff067807 */ /* 0x000fe40000000000 */
[----:B------:R-:W-:Y:S01]  /*1690*/  ISETP.GT.U32.AND P0, PT, R0, 0x1b, PT ;  /* 0x0000001b0000780c */ /* 0x000fe20003f04070 */
[----:B------:R0:W-:Y:S04]  /*16a0*/  STS [R5+0x214], R23 ;  /* 0x0002141705007388 */ /* 0x0001e80000000800 */
[----:B------:R0:W-:Y:S04]  /*16b0*/  STS [R5+0x218], R22 ;  /* 0x0002181605007388 */ /* 0x0001e80000000800 */
[----:B------:R0:W-:Y:S01]  /*16c0*/  STS [R5+0x210], R6 ;  /* 0x0002100605007388 */ /* 0x0001e20000000800 */
[----:B------:R-:W-:Y:S06]  /*16d0*/  BAR.SYNC.DEFER_BLOCKING 0x0 ;  /* 0x0000000000007b1d */ /* 0x000fec0000010000 */
[----:B------:R-:W-:Y:S05]  /*16e0*/  @P0 BRA `(.L_x_1178) ;  /* 0x0000000c00580947 */ /* 0x000fea0003800000 */
[----:B------:R-:W-:Y:S01]  /*16f0*/  IMAD R27, R0, 0x48, R5 ;  /* 0x00000048001b7824 */ /* 0x000fe200078e0205 */
[----:B------:R-:W1:Y:S01]  /*1700*/  S2R R18, SR_LANEID ;  /* 0x0000000000127919 */ /* 0x000e620000000000 */
[----:B------:R-:W-:Y:S01]  /*1710*/  LEA R9, R2, R9, 0x18 ;  /* 0x0000000902097211 */ /* 0x000fe200078ec0ff */
[----:B0-----:R-:W-:Y:S02]  /*1720*/  VIADD R5, R5, 0x210 ;  /* 0x0000021005057836 */ /* 0x001fe40000000000 */
[----:B------:R-:W0:Y:S02]  /*1730*/  LDS R7, [R27+0x21c] ;  /* 0x00021c001b077984 */ /* 0x000e240000000800 */
[----:B------:R-:W-:Y:S02]  /*1740*/  IMAD R5, R0, 0x48, R5 ;  /* 0x0000004800057824 */ /* 0x000fe400078e0205 */
[----:B------:R-:W2:Y:S04]  /*1750*/  LDS R10, [R27+0x228] ;  /* 0x000228001b0a7984 */ /* 0x000ea80000000800 */
[----:B------:R-:W3:Y:S04]  /*1760*/  LDS R6, [R27+0x210] ;  /* 0x000210001b067984 */ /* 0x000ee80000000800 */
[----:B------:R-:W4:Y:S04]  /*1770*/  LDS R19, [R27+0x234] ;  /* 0x000234001b137984 */ /* 0x000f280000000800 */
[----:B------:R-:W5:Y:S04]  /*1780*/  LDS R16, [R27+0x240] ;  /* 0x000240001b107984 */ /* 0x000f680000000800 */
[----:B------:R-:W-:Y:S04]  /*1790*/  LDS R20, [R27+0x214] ;  /* 0x000214001b147984 */ /* 0x000fe80000000800 */
[----:B------:R-:W1:Y:S04]  /*17a0*/  LDS R22, [R27+0x220] ;  /* 0x000220001b167984 */ /* 0x000e680000000800 */
[----:B------:R-:W-:Y:S04]  /*17b0*/  LDS R24, [R27+0x218] ;  /* 0x000218001b187984 */ /* 0x000fe80000000800 */
[----:B------:R-:W1:Y:S04]  /*17c0*/  LDS R25, [R27+0x224] ;  /* 0x000224001b197984 */ /* 0x000e680000000800 */
[----:B------:R-:W1:Y:S04]  /*17d0*/  LDS R11, [R27+0x24c] ;  /* 0x00024c001b0b7984 */ /* 0x000e680000000800 */
[----:B------:R-:W1:Y:S01]  /*17e0*/  LDS R23, [R27+0x22c] ;  /* 0x00022c001b177984 */ /* 0x000e620000000800 */
[----:B0-----:R-:W-:-:S03]  /*17f0*/  ISETP.NE.AND P0, PT, R7, RZ, PT ;  /* 0x000000ff0700720c */ /* 0x001fc60003f05270 */
[----:B------:R-:W0:Y:S01]  /*1800*/  LDS R21, [R27+0x230] ;  /* 0x000230001b157984 */ /* 0x000e220000000800 */
[----:B--2---:R-:W-:-:S03]  /*1810*/  ISETP.NE.AND P1, PT, R10, RZ, PT ;  /* 0x000000ff0a00720c */ /* 0x004fc60003f25270 */
[----:B------:R-:W2:Y:S01]  /*1820*/  LDS R8, [R27+0x258] ;  /* 0x000258001b087984 */ /* 0x000ea20000000800 */
[----:B---3--:R-:W-:-:S03]  /*1830*/  IADD3 R26, PT, PT, R10, R7, R6 ;  /* 0x000000070a1a7210 */ /* 0x008fc60007ffe006 */
[----:B------:R-:W3:Y:S01]  /*1840*/  LDS R12, [R27+0x238] ;  /* 0x000238001b0c7984 */ /* 0x000ee20000000800 */
[----:B----4-:R-:W-:-:S03]  /*1850*/  ISETP.NE.AND P2, PT, R19, RZ, PT ;  /* 0x000000ff1300720c */ /* 0x010fc60003f45270 */
[----:B------:R-:W4:Y:S01]  /*1860*/  LDS R14, [R27+0x23c] ;  /* 0x00023c001b0e7984 */ /* 0x000f220000000800 */
[C---:B-----5:R-:W-:Y:S02]  /*1870*/  ISETP.NE.AND P3, PT, R16.reuse, RZ, PT ;  /* 0x000000ff1000720c */ /* 0x060fe40003f65270 */
[----:B------:R-:W-:Y:S01]  /*1880*/  IADD3 R26, PT, PT, R16, R26, R19 ;  /* 0x0000001a101a7210 */ /* 0x000fe20007ffe013 */
[----:B------:R-:W5:Y:S04]  /*1890*/  LDS R15, [R27+0x244] ;  /* 0x000244001b0f7984 */ /* 0x000f680000000800 */
[----:B------:R-:W5:Y:S01]  /*18a0*/  LDS R17, [R27+0x248] ;  /* 0x000248001b117984 */ /* 0x000f620000000800 */
[----:B-1----:R-:W-:Y:S01]  /*18b0*/  @!P0 FADD.FTZ R22, R20, R22 ;  /* 0x0000001614168221 */ /* 0x002fe20000010000 */
[----:B------:R-:W-:-:S02]  /*18c0*/  SHF.R.U32.HI R20, RZ, 0x2, R18 ;  /* 0x00000002ff147819 */ /* 0x000fc40000011612 */
[----:B------:R-:W1:Y:S03]  /*18d0*/  LDS R13, [R27+0x250] ;  /* 0x000250001b0d7984 */ /* 0x000e660000000800 */
[----:B------:R-:W-:Y:S01]  /*18e0*/  IMAD.HI.U32 R19, R20, 0x24924925, RZ ;  /* 0x2492492514137827 */ /* 0x000fe200078e00ff */
[----:B------:R-:W1:Y:S03]  /*18f0*/  LDS R10, [R27+0x254] ;  /* 0x000254001b0a7984 */ /* 0x000e660000000800 */
[----:B------:R-:W-:Y:S01]  /*1900*/  @!P0 FADD.FTZ R25, R24, R25 ;  /* 0x0000001918198221 */ /* 0x000fe20000010000 */
[----:B------:R-:W-:Y:S01]  /*1910*/  IMAD R18, R19, -0x1c, R18 ;  /* 0xffffffe413127824 */ /* 0x000fe200078e0212 */
[----:B------:R-:W1:Y:S01]  /*1920*/  LDS R6, [R27+0x25c] ;  /* 0x00025c001b067984 */ /* 0x000e620000000800 */
[----:B------:R-:W-:-:S03]  /*1930*/  ISETP.NE.AND P0, PT, R11, RZ, PT ;  /* 0x000000ff0b00720c */ /* 0x000fc60003f05270 */
[----:B------:R-:W1:Y:S01]  /*1940*/  LDS R7, [R27+0x260] ;  /* 0x000260001b077984 */ /* 0x000e620000000800 */
[----:B------:R-:W-:Y:S01]  /*1950*/  @!P1 FADD.FTZ R23, R23, R22 ;  /* 0x0000001617179221 */ /* 0x000fe20000010000 */
[----:B0-----:R-:W-:Y:S01]  /*1960*/  @!P1 FADD.FTZ R21, R21, R25 ;  /* 0x0000001915159221 */ /* 0x001fe20000010000 */
[C---:B--2---:R-:W-:Y:S02]  /*1970*/  ISETP.NE.AND P1, PT, R8.reuse, RZ, PT ;  /* 0x000000ff0800720c */ /* 0x044fe40003f25270 */
[----:B------:R-:W-:Y:S01]  /*1980*/  IADD3 R11, PT, PT, R8, R26, R11 ;  /* 0x0000001a080b7210 */ /* 0x000fe20007ffe00b */
[----:B------:R-:W-:Y:S02]  /*1990*/  IMAD R8, R18, 0xc, R9 ;  /* 0x0000000c12087824 */ /* 0x000fe400078e0209 */
[----:B---3--:R-:W-:Y:S01]  /*19a0*/  @!P2 FADD.FTZ R12, R12, R23 ;  /* 0x000000170c0ca221 */ /* 0x008fe20000010000 */
[----:B------:R-:W-:Y:S01]  /*19b0*/  MOV R9, 0xfffffff ;  /* 0x0fffffff00097802 */ /* 0x000fe20000000f00 */
[----:B----4-:R-:W-:Y:S01]  /*19c0*/  @!P2 FADD.FTZ R14, R14, R21 ;  /* 0x000000150e0ea221 */ /* 0x010fe20000010000 */
[----:B------:R0:W-:Y:S02]  /*19d0*/  STS [R8+0xc0], R11 ;  /* 0x0000c00b08007388 */ /* 0x0001e40000000800 */
[----:B------:R-:W-:Y:S01]  /*19e0*/  R2UR UR4, R9 ;  /* 0x00000000090472ca */ /* 0x000fe200000e0000 */
[----:B-----5:R-:W-:Y:S01]  /*19f0*/  @!P3 FADD.FTZ R15, R15, R12 ;  /* 0x0000000c0f0fb221 */ /* 0x020fe20000010000 */
[----:B------:R-:W-:-:S03]  /*1a00*/  @!P3 FADD.FTZ R17, R17, R14 ;  /* 0x0000000e1111b221 */ /* 0x000fc60000010000 */
[----:B-1----:R-:W-:Y:S01]  /*1a10*/  @!P0 FADD.FTZ R13, R13, R15 ;  /* 0x0000000f0d0d8221 */ /* 0x002fe20000010000 */
[----:B------:R-:W-:-:S03]  /*1a20*/  @!P0 FADD.FTZ R10, R10, R17 ;  /* 0x000000110a0a8221 */ /* 0x000fc60000010000 */
[----:B------:R-:W-:Y:S01]  /*1a30*/  @!P1 FADD.FTZ R6, R6, R13 ;  /* 0x0000000d06069221 */ /* 0x000fe20000010000 */
[----:B------:R-:W-:-:S04]  /*1a40*/  @!P1 FADD.FTZ R7, R7, R10 ;  /* 0x0000000a07079221 */ /* 0x000fc80000010000 */
[----:B------:R0:W-:Y:S04]  /*1a50*/  STS [R8+0xc4], R6 ;  /* 0x0000c40608007388 */ /* 0x0001e80000000800 */
[----:B------:R0:W-:Y:S01]  /*1a60*/  STS [R8+0xc8], R7 ;  /* 0x0000c80708007388 */ /* 0x0001e20000000800 */
[----:B------:R-:W-:Y:S05]  /*1a70*/  BRA.DIV UR4, `(.L_x_1179) ;  /* 0x0000000a04fc7947 */ /* 0x000fea000b800000 */
[----:B------:R-:W-:Y:S01]  /*1a80*/  ISETP.NE.AND P1, PT, R18, RZ, PT ;  /* 0x000000ff1200720c */ /* 0x000fe20003f25270 */
[----:B------:R-:W-:Y:S01]  /*1a90*/  NOP ;  /* 0x0000000000007918 */ /* 0x000fe20000000000 */
[----:B------:R-:W-:-:S11]  /*1aa0*/  PLOP3.LUT P0, PT, PT, PT, PT, 0x80, 0x8 ;  /* 0x000000000008781c */ /* 0x000fd60003f0f070 */
[----:B------:R-:W1:Y:S01]  /*1ab0*/  @P1 LDS R10, [R8+0xb4] ;  /* 0x0000b400080a1984 */ /* 0x000e620000000800 */
[----:B------:R-:W-:-:S03]  /*1ac0*/  @P1 ISETP.NE.AND P2, PT, R11, RZ, PT ;  /* 0x000000ff0b00120c */ /* 0x000fc60003f45270 */
[----:B------:R-:W2:Y:S01]  /*1ad0*/  @P1 LDS R13, [R8+0xb8] ;  /* 0x0000b800080d1984 */ /* 0x000ea20000000800 */
[----:B------:R-:W-:-:S03]  /*1ae0*/  @P1 PLOP3.LUT P0, PT, P2, PT, PT, 0x80, 0x8 ;  /* 0x000000000008181c */ /* 0x000fc6000170f070 */
[----:B------:R-:W3:Y:S01]  /*1af0*/  @P1 LDS R12, [R8+0xbc] ;  /* 0x0000bc00080c1984 */ /* 0x000ee20000000800 */
[----:B-1----:R-:W-:-:S04]  /*1b00*/  @P1 IADD3 R10, PT, PT, R11, R10, RZ ;  /* 0x0000000a0b0a1210 */ /* 0x002fc80007ffe0ff */
[----:B0-----:R-:W-:-:S05]  /*1b10*/  @P1 MOV R11, R10 ;  /* 0x0000000a000b1202 */ /* 0x001fca0000000f00 */
[----:B--2---:R-:W-:Y:S01]  /*1b20*/  @!P0 FADD.FTZ R6, R6, R13 ;  /* 0x0000000d06068221 */ /* 0x004fe20000010000 */
[----:B------:R-:W-:Y:S01]  /*1b30*/  ISETP.GE.U32.AND P1, PT, R18, 0x2, PT ;  /* 0x000000021200780c */ /* 0x000fe20003f26070 */
[----:B------:R-:W-:Y:S01]  /*1b40*/  NOP ;  /* 0x0000000000007918 */ /* 0x000fe20000000000 */
[----:B---3--:R-:W-:Y:S01]  /*1b50*/  @!P0 FADD.FTZ R7, R7, R12 ;  /* 0x0000000c07078221 */ /* 0x008fe20000010000 */
[----:B------:R-:W-:Y:S01]  /*1b60*/  STS [R8+0xc0], R11 ;  /* 0x0000c00b08007388 */ /* 0x000fe20000000800 */
[----:B------:R-:W-:-:S03]  /*1b70*/  PLOP3.LUT P0, PT, PT, PT, PT, 0x80, 0x8 ;  /* 0x000000000008781c */ /* 0x000fc60003f0f070 */
[----:B------:R-:W-:Y:S06]  /*1b80*/  STS [R8+0xc4], R6 ;  /* 0x0000c40608007388 */ /* 0x000fec0000000800 */
[----:B------:R-:W-:Y:S01]  /*1b90*/  @P1 ISETP.NE.AND P2, PT, R11, RZ, PT ;  /* 0x000000ff0b00120c */ /* 0x000fe20003f45270 */
[----:B------:R-:W-:Y:S01]  /*1ba0*/  STS [R8+0xc8], R7 ;  /* 0x0000c80708007388 */ /* 0x000fe20000000800 */
[----:B------:R-:W-:-:S03]  /*1bb0*/  NOP ;  /* 0x0000000000007918 */ /* 0x000fc60000000000 */
[----:B------:R-:W0:Y:S01]  /*1bc0*/  @P1 LDS R10, [R8+0xa8] ;  /* 0x0000a800080a1984 */ /* 0x000e220000000800 */
[----:B------:R-:W-:-:S03]  /*1bd0*/  @P1 PLOP3.LUT P0, PT, P2, PT, PT, 0x80, 0x8 ;  /* 0x000000000008181c */ /* 0x000fc6000170f070 */
[----:B------:R-:W1:Y:S04]  /*1be0*/  @P1 LDS R13, [R8+0xac] ;  /* 0x0000ac00080d1984 */ /* 0x000e680000000800 */
[----:B------:R-:W2:Y:S01]  /*1bf0*/  @P1 LDS R12, [R8+0xb0] ;  /* 0x0000b000080c1984 */ /* 0x000ea20000000800 */
[----:B0-----:R-:W-:-:S05]  /*1c00*/  @P1 IMAD.IADD R10, R11, 0x1, R10 ;  /* 0x000000010b0a1824 */ /* 0x001fca00078e020a */
[----:B-1----:R-:W-:Y:S01]  /*1c10*/  @!P0 FADD.FTZ R6, R6, R13 ;  /* 0x0000000d06068221 */ /* 0x002fe20000010000 */
[----:B------:R-:W-:Y:S01]  /*1c20*/  @P1 MOV R11, R10 ;  /* 0x0000000a000b1202 */ /* 0x000fe20000000f00 */
[----:B------:R-:W-:Y:S01]  /*1c30*/  NOP ;  /* 0x0000000000007918 */ /* 0x000fe20000000000 */
[----:B------:R-:W-:Y:S01]  /*1c40*/  ISETP.GE.U32.AND P1, PT, R18, 0x4, PT ;  /* 0x000000041200780c */ /* 0x000fe20003f26070 */
[----:B--2---:R-:W-:Y:S02]  /*1c50*/  @!P0 FADD.FTZ R7, R7, R12 ;  /* 0x0000000c07078221 */ /* 0x004fe40000010000 */
[----:B------:R-:W-:Y:S01]  /*1c60*/  STS [R8+0xc0], R11 ;  /* 0x0000c00b08007388 */ /* 0x000fe20000000800 */
[----:B------:R-:W-:-:S03]  /*1c70*/  PLOP3.LUT P0, PT, PT, PT, PT, 0x80, 0x8 ;  /* 0x000000000008781c */ /* 0x000fc60003f0f070 */
[----:B------:R-:W-:Y:S04]  /*1c80*/  STS [R8+0xc4], R6 ;  /* 0x0000c40608007388 */ /* 0x000fe80000000800 */
[----:B------:R-:W-:Y:S01]  /*1c90*/  STS [R8+0xc8], R7 ;  /* 0x0000c80708007388 */ /* 0x000fe20000000800 */
[----:B------:R-:W-:-:S03]  /*1ca0*/  NOP ;  /* 0x0000000000007918 */ /* 0x000fc60000000000 */
[----:B------:R-:W0:Y:S01]  /*1cb0*/  @P1 LDS R10, [R8+0x90] ;  /* 0x00009000080a1984 */ /* 0x000e220000000800 */
[----:B------:R-:W-:-:S03]  /*1cc0*/  @P1 ISETP.NE.AND P2, PT, R11, RZ, PT ;  /* 0x000000ff0b00120c */ /* 0x000fc60003f45270 */
[----:B------:R-:W1:Y:S01]  /*1cd0*/  @P1 LDS R13, [R8+0x94] ;  /* 0x00009400080d1984 */ /* 0x000e620000000800 */
[----:B------:R-:W-:-:S03]  /*1ce0*/  @P1 PLOP3.LUT P0, PT, P2, PT, PT, 0x80, 0x8 ;  /* 0x000000000008181c */ /* 0x000fc6000170f070 */
[----:B------:R-:W2:Y:S01]  /*1cf0*/  @P1 LDS R12, [R8+0x98] ;  /* 0x00009800080c1984 */ /* 0x000ea20000000800 */
[----:B0-----:R-:W-:-:S09]  /*1d00*/  @P1 IADD3 R10, PT, PT, R11, R10, RZ ;  /* 0x0000000a0b0a1210 */ /* 0x001fd20007ffe0ff */
[----:B-1----:R-:W-:Y:S01]  /*1d10*/  @!P0 FADD.FTZ R6, R6, R13 ;  /* 0x0000000d06068221 */ /* 0x002fe20000010000 */
[----:B------:R-:W-:Y:S01]  /*1d20*/  @P1 IMAD.MOV.U32 R11, RZ, RZ, R10 ;  /* 0x000000ffff0b1224 */ /* 0x000fe200078e000a */
[----:B------:R-:W-:Y:S01]  /*1d30*/  ISETP.GE.U32.AND P1, PT, R18, 0x8, PT ;  /* 0x000000081200780c */ /* 0x000fe20003f26070 */
[----:B------:R-:W-:Y:S01]  /*1d40*/  NOP ;  /* 0x0000000000007918 */ /* 0x000fe20000000000 */
[----:B--2---:R-:W-:Y:S02]  /*1d50*/  @!P0 FADD.FTZ R7, R7, R12 ;  /* 0x0000000c07078221 */ /* 0x004fe40000010000 */
[----:B------:R-:W-:Y:S01]  /*1d60*/  STS [R8+0xc0], R11 ;  /* 0x0000c00b08007388 */ /* 0x000fe20000000800 */
[----:B------:R-:W-:-:S03]  /*1d70*/  PLOP3.LUT P0, PT, PT, PT, PT, 0x80, 0x8 ;  /* 0x000000000008781c */ /* 0x000fc60003f0f070 */
[----:B------:R-:W-:Y:S05]  /*1d80*/  STS [R8+0xc4], R6 ;  /* 0x0000c40608007388 */ /* 0x000fea0000000800 */
[----:B------:R-:W-:Y:S01]  /*1d90*/  @P1 ISETP.NE.AND P2, PT, R11, RZ, PT ;  /* 0x000000ff0b00120c */ /* 0x000fe20003f45270 */
[----:B------:R-:W-:Y:S01]  /*1da0*/  STS [R8+0xc8], R7 ;  /* 0x0000c80708007388 */ /* 0x000fe20000000800 */
[----:B------:R-:W-:-:S03]  /*1db0*/  NOP ;  /* 0x0000000000007918 */ /* 0x000fc60000000000 */
[----:B------:R-:W0:Y:S01]  /*1dc0*/  @P1 LDS R10, [R8+0x60] ;  /* 0x00006000080a1984 */ /* 0x000e220000000800 */
[----:B------:R-:W-:Y:S02]  /*1dd0*/  @P1 PLOP3.LUT P0, PT, P2, PT, PT, 0x80, 0x8 ;  /* 0x000000000008181c */ /* 0x000fe4000170f070 */
[----:B------:R-:W-:Y:S01]  /*1de0*/  ISETP.GE.U32.AND P2, PT, R18, 0x10, PT ;  /* 0x000000101200780c */ /* 0x000fe20003f46070 */
[----:B------:R-:W1:Y:S04]  /*1df0*/  @P1 LDS R13, [R8+0x64] ;  /* 0x00006400080d1984 */ /* 0x000e680000000800 */
[----:B------:R-:W2:Y:S01]  /*1e00*/  @P1 LDS R12, [R8+0x68] ;  /* 0x00006800080c1984 */ /* 0x000ea20000000800 */
[----:B0-----:R-:W-:-:S04]  /*1e10*/  @P1 IADD3 R10, PT, PT, R11, R10, RZ ;  /* 0x0000000a0b0a1210 */ /* 0x001fc80007ffe0ff */
[----:B------:R-:W-:Y:S01]  /*1e20*/  @P1 MOV R11, R10 ;  /* 0x0000000a000b1202 */ /* 0x000fe20000000f00 */
[----:B-1----:R-:W-:Y:S01]  /*1e30*/  @!P0 FADD.FTZ R6, R6, R13 ;  /* 0x0000000d06068221 */ /* 0x002fe20000010000 */
[----:B------:R-:W-:Y:S01]  /*1e40*/  NOP ;  /* 0x0000000000007918 */ /* 0x000fe20000000000 */
[----:B--2---:R-:W-:Y:S02]  /*1e50*/  @!P0 FADD.FTZ R7, R7, R12 ;  /* 0x0000000c07078221 */ /* 0x004fe40000010000 */
[----:B------:R-:W-:Y:S01]  /*1e60*/  STS [R8+0xc0], R11 ;  /* 0x0000c00b08007388 */ /* 0x000fe20000000800 */
[----:B------:R-:W-:Y:S02]  /*1e70*/  @P2 ISETP.NE.AND P1, PT, R11, RZ, PT ;  /* 0x000000ff0b00220c */ /* 0x000fe40003f25270 */
[----:B------:R-:W-:Y:S01]  /*1e80*/  PLOP3.LUT P0, PT, PT, PT, PT, 0x80, 0x8 ;  /* 0x000000000008781c */ /* 0x000fe20003f0f070 */
[----:B------:R-:W-:Y:S01]  /*1e90*/  STS [R8+0xc4], R6 ;  /* 0x0000c40608007388 */ /* 0x000fe20000000800 */
[----:B------:R-:W-:-:S03]  /*1ea0*/  @P2 PLOP3.LUT P0, PT, P1, PT, PT, 0x80, 0x8 ;  /* 0x000000000008281c */ /* 0x000fc60000f0f070 */
[----:B------:R-:W-:Y:S01]  /*1eb0*/  STS [R8+0xc8], R7 ;  /* 0x0000c80708007388 */ /* 0x000fe20000000800 */
[----:B------:R-:W-:-:S03]  /*1ec0*/  NOP ;  /* 0x0000000000007918 */ /* 0x000fc60000000000 */
[----:B------:R-:W0:Y:S04]  /*1ed0*/  @P2 LDS R10, [R8] ;  /* 0x00000000080a2984 */ /* 0x000e280000000800 */
[----:B------:R-:W1:Y:S04]  /*1ee0*/  @P2 LDS R13, [R8+0x4] ;  /* 0x00000400080d2984 */ /* 0x000e680000000800 */
[----:B------:R-:W2:Y:S01]  /*1ef0*/  @P2 LDS R12, [R8+0x8] ;  /* 0x00000800080c2984 */ /* 0x000ea20000000800 */
[----:B0-----:R-:W-:Y:S02]  /*1f00*/  @P2 IMAD.IADD R10, R11, 0x1, R10 ;  /* 0x000000010b0a2824 */ /* 0x001fe400078e020a */
[----:B-1----:R-:W-:-:S03]  /*1f10*/  @!P0 FADD.FTZ R6, R6, R13 ;  /* 0x0000000d06068221 */ /* 0x002fc60000010000 */
[----:B------:R-:W-:Y:S01]  /*1f20*/  @P2 MOV R11, R10 ;  /* 0x0000000a000b2202 */ /* 0x000fe20000000f00 */
[----:B------:R-:W-:Y:S01]  /*1f30*/  NOP ;  /* 0x0000000000007918 */ /* 0x000fe20000000000 */
[----:B--2---:R-:W-:-:S03]  /*1f40*/  @!P0 FADD.FTZ R7, R7, R12 ;  /* 0x0000000c07078221 */ /* 0x004fc60000010000 */
[----:B------:R0:W-:Y:S04]  /*1f50*/  STS [R8+0xc0], R11 ;  /* 0x0000c00b08007388 */ /* 0x0001e80000000800 */
[----:B------:R0:W-:Y:S04]  /*1f60*/  STS [R8+0xc4], R6 ;  /* 0x0000c40608007388 */ /* 0x0001e80000000800 */
[----:B------:R0:W-:Y:S01]  /*1f70*/  STS [R8+0xc8], R7 ;  /* 0x0000c80708007388 */ /* 0x0001e20000000800 */
[----:B------:R-:W-:Y:S01]  /*1f80*/  NOP ;  /* 0x0000000000007918 */ /* 0x000fe20000000000 */
.L_x_1191:
[----:B------:R-:W1:Y:S01]  /*1f90*/  LDS R28, [R5] ;  /* 0x00000000051c7984 */ /* 0x000e620000000800 */
[----:B------:R-:W-:Y:S02]  /*1fa0*/  ISETP.NE.AND P1, PT, R0, RZ, PT ;  /* 0x000000ff0000720c */ /* 0x000fe40003f25270 */
[----:B------:R-:W-:Y:S01]  /*1fb0*/  PLOP3.LUT P0, PT, PT, PT, PT, 0x80, 0x8 ;  /* 0x000000000008781c */ /* 0x000fe20003f0f070 */
[----:B------:R-:W2:Y:S04]  /*1fc0*/  LDS R17, [R8+0xb4] ;  /* 0x0000b40008117984 */ /* 0x000ea80000000800 */
[----:B------:R-:W-:Y:S04]  /*1fd0*/  LDS R10, [R5+0x4] ;  /* 0x00000400050a7984 */ /* 0x000fe80000000800 */
[----:B------:R-:W3:Y:S04]  /*1fe0*/  LDS R19, [R8+0xb8] ;  /* 0x0000b80008137984 */ /* 0x000ee80000000800 */
[----:B0-----:R-:W-:Y:S04]  /*1ff0*/  LDS R6, [R5+0x8] ;  /* 0x0000080005067984 */ /* 0x001fe80000000800 */
[----:B------:R-:W0:Y:S04]  /*2000*/  LDS R21, [R8+0xbc] ;  /* 0x0000bc0008157984 */ /* 0x000e280000000800 */
[----:B------:R-:W4:Y:S04]  /*2010*/  LDS R22, [R5+0xc] ;  /* 0x00000c0005167984 */ /* 0x000f280000000800 */
[----:B------:R-:W5:Y:S04]  /*2020*/  LDS R7, [R5+0x18] ;  /* 0x0000180005077984 */ /* 0x000f680000000800 */
[----:B------:R-:W5:Y:S04]  /*2030*/  LDS R9, [R5+0x24] ;  /* 0x0000240005097984 */ /* 0x000f680000000800 */
[----:B------:R-:W5:Y:S01]  /*2040*/  LDS R11, [R5+0x30] ;  /* 0x00003000050b7984 */ /* 0x000f620000000800 */
[----:B-1----:R-:W-:-:S03]  /*2050*/  @P1 ISETP.NE.AND P2, PT, R28, RZ, PT ;  /* 0x000000ff1c00120c */ /* 0x002fc60003f45270 */
[----:B------:R-:W1:Y:S01]  /*2060*/  LDS R15, [R5+0x10] ;  /* 0x00001000050f7984 */ /* 0x000e620000000800 */
[----:B------:R-:W-:-:S03]  /*2070*/  @P1 PLOP3.LUT P0, PT, P2, PT, PT, 0x80, 0x8 ;  /* 0x000000000008181c */ /* 0x000fc6000170f070 */
[----:B------:R-:W1:Y:S01]  /*2080*/  LDS R13, [R5+0x14] ;  /* 0x00001400050d7984 */ /* 0x000e620000000800 */
[----:B--2---:R-:W-:-:S03]  /*2090*/  @P1 IADD3 R28, PT, PT, R17, R28, RZ ;  /* 0x0000001c111c1210 */ /* 0x004fc60007ffe0ff */
[----:B------:R-:W2:Y:S04]  /*20a0*/  LDS R16, [R5+0x3c] ;  /* 0x00003c0005107984 */ /* 0x000ea80000000800 */
[----:B------:R-:W2:Y:S04]  /*20b0*/  LDS R12, [R5+0x1c] ;  /* 0x00001c00050c7984 */ /* 0x000ea80000000800 */
[----:B------:R-:W2:Y:S01]  /*20c0*/  LDS R8, [R5+0x20] ;  /* 0x0000200005087984 */ /* 0x000ea20000000800 */
[----:B---3--:R-:W-:Y:S01]  /*20d0*/  @!P0 FADD.FTZ R10, R19, R10 ;  /* 0x0000000a130a8221 */ /* 0x008fe20000010000 */
[----:B0-----:R-:W-:-:S02]  /*20e0*/  @!P0 FADD.FTZ R6, R21, R6 ;  /* 0x0000000615068221 */ /* 0x001fc40000010000 */
[----:B------:R-:W0:Y:S01]  /*20f0*/  LDS R14, [R5+0x48] ;  /* 0x00004800050e7984 */ /* 0x000e220000000800 */
[----:B----4-:R-:W-:-:S03]  /*2100*/  IMAD.IADD R23, R22, 0x1, R28 ;  /* 0x0000000116177824 */ /* 0x010fc600078e021c */
[----:B------:R-:W3:Y:S01]  /*2110*/  LDS R18, [R5+0x28] ;  /* 0x0000280005127984 */ /* 0x000ee20000000800 */
[----:B------:R-:W-:Y:S02]  /*2120*/  ISETP.NE.AND P5, PT, R22, RZ, PT ;  /* 0x000000ff1600720c */ /* 0x000fe40003fa5270 */
[C---:B-----5:R-:W-:Y:S01]  /*2130*/  ISETP.NE.AND P4, PT, R7.reuse, RZ, PT ;  /* 0x000000ff0700720c */ /* 0x060fe20003f85270 */
[----:B------:R-:W4:Y:S01]  /*2140*/  LDS R17, [R5+0x2c] ;  /* 0x00002c0005117984 */ /* 0x000f220000000800 */
[----:B------:R-:W-:Y:S02]  /*2150*/  IADD3 R25, PT, PT, R7, R23, RZ ;  /* 0x0000001707197210 */ /* 0x000fe40007ffe0ff */
[C---:B------:R-:W-:Y:S01]  /*2160*/  ISETP.NE.AND P3, PT, R9.reuse, RZ, PT ;  /* 0x000000ff0900720c */ /* 0x040fe20003f65270 */
[----:B------:R-:W5:Y:S01]  /*2170*/  LDS R19, [R5+0x34] ;  /* 0x0000340005137984 */ /* 0x000f620000000800 */
[----:B------:R-:W-:Y:S02]  /*2180*/  IADD3 R7, PT, PT, R9, R25, RZ ;  /* 0x0000001909077210 */ /* 0x000fe40007ffe0ff */
[C---:B------:R-:W-:Y:S01]  /*2190*/  ISETP.NE.AND P2, PT, R11.reuse, RZ, PT ;  /* 0x000000ff0b00720c */ /* 0x040fe20003f45270 */
[----:B------:R-:W5:Y:S02]  /*21a0*/  LDS R20, [R5+0x38] ;  /* 0x0000380005147984 */ /* 0x000f640000000800 */
[----:B------:R-:W-:-:S02]  /*21b0*/  IMAD.IADD R9, R11, 0x1, R7 ;  /* 0x000000010b097824 */ /* 0x000fc400078e0207 */
[----:B------:R-:W5:Y:S01]  /*21c0*/  LDS R24, [R5+0x40] ;  /* 0x0000400005187984 */ /* 0x000f620000000800 */
[----:B-1----:R-:W-:-:S03]  /*21d0*/  @!P5 FADD.FTZ R15, R15, R10 ;  /* 0x0000000a0f0fd221 */ /* 0x002fc60000010000 */
[----:B------:R-:W1:Y:S01]  /*21e0*/  LDS R21, [R5+0x44] ;  /* 0x0000440005157984 */ /* 0x000e620000000800 */
[----:B------:R-:W-:-:S03]  /*21f0*/  @!P5 FADD.FTZ R13, R13, R6 ;  /* 0x000000060d0dd221 */ /* 0x000fc60000010000 */
[----:B------:R-:W1:Y:S01]  /*2200*/  LDS R22, [R5+0x4c] ;  /* 0x00004c0005167984 */ /* 0x000e620000000800 */
[C---:B--2---:R-:W-:Y:S02]  /*2210*/  ISETP.NE.AND P0, PT, R16.reuse, RZ, PT ;  /* 0x000000ff1000720c */ /* 0x044fe40003f05270 */
[----:B------:R-:W-:Y:S01]  /*2220*/  IADD3 R16, PT, PT, R16, R9, RZ ;  /* 0x0000000910107210 */ /* 0x000fe20007ffe0ff */
[----:B------:R-:W2:Y:S01]  /*2230*/  LDS R26, [R5+0x50] ;  /* 0x00005000051a7984 */ /* 0x000ea20000000800 */
[----:B------:R-:W-:Y:S01]  /*2240*/  @!P4 FADD.FTZ R12, R12, R15 ;  /* 0x0000000f0c0cc221 */ /* 0x000fe20000010000 */
[----:B------:R-:W-:Y:S02]  /*2250*/  @!P4 FADD.FTZ R8, R8, R13 ;  /* 0x0000000d0808c221 */ /* 0x000fe40000010000 */
[----:B------:R4:W-:Y:S01]  /*2260*/  STS [R5], R28 ;  /* 0x0000001c05007388 */ /* 0x0009e20000000800 */
[----:B0-----:R-:W-:-:S03]  /*2270*/  ISETP.NE.AND P1, PT, R14, RZ, PT ;  /* 0x000000ff0e00720c */ /* 0x001fc60003f25270 */
[----:B------:R0:W-:Y:S01]  /*2280*/  STS [R5+0xc], R23 ;  /* 0x00000c1705007388 */ /* 0x0001e20000000800 */
[----:B---3--:R-:W-:-:S03]  /*2290*/  @!P3 FADD.FTZ R18, R18, R12 ;  /* 0x0000000c1212b221 */ /* 0x008fc60000010000 */
[----:B------:R0:W-:Y:S01]  /*22a0*/  STS [R5+0x18], R25 ;  /* 0x0000181905007388 */ /* 0x0001e20000000800 */
[----:B----4-:R-:W-:Y:S01]  /*22b0*/  IADD3 R28, PT, PT, R14, R16, RZ ;  /* 0x000000100e1c7210 */ /* 0x010fe20007ffe0ff */
[----:B------:R-:W-:Y:S02]  /*22c0*/  @!P3 FADD.FTZ R17, R17, R8 ;  /* 0x000000081111b221 */ /* 0x000fe40000010000 */
[----:B------:R0:W-:Y:S01]  /*22d0*/  STS [R5+0x24], R7 ;  /* 0x0000240705007388 */ /* 0x0001e20000000800 */
[----:B-----5:R-:W-:-:S03]  /*22e0*/  @!P2 FADD.FTZ R19, R19, R18 ;  /* 0x000000121313a221 */ /* 0x020fc60000010000 */
[----:B------:R0:W-:Y:S01]  /*22f0*/  STS [R5+0x30], R9 ;  /* 0x0000300905007388 */ /* 0x0001e20000000800 */
[----:B------:R-:W-:-:S03]  /*2300*/  @!P2 FADD.FTZ R20, R20, R17 ;  /* 0x000000111414a221 */ /* 0x000fc60000010000 */
[----:B------:R0:W-:Y:S01]  /*2310*/  STS [R5+0x4], R10 ;  /* 0x0000040a05007388 */ /* 0x0001e20000000800 */
[----:B------:R-:W-:-:S03]  /*2320*/  @!P0 FADD.FTZ R24, R24, R19 ;  /* 0x0000001318188221 */ /* 0x000fc60000010000 */
[----:B------:R0:W-:Y:S01]  /*2330*/  STS [R5+0x8], R6 ;  /* 0x0000080605007388 */ /* 0x0001e20000000800 */
[----:B-1----:R-:W-:-:S03]  /*2340*/  @!P0 FADD.FTZ R21, R21, R20 ;  /* 0x0000001415158221 */ /* 0x002fc60000010000 */
[----:B------:R0:W-:Y:S01]  /*2350*/  STS [R5+0x3c], R16 ;  /* 0x00003c1005007388 */ /* 0x0001e20000000800 */
[----:B------:R-:W-:-:S03]  /*2360*/  @!P1 FADD.FTZ R22, R22, R24 ;  /* 0x0000001816169221 */ /* 0x000fc60000010000 */
[----:B------:R0:W-:Y:S01]  /*2370*/  STS [R5+0x48], R28 ;  /* 0x0000481c05007388 */ /* 0x0001e20000000800 */
[----:B--2---:R-:W-:-:S03]  /*2380*/  @!P1 FADD.FTZ R26, R26, R21 ;  /* 0x000000151a1a9221 */ /* 0x004fc60000010000 */
[----:B------:R0:W-:Y:S04]  /*2390*/  STS [R5+0x10], R15 ;  /* 0x0000100f05007388 */ /* 0x0001e80000000800 */
        /* <DEDUP_REMOVED lines=10> */
[----:B------:R0:W-:Y:S02]  /*2440*/  STS [R5+0x50], R26 ;  /* 0x0000501a05007388 */ /* 0x0001e40000000800 */
.L_x_1178:
[----:B0-----:R-:W-:Y:S01]  /*2450*/  MOV R13, 0x400 ;  /* 0x00000400000d7802 */ /* 0x001fe20000000f00 */
[----:B------:R-:W-:Y:S05]  /*2460*/  WARPSYNC.ALL ;  /* 0x0000000000007948 */ /* 0x000fea0003800000 */
[----:B------:R-:W-:-:S05]  /*2470*/  LEA R5, R2, R13, 0x18 ;  /* 0x0000000d02057211 */ /* 0x000fca00078ec0ff */
[----:B------:R-:W-:Y:S01]  /*2480*/  IMAD R10, R0, 0xc, R5 ;  /* 0x0000000c000a7824 */ /* 0x000fe200078e0205 */
[----:B------:R-:W-:Y:S01]  /*2490*/  BAR.SYNC.DEFER_BLOCKING 0x0 ;  /* 0x0000000000007b1d */ /* 0x000fe20000010000 */
[----:B------:R-:W-:-:S07]  /*24a0*/  UIADD3 UR4, UPT, UPT, UR5, -0x2, URZ ;  /* 0xfffffffe05047890 */ /* 0x000fce000fffe0ff */
[----:B------:R-:W0:Y:S01]  /*24b0*/  LDC R9, c[0x0][0x408] ;  /* 0x00010200ff097b82 */ /* 0x000e220000000800 */
[----:B------:R-:W-:-:S07]  /*24c0*/  ISETP.NE.AND P1, PT, R4, UR4, PT ;  /* 0x0000000404007c0c */ /* 0x000fce000bf25270 */
[----:B------:R-:W1:Y:S06]  /*24d0*/  LDC R11, c[0x0][0x3f8] ;  /* 0x0000fe00ff0b7b82 */ /* 0x000e6c0000000800 */
[----:B------:R-:W-:Y:S01]  /*24e0*/  @!P1 VIADD R7, R13, 0xb50 ;  /* 0x00000b500d079836 */ /* 0x000fe20000000000 */
[----:B------:R-:W-:Y:S04]  /*24f0*/  @!P1 LDS R5, [R10+0x218] ;  /* 0x000218000a059984 */ /* 0x000fe80000000800 */
[----:B------:R-:W-:Y:S01]  /*2500*/  @!P1 LEA R6, R2, R7, 0x18 ;  /* 0x0000000702069211 */ /* 0x000fe200078ec0ff */
[----:B------:R-:W2:Y:S03]  /*2510*/  @!P1 LDS R4, [R10+0x214] ;  /* 0x000214000a049984 */ /* 0x000ea60000000800 */
[----:B------:R-:W-:Y:S01]  /*2520*/  @!P1 LEA R6, R3, R6, 0x3 ;  /* 0x0000000603069211 */ /* 0x000fe200078e18ff */
[----:B0-----:R-:W-:-:S05]  /*2530*/  IMAD R8, R9, UR12, R0 ;  /* 0x0000000c09087c24 */ /* 0x001fca000f8e0200 */
[----:B-1----:R-:W-:-:S04]  /*2540*/  ISETP.GE.AND P0, PT, R8, R11, PT ;  /* 0x0000000b0800720c */ /* 0x002fc80003f06270 */
[----:B------:R-:W-:Y:S01]  /*2550*/  ISETP.GE.U32.OR P0, PT, R0, R9, P0 ;  /* 0x000000090000720c */ /* 0x000fe20000706470 */
[----:B--2---:R0:W-:Y:S01]  /*2560*/  @!P1 STS.64 [R6], R4 ;  /* 0x0000000406009388 */ /* 0x0041e20000000a00 */
[----:B------:R-:W-:Y:S11]  /*2570*/  BAR.SYNC.DEFER_BLOCKING 0x0 ;  /* 0x0000000000007b1d */ /* 0x000ff60000010000 */
[----:B0-----:R-:W-:Y:S05]  /*2580*/  @P0 EXIT ;  /* 0x000000000000094d */ /* 0x001fea0003800000 */
[----:B------:R-:W-:Y:S01]  /*2590*/  IADD3 R3, PT, PT, R13, 0xb50, RZ ;  /* 0x00000b500d037810 */ /* 0x000fe20007ffe0ff */
[----:B------:R-:W0:Y:S01]  /*25a0*/  LDC.64 R4, c[0x0][0x3c0] ;  /* 0x0000f000ff047b82 */ /* 0x000e220000000a00 */
[----:B------:R-:W-:Y:S02]  /*25b0*/  USHF.L.U32 UR4, UR7, 0x1, URZ ;  /* 0x0000000107047899 */ /* 0x000fe400080006ff */
[----:B------:R-:W-:-:S04]  /*25c0*/  LEA R3, R2, R3, 0x18 ;  /* 0x0000000302037211 */ /* 0x000fc800078ec0ff */
[C---:B------:R-:W-:Y:S02]  /*25d0*/  IMAD R9, R11.reuse, UR4, R11 ;  /* 0x000000040b097c24 */ /* 0x040fe4000f8e020b */
[----:B------:R-:W-:Y:S02]  /*25e0*/  IMAD R0, R0, 0x8, R3 ;  /* 0x0000000800007824 */ /* 0x000fe400078e0203 */
[----:B------:R-:W-:Y:S01]  /*25f0*/  IMAD R3, R11, UR4, R8 ;  /* 0x000000040b037c24 */ /* 0x000fe2000f8e0208 */
[----:B------:R-:W-:Y:S02]  /*2600*/  IADD3 R9, PT, PT, R8, R9, RZ ;  /* 0x0000000908097210 */ /* 0x000fe40007ffe0ff */
[----:B------:R-:W1:Y:S01]  /*2610*/  LDS.64 R6, [R0] ;  /* 0x0000000000067984 */ /* 0x000e620000000a00 */
[----:B0-----:R-:W-:-:S04]  /*2620*/  IMAD.WIDE R2, R3, 0x4, R4 ;  /* 0x0000000403027825 */ /* 0x001fc800078e0204 */
[----:B------:R-:W-:Y:S01]  /*2630*/  IMAD.WIDE R4, R9, 0x4, R4 ;  /* 0x0000000409047825 */ /* 0x000fe200078e0204 */
[----:B-1----:R-:W-:Y:S04]  /*2640*/  REDG.E.ADD.F32.FTZ.RN.STRONG.GPU desc[UR10][R2.64], R6 ;  /* 0x00000006020079a6 */ /* 0x002fe8000c12f30a */
[----:B------:R-:W-:Y:S01]  /*2650*/  REDG.E.ADD.F32.FTZ.RN.STRONG.GPU desc[UR10][R4.64], R7 ;  /* 0x00000007040079a6 */ /* 0x000fe2000c12f30a */
[----:B------:R-:W-:Y:S05]  /*2660*/  EXIT ;  /* 0x000000000000794d */ /* 0x000fea0003800000 */
.L_x_1179:
[----:B0-----:R-:W-:Y:S05]  /*2670*/  WARPSYNC.COLLECTIVE R9, `(.L_x_1180) ;  /* 0x0000000009087348 */ /* 0x001fea0003c00000 */
[----:B------:R-:W-:Y:S01]  /*2680*/  NOP ;  /* 0x0000000000007918 */ /* 0x000fe20000000000 */
[----:B0-----:R-:W-:Y:S05]  /*2690*/  ENDCOLLECTIVE ;  /* 0x000000000000791b */ /* 0x001fea0003800000 */
.L_x_1180:
[----:B------:R-:W-:Y:S02]  /*26a0*/  ISETP.NE.AND P1, PT, R18, RZ, PT ;  /* 0x000000ff1200720c */ /* 0x000fe40003f25270 */
[----:B------:R-:W-:-:S11]  /*26b0*/  PLOP3.LUT P0, PT, PT, PT, PT, 0x80, 0x8 ;  /* 0x000000000008781c */ /* 0x000fd60003f0f070 */
[----:B------:R-:W0:Y:S01]  /*26c0*/  @P1 LDS R10, [R8+0xb4] ;  /* 0x0000b400080a1984 */ /* 0x000e220000000800 */
[----:B------:R-:W-:-:S03]  /*26d0*/  @P1 ISETP.NE.AND P2, PT, R11, RZ, PT ;  /* 0x000000ff0b00120c */ /* 0x000fc60003f45270 */
[----:B------:R-:W1:Y:S01]  /*26e0*/  @P1 LDS R13, [R8+0xb8] ;  /* 0x0000b800080d1984 */ /* 0x000e620000000800 */
[----:B------:R-:W-:-:S03]  /*26f0*/  @P1 PLOP3.LUT P0, PT, P2, PT, PT, 0x80, 0x8 ;  /* 0x000000000008181c */ /* 0x000fc6000170f070 */
[----:B------:R2:W3:Y:S01]  /*2700*/  @P1 LDS R12, [R8+0xbc] ;  /* 0x0000bc00080c1984 */ /* 0x0004e20000000800 */
[----:B0-----:R-:W-:-:S09]  /*2710*/  @P1 IADD3 R10, PT, PT, R11, R10, RZ ;  /* 0x0000000a0b0a1210 */ /* 0x001fd20007ffe0ff */
[----:B-1----:R-:W-:Y:S01]  /*2720*/  @!P0 FADD.FTZ R6, R6, R13 ;  /* 0x0000000d06068221 */ /* 0x002fe20000010000 */
[----:B--2---:R-:W-:-:S07]  /*2730*/  @P1 IMAD.MOV.U32 R11, RZ, RZ, R10 ;  /* 0x000000ffff0b1224 */ /* 0x004fce00078e000a */
[----:B---3--:R-:W-:Y:S05]  /*2740*/  WARPSYNC.COLLECTIVE R9, `(.L_x_1181) ;  /* 0x0000000009087348 */ /* 0x008fea0003c00000 */
[----:B------:R-:W-:Y:S01]  /*2750*/  NOP ;  /* 0x0000000000007918 */ /* 0x000fe20000000000 */
[----:B---3--:R-:W-:Y:S05]  /*2760*/  ENDCOLLECTIVE ;  /* 0x000000000000791b */ /* 0x008fea0003800000 */
.L_x_1181:
[----:B------:R-:W-:Y:S01]  /*2770*/  ISETP.GE.U32.AND P1, PT, R18, 0x2, PT ;  /* 0x000000021200780c */ /* 0x000fe20003f26070 */
[----:B------:R-:W-:Y:S01]  /*2780*/  @!P0 FADD.FTZ R7, R7, R12 ;  /* 0x0000000c07078221 */ /* 0x000fe20000010000 */
[----:B------:R0:W-:Y:S01]  /*2790*/  STS [R8+0xc0], R11 ;  /* 0x0000c00b08007388 */ /* 0x0001e20000000800 */
[----:B------:R-:W-:-:S03]  /*27a0*/  PLOP3.LUT P0, PT, PT, PT, PT, 0x80, 0x8 ;  /* 0x000000000008781c */ /* 0x000fc60003f0f070 */
[----:B------:R0:W-:Y:S04]  /*27b0*/  STS [R8+0xc4], R6 ;  /* 0x0000c40608007388 */ /* 0x0001e80000000800 */
[----:B------:R0:W-:Y:S06]  /*27c0*/  STS [R8+0xc8], R7 ;  /* 0x0000c80708007388 */ /* 0x0001ec0000000800 */
[----:B0-----:R-:W-:Y:S05]  /*27d0*/  WARPSYNC.COLLECTIVE R9, `(.L_x_1182) ;  /* 0x0000000009087348 */ /* 0x001fea0003c00000 */
[----:B------:R-:W-:Y:S01]  /*27e0*/  NOP ;  /* 0x0000000000007918 */ /* 0x000fe20000000000 */
[----:B0-----:R-:W-:Y:S05]  /*27f0*/  ENDCOLLECTIVE ;  /* 0x000000000000791b */ /* 0x001fea0003800000 */
.L_x_1182:
[----:B------:R-:W0:Y:S01]  /*2800*/  @P1 LDS R10, [R8+0xa8] ;  /* 0x0000a800080a1984 */ /* 0x000e220000000800 */
[----:B------:R-:W-:-:S03]  /*2810*/  @P1 ISETP.NE.AND P2, PT, R11, RZ, PT ;  /* 0x000000ff0b00120c */ /* 0x000fc60003f45270 */
[----:B------:R-:W1:Y:S01]  /*2820*/  @P1 LDS R13, [R8+0xac] ;  /* 0x0000ac00080d1984 */ /* 0x000e620000000800 */
[----:B------:R-:W-:-:S03]  /*2830*/  @P1 PLOP3.LUT P0, PT, P2, PT, PT, 0x80, 0x8 ;  /* 0x000000000008181c */ /* 0x000fc6000170f070 */
[----:B------:R2:W3:Y:S01]  /*2840*/  @P1 LDS R12, [R8+0xb0] ;  /* 0x0000b000080c1984 */ /* 0x0004e20000000800 */
[----:B0-----:R-:W-:-:S04]  /*2850*/  @P1 IADD3 R10, PT, PT, R11, R10, RZ ;  /* 0x0000000a0b0a1210 */ /* 0x001fc80007ffe0ff */
[----:B------:R-:W-:-:S05]  /*2860*/  @P1 MOV R11, R10 ;  /* 0x0000000a000b1202 */ /* 0x000fca0000000f00 */
[----:B-12---:R-:W-:-:S07]  /*2870*/  @!P0 FADD.FTZ R6, R6, R13 ;  /* 0x0000000d06068221 */ /* 0x006fce0000010000 */
[----:B---3--:R-:W-:Y:S05]  /*2880*/  WARPSYNC.COLLECTIVE R9, `(.L_x_1183) ;  /* 0x0000000009087348 */ /* 0x008fea0003c00000 */
[----:B------:R-:W-:Y:S01]  /*2890*/  NOP ;  /* 0x0000000000007918 */ /* 0x000fe20000000000 */
[----:B---3--:R-:W-:Y:S05]  /*28a0*/  ENDCOLLECTIVE ;  /* 0x000000000000791b */ /* 0x008fea0003800000 */
.L_x_1183:
        /* <DEDUP_REMOVED lines=9> */
.L_x_1184:
[----:B------:R-:W0:Y:S01]  /*2940*/  @P1 LDS R10, [R8+0x90] ;  /* 0x00009000080a1984 */ /* 0x000e220000000800 */
[----:B------:R-:W-:-:S03]  /*2950*/  @P1 ISETP.NE.AND P2, PT, R11, RZ, PT ;  /* 0x000000ff0b00120c */ /* 0x000fc60003f45270 */
[----:B------:R-:W1:Y:S01]  /*2960*/  @P1 LDS R13, [R8+0x94] ;  /* 0x00009400080d1984 */ /* 0x000e620000000800 */
[----:B------:R-:W-:-:S03]  /*2970*/  @P1 PLOP3.LUT P0, PT, P2, PT, PT, 0x80, 0x8 ;  /* 0x000000000008181c */ /* 0x000fc6000170f070 */
[----:B------:R2:W3:Y:S01]  /*2980*/  @P1 LDS R12, [R8+0x98] ;  /* 0x00009800080c1984 */ /* 0x0004e20000000800 */
[----:B0-----:R-:W-:-:S09]  /*2990*/  @P1 IMAD.IADD R10, R11, 0x1, R10 ;  /* 0x000000010b0a1824 */ /* 0x001fd200078e020a */
[----:B-1----:R-:W-:Y:S01]  /*29a0*/  @!P0 FADD.FTZ R6, R6, R13 ;  /* 0x0000000d06068221 */ /* 0x002fe20000010000 */
[----:B--2---:R-:W-:-:S07]  /*29b0*/  @P1 MOV R11, R10 ;  /* 0x0000000a000b1202 */ /* 0x004fce0000000f00 */
[----:B---3--:R-:W-:Y:S05]  /*29c0*/  WARPSYNC.COLLECTIVE R9, `(.L_x_1185) ;  /* 0x0000000009087348 */ /* 0x008fea0003c00000 */
[----:B------:R-:W-:Y:S01]  /*29d0*/  NOP ;  /* 0x0000000000007918 */ /* 0x000fe20000000000 */
[----:B---3--:R-:W-:Y:S05]  /*29e0*/  ENDCOLLECTIVE ;  /* 0x000000000000791b */ /* 0x008fea0003800000 */
.L_x_1185:
        /* <DEDUP_REMOVED lines=9> */
.L_x_1186:
[----:B------:R-:W0:Y:S01]  /*2a80*/  @P1 LDS R10, [R8+0x60] ;  /* 0x00006000080a1984 */ /* 0x000e220000000800 */
[----:B------:R-:W-:-:S03]  /*2a90*/  @P1 ISETP.NE.AND P2, PT, R11, RZ, PT ;  /* 0x000000ff0b00120c */ /* 0x000fc60003f45270 */
[----:B------:R-:W1:Y:S01]  /*2aa0*/  @P1 LDS R13, [R8+0x64] ;  /* 0x00006400080d1984 */ /* 0x000e620000000800 */
[----:B------:R-:W-:Y:S02]  /*2ab0*/  @P1 PLOP3.LUT P0, PT, P2, PT, PT, 0x80, 0x8 ;  /* 0x000000000008181c */ /* 0x000fe4000170f070 */
[----:B------:R-:W-:Y:S01]  /*2ac0*/  ISETP.GE.U32.AND P2, PT, R18, 0x10, PT ;  /* 0x000000101200780c */ /* 0x000fe20003f46070 */
[----:B------:R2:W3:Y:S01]  /*2ad0*/  @P1 LDS R12, [R8+0x68] ;  /* 0x00006800080c1984 */ /* 0x0004e20000000800 */
[----:B0-----:R-:W-:-:S09]  /*2ae0*/  @P1 IADD3 R10, PT, PT, R11, R10, RZ ;  /* 0x0000000a0b0a1210 */ /* 0x001fd20007ffe0ff */
[----:B-1----:R-:W-:Y:S01]  /*2af0*/  @!P0 FADD.FTZ R6, R6, R13 ;  /* 0x0000000d06068221 */ /* 0x002fe20000010000 */
[----:B--2---:R-:W-:-:S07]  /*2b00*/  @P1 IMAD.MOV.U32 R11, RZ, RZ, R10 ;  /* 0x000000ffff0b1224 */ /* 0x004fce00078e000a */
[----:B---3--:R-:W-:Y:S05]  /*2b10*/  WARPSYNC.COLLECTIVE R9, `(.L_x_1187) ;  /* 0x0000000009087348 */ /* 0x008fea0003c00000 */
[----:B------:R-:W-:Y:S01]  /*2b20*/  NOP ;  /* 0x0000000000007918 */ /* 0x000fe20000000000 */
[----:B---3--:R-:W-:Y:S05]  /*2b30*/  ENDCOLLECTIVE ;  /* 0x000000000000791b */ /* 0x008fea0003800000 */
.L_x_1187:
[----:B------:R-:W-:Y:S01]  /*2b40*/  @!P0 FADD.FTZ R7, R7, R12 ;  /* 0x0000000c07078221 */ /* 0x000fe20000010000 */
[----:B------:R0:W-:Y:S01]  /*2b50*/  STS [R8+0xc0], R11 ;  /* 0x0000c00b08007388 */ /* 0x0001e20000000800 */
[----:B------:R-:W-:Y:S02]  /*2b60*/  @P2 ISETP.NE.AND P1, PT, R11, RZ, PT ;  /* 0x000000ff0b00220c */ /* 0x000fe40003f25270 */
[----:B------:R-:W-:Y:S01]  /*2b70*/  PLOP3.LUT P0, PT, PT, PT, PT, 0x80, 0x8 ;  /* 0x000000000008781c */ /* 0x000fe20003f0f070 */
[----:B------:R0:W-:Y:S01]  /*2b80*/  STS [R8+0xc4], R6 ;  /* 0x0000c40608007388 */ /* 0x0001e20000000800 */
[----:B------:R-:W-:-:S03]  /*2b90*/  @P2 PLOP3.LUT P0, PT, P1, PT, PT, 0x80, 0x8 ;  /* 0x000000000008281c */ /* 0x000fc60000f0f070 */
[----:B------:R0:W-:Y:S10]  /*2ba0*/  STS [R8+0xc8], R7 ;  /* 0x0000c80708007388 */ /* 0x0001f40000000800 */
[----:B0-----:R-:W-:Y:S05]  /*2bb0*/  WARPSYNC.COLLECTIVE R9, `(.L_x_1188) ;  /* 0x0000000009087348 */ /* 0x001fea0003c00000 */
[----:B------:R-:W-:Y:S01]  /*2bc0*/  NOP ;  /* 0x0000000000007918 */ /* 0x000fe20000000000 */
[----:B0-----:R-:W-:Y:S05]  /*2bd0*/  ENDCOLLECTIVE ;  /* 0x000000000000791b */ /* 0x001fea0003800000 */
.L_x_1188:
[----:B------:R-:W0:Y:S04]  /*2be0*/  @P2 LDS R10, [R8] ;  /* 0x00000000080a2984 */ /* 0x000e280000000800 */
[----:B------:R-:W1:Y:S04]  /*2bf0*/  @P2 LDS R13, [R8+0x4] ;  /* 0x00000400080d2984 */ /* 0x000e680000000800 */
[----:B------:R2:W3:Y:S01]  /*2c00*/  @P2 LDS R12, [R8+0x8] ;  /* 0x00000800080c2984 */ /* 0x0004e20000000800 */
[----:B0-----:R-:W-:-:S04]  /*2c10*/  @P2 IADD3 R10, PT, PT, R11, R10, RZ ;  /* 0x0000000a0b0a2210 */ /* 0x001fc80007ffe0ff */
[----:B------:R-:W-:Y:S01]  /*2c20*/  @P2 MOV R11, R10 ;  /* 0x0000000a000b2202 */ /* 0x000fe20000000f00 */
[----:B-12---:R-:W-:-:S07]  /*2c30*/  @!P0 FADD.FTZ R6, R6, R13 ;  /* 0x0000000d06068221 */ /* 0x006fce0000010000 */
[----:B---3--:R-:W-:Y:S05]  /*2c40*/  WARPSYNC.COLLECTIVE R9, `(.L_x_1189) ;  /* 0x0000000009087348 */ /* 0x008fea0003c00000 */
[----:B------:R-:W-:Y:S01]  /*2c50*/  NOP ;  /* 0x0000000000007918 */ /* 0x000fe20000000000 */
[----:B---3--:R-:W-:Y:S05]  /*2c60*/  ENDCOLLECTIVE ;  /* 0x000000000000791b */ /* 0x008fea0003800000 */
.L_x_1189:
[----:B------:R-:W-:Y:S01]  /*2c70*/  @!P0 FADD.FTZ R7, R7, R12 ;  /* 0x0000000c07078221 */ /* 0x000fe20000010000 */
[----:B------:R0:W-:Y:S04]  /*2c80*/  STS [R8+0xc0], R11 ;  /* 0x0000c00b08007388 */ /* 0x0001e80000000800 */
[----:B------:R0:W-:Y:S04]  /*2c90*/  STS [R8+0xc4], R6 ;  /* 0x0000c40608007388 */ /* 0x0001e80000000800 */
[----:B------:R0:W-:Y:S02]  /*2ca0*/  STS [R8+0xc8], R7 ;  /* 0x0000c80708007388 */ /* 0x0001e40000000800 */
[----:B0-----:R-:W-:Y:S05]  /*2cb0*/  WARPSYNC.COLLECTIVE R9, `(.L_x_1190) ;  /* 0x0000000009087348 */ /* 0x001fea0003c00000 */
[----:B------:R-:W-:Y:S01]  /*2cc0*/  NOP ;  /* 0x0000000000007918 */ /* 0x000fe20000000000 */
[----:B0-----:R-:W-:Y:S05]  /*2cd0*/  ENDCOLLECTIVE ;  /* 0x000000000000791b */ /* 0x001fea0003800000 */
.L_x_1190:
[----:B------:R-:W-:Y:S05]  /*2ce0*/  BRA `(.L_x_1191) ;  /* 0xfffffff000a87947 */ /* 0x000fea000383ffff */
.L_x_1192:
        /* <DEDUP_REMOVED lines=9> */
.L_x_3620:


//--------------------- .text._Z30group_norm_nhwc_fwd_sum_kernelI11Fp32IOFp32WLi168EEv26Group_norm_nhwc_fwd_params --------------------------
	.section	.text._Z30group_norm_nhwc_fwd_sum_kernelI11Fp32IOFp32WLi168EEv26Group_norm_nhwc_fwd_params,"ax",@progbits
	.align	128
        .global         _Z30group_norm_nhwc_fwd_sum_kernelI11Fp32IOFp32WLi168EEv26Group_norm_nhwc_fwd_params
        .type           _Z30group_norm_nhwc_fwd_sum_kernelI11Fp32IOFp32WLi168EEv26Group_norm_nhwc_fwd_params,@function
        .size           _Z30group_norm_nhwc_fwd_sum_kernelI11Fp32IOFp32WLi168EEv26Group_norm_nhwc_fwd_params,(.L_x_3621 - _Z30group_norm_nhwc_fwd_sum_kernelI11Fp32IOFp32WLi168EEv26Group_norm_nhwc_fwd_params)
        .other          _Z30group_norm_nhwc_fwd_sum_kernelI11Fp32IOFp32WLi168EEv26Group_norm_nhwc_fwd_params,@"STO_CUDA_ENTRY STV_DEFAULT"
_Z30group_norm_nhwc_fwd_sum_kernelI11Fp32IOFp32WLi168EEv26Group_norm_nhwc_fwd_params:
.text._Z30group_norm_nhwc_fwd_sum_kernelI11Fp32IOFp32WLi168EEv26Group_norm_nhwc_fwd_params:
        /* <DEDUP_REMOVED lines=20> */
[----:B------:R-:W-:-:S05]  /*0140*/  IMAD.U32 R7, RZ, RZ, UR4 ;  /* 0x00000004ff077e24 */ /* 0x000fca000f8e00ff */
[----:B------:R-:W-:Y:S02]  /*0150*/  IADD3 R2, PT, PT, R7, -UR5, RZ ;  /* 0x8000000507027c10 */ /* 0x000fe4000fffe0ff */
[----:B------:R-:W1:Y:S02]  /*0160*/  LDC.64 R4, c[0x0][0x3f0] ;  /* 0x0000fc00ff047b82 */ /* 0x000e640000000a00 */
[----:B------:R-:W-:Y:S02]  /*0170*/  ISETP.GT.U32.AND P0, PT, R2, -0x8, PT ;  /* 0xfffffff80200780c */ /* 0x000fe40003f04070 */
[----:B------:R-:W-:Y:S01]  /*0180*/  CS2R R2, SRZ ;  /* 0x0000000000027805 */ /* 0x000fe2000001ff00 */
[----:B0-----:R-:W-:-:S05]  /*0190*/  IMAD R14, R15, UR12, R0 ;  /* 0x0000000c0f0e7c24 */ /* 0x001fca000f8e0200 */
[----:B------:R-:W-:-:S03]  /*01a0*/  SHF.R.S32.HI R15, RZ, 0x1f, R14 ;  /* 0x0000001fff0f7819 */ /* 0x000fc6000001140e */
[----:B-1----:R-:W-:Y:S01]  /*01b0*/  IMAD.WIDE.U32 R22, R4, UR7, R14 ;  /* 0x0000000704167c25 */ /* 0x002fe2000f8e000e */
[----:B------:R-:W-:-:S03]  /*01c0*/  IADD3 R4, PT, PT, -R7, UR5, RZ ;  /* 0x0000000507047c10 */ /* 0x000fc6000fffe1ff */
[----:B------:R-:W-:Y:S01]  /*01d0*/  IMAD R5, R5, UR7, R23 ;  /* 0x0000000705057c24 */ /* 0x000fe2000f8e0217 */
[----:B------:R-:W-:Y:S01]  /*01e0*/  LOP3.LUT R6, R4, 0x7, RZ, 0xc0, !PT ;  /* 0x0000000704067812 */ /* 0x000fe200078ec0ff */
        /* <DEDUP_REMOVED lines=9> */
.L_x_1195:
[----:B------:R-:W0:Y:S01]  /*0280*/  @!P0 LDC.64 R10, c[0x0][0x390] ;  /* 0x0000e400ff0a8b82 */ /* 0x000e220000000a00 */
[----:B------:R-:W-:Y:S02]  /*0290*/  @!P0 IADD3 R9, PT, PT, R7, -0x3, RZ ;  /* 0xfffffffd07098810 */ /* 0x000fe40007ffe0ff */
[----:B------:R-:W-:Y:S02]  /*02a0*/  @!P0 MOV R17, R5 ;  /* 0x0000000500118202 */ /* 0x000fe40000000f00 */
[----:B------:R-:W-:-:S05]  /*02b0*/  @!P0 SHF.R.S32.HI R16, RZ, 0x1f, R9 ;  /* 0x0000001fff108819 */ /* 0x000fca0000011409 */
[----:B-1----:R-:W-:Y:S02]  /*02c0*/  @!P0 IMAD R18, R16, UR8, RZ ;  /* 0x0000000810128c24 */ /* 0x002fe4000f8e02ff */
[----:B------:R-:W-:Y:S02]  /*02d0*/  @!P0 IMAD.MOV.U32 R16, RZ, RZ, R22 ;  /* 0x000000ffff108224 */ /* 0x000fe400078e0016 */
[C---:B------:R-:W-:Y:S02]  /*02e0*/  @!P0 IMAD R21, R9.reuse, UR9, R18 ;  /* 0x0000000909158c24 */ /* 0x040fe4000f8e0212 */
[----:B------:R-:W-:-:S04]  /*02f0*/  @!P0 IMAD.WIDE.U32 R16, R9, UR8, R16 ;  /* 0x0000000809108c25 */ /* 0x000fc8000f8e0010 */
[----:B------:R-:W-:Y:S01]  /*0300*/  @!P0 IMAD.IADD R21, R17, 0x1, R21 ;  /* 0x0000000111158824 */ /* 0x000fe200078e0215 */
[----:B0-----:R-:W-:-:S04]  /*0310*/  @!P0 LEA R20, P1, R16, R10, 0x2 ;  /* 0x0000000a10148211 */ /* 0x001fc800078210ff */
[----:B------:R-:W-:Y:S02]  /*0320*/  @!P0 LEA.HI.X R21, R16, R11, R21, 0x2, P1 ;  /* 0x0000000b10158211 */ /* 0x000fe400008f1415 */
[----:B------:R-:W-:-:S06]  /*0330*/  CS2R R16, SRZ ;  /* 0x0000000000107805 */ /* 0x000fcc000001ff00 */
        /* <DEDUP_REMOVED lines=9> */
[----:B------:R-:W-:Y:S02]  /*03d0*/  @!P0 IMAD.MOV.U32 R18, RZ, RZ, R22 ;  /* 0x000000ffff128224 */ /* 0x000fe400078e0016 */
[C---:B------:R-:W-:Y:S02]  /*03e0*/  @!P0 IMAD R25, R9.reuse, UR9, R24 ;  /* 0x0000000909198c24 */ /* 0x040fe4000f8e0218 */
[----:B------:R-:W-:-:S04]  /*03f0*/  @!P0 IMAD.WIDE.U32 R18, R9, UR8, R18 ;  /* 0x0000000809128c25 */ /* 0x000fc8000f8e0012 */
        /* <DEDUP_REMOVED lines=15> */
[----:B------:R-:W-:-:S06]  /*04f0*/  CS2R R10, SRZ ;  /* 0x00000000000a7805 */ /* 0x000fcc000001ff00 */
[----:B------:R0:W4:Y:S01]  /*0500*/  @!P0 LDG.E.64 R10, desc[UR10][R20.64] ;  /* 0x0000000a140a8981 */ /* 0x000122000c1e1b00 */
[----:B------:R-:W-:Y:S01]  /*0510*/  @!P0 SHF.R.S32.HI R9, RZ, 0x1f, R7 ;  /* 0x0000001fff098819 */ /* 0x000fe20000011407 */
[----:B-1----:R-:W-:Y:S01]  /*0520*/  @!P0 IMAD.MOV.U32 R25, RZ, RZ, R5 ;  /* 0x000000ffff198224 */ /* 0x002fe200078e0005 */
[----:B------:R-:W-:-:S03]  /*0530*/  @!P0 MOV R24, R22 ;  /* 0x0000001600188202 */ /* 0x000fc60000000f00 */
[----:B------:R-:W-:Y:S02]  /*0540*/  @!P0 IMAD R26, R9, UR8, RZ ;  /* 0x00000008091a8c24 */ /* 0x000fe4000f8e02ff */
[C---:B------:R-:W-:Y:S01]  /*0550*/  @!P0 IMAD.WIDE.U32 R24, R7.reuse, UR8, R24 ;  /* 0x0000000807188c25 */ /* 0x040fe2000f8e0018 */
[----:B0-----:R-:W0:Y:S03]  /*0560*/  @!P0 LDC.64 R20, c[0x0][0x390] ;  /* 0x0000e400ff148b82 */ /* 0x001e260000000a00 */
[----:B------:R-:W-:-:S05]  /*0570*/  @!P0 IMAD R27, R7, UR9, R26 ;  /* 0x00000009071b8c24 */ /* 0x000fca000f8e021a */
[----:B------:R-:W-:Y:S02]  /*0580*/  @!P0 IADD3 R25, PT, PT, R25, R27, RZ ;  /* 0x0000001b19198210 */ /* 0x000fe40007ffe0ff */
[----:B0-----:R-:W-:-:S04]  /*0590*/  @!P0 LEA R9, P1, R24, R20, 0x2 ;  /* 0x0000001418098211 */ /* 0x001fc800078210ff */
[----:B------:R-:W-:Y:S02]  /*05a0*/  @!P0 LEA.HI.X R25, R24, R21, R25, 0x2, P1 ;  /* 0x0000001518198211 */ /* 0x000fe400008f1419 */
[----:B------:R-:W-:Y:S01]  /*05b0*/  CS2R R20, SRZ ;  /* 0x0000000000147805 */ /* 0x000fe2000001ff00 */
[----:B------:R-:W-:-:S05]  /*05c0*/  @!P0 IMAD.MOV.U32 R24, RZ, RZ, R9 ;  /* 0x000000ffff188224 */ /* 0x000fca00078e0009 */
[----:B------:R0:W5:Y:S01]  /*05d0*/  @!P0 LDG.E.64 R20, desc[UR10][R24.64] ;  /* 0x0000000a18148981 */ /* 0x000162000c1e1b00 */
[----:B------:R-:W-:-:S04]  /*05e0*/  @!P0 IADD3 R27, PT, PT, R7, 0x1, RZ ;  /* 0x00000001071b8810 */ /* 0x000fc80007ffe0ff */
[----:B------:R-:W-:-:S05]  /*05f0*/  @!P0 SHF.R.S32.HI R9, RZ, 0x1f, R27 ;  /* 0x0000001fff098819 */ /* 0x000fca000001141b */
[----:B------:R-:W-:-:S04]  /*0600*/  @!P0 IMAD R28, R9, UR8, RZ ;  /* 0x00000008091c8c24 */ /* 0x000fc8000f8e02ff */
[----:B------:R-:W-:Y:S02]  /*0610*/  @!P0 IMAD R29, R27, UR9, R28 ;  /* 0x000000091b1d8c24 */ /* 0x000fe4000f8e021c */
[C---:B--2---:R-:W-:Y:S01]  /*0620*/  FMUL.FTZ R26, R16.reuse, R16 ;  /* 0x00000010101a7220 */ /* 0x044fe20000410000 */
[----:B0-----:R-:W-:Y:S01]  /*0630*/  FADD.FTZ R24, R16, R17 ;  /* 0x0000001110187221 */ /* 0x001fe20000010000 */
[----:B------:R-:W-:Y:S02]  /*0640*/  @!P0 IMAD.MOV.U32 R16, RZ, RZ, R22 ;  /* 0x000000ffff108224 */ /* 0x000fe400078e0016 */
[----:B------:R-:W-:Y:S01]  /*0650*/  FFMA.FTZ R9, R17, R17, R26 ;  /* 0x0000001111097223 */ /* 0x000fe2000001001a */
[----:B------:R-:W-:-:S03]  /*0660*/  @!P0 MOV R17, R5 ;  /* 0x0000000500118202 */ /* 0x000fc60000000f00 */
[----:B------:R-:W-:-:S03]  /*0670*/  @!P0 IMAD.WIDE.U32 R26, R27, UR8, R16 ;  /* 0x000000081b1a8c25 */ /* 0x000fc6000f8e0010 */
[----:B------:R-:W0:Y:S01]  /*0680*/  @!P0 LDC.64 R16, c[0x0][0x390] ;  /* 0x0000e400ff108b82 */ /* 0x000e220000000a00 */
[----:B------:R-:W-:Y:S02]  /*0690*/  @!P0 IMAD.IADD R27, R27, 0x1, R29 ;  /* 0x000000011b1b8824 */ /* 0x000fe400078e021d */
[----:B------:R-:W-:Y:S01]  /*06a0*/  FADD.FTZ R9, R9, R2 ;  /* 0x0000000209097221 */ /* 0x000fe20000010000 */
[----:B------:R-:W-:Y:S01]  /*06b0*/  FADD.FTZ R24, R24, R3 ;  /* 0x0000000318187221 */ /* 0x000fe20000010000 */
[----:B------:R-:W-:Y:S01]  /*06c0*/  @!P0 IMAD.MOV.U32 R3, RZ, RZ, R5 ;  /* 0x000000ffff038224 */ /* 0x000fe200078e0005 */
[----:B0-----:R-:W-:-:S04]  /*06d0*/  @!P0 LEA R25, P1, R26, R16, 0x2 ;  /* 0x000000101a198211 */ /* 0x001fc800078210ff */
[----:B------:R-:W-:Y:S02]  /*06e0*/  @!P0 LEA.HI.X R27, R26, R17, R27, 0x2, P1 ;  /* 0x000000111a1b8211 */ /* 0x000fe400008f141b */
[----:B------:R-:W-:Y:S02]  /*06f0*/  CS2R R16, SRZ ;  /* 0x0000000000107805 */ /* 0x000fe4000001ff00 */
[----:B------:R-:W-:Y:S01]  /*0700*/  @!P0 MOV R26, R25 ;  /* 0x00000019001a8202 */ /* 0x000fe20000000f00 */
[----:B------:R-:W-:-:S04]  /*0710*/  @!P0 VIADD R25, R7, 0x2 ;  /* 0x0000000207198836 */ /* 0x000fc80000000000 */
[----:B------:R0:W2:Y:S01]  /*0720*/  @!P0 LDG.E.64 R16, desc[UR10][R26.64] ;  /* 0x0000000a1a108981 */ /* 0x0000a2000c1e1b00 */
[----:B------:R-:W-:Y:S01]  /*0730*/  @!P0 SHF.R.S32.HI R28, RZ, 0x1f, R25 ;  /* 0x0000001fff1c8819 */ /* 0x000fe20000011419 */
[C---:B---3--:R-:W-:Y:S01]  /*0740*/  FMUL.FTZ R2, R18.reuse, R18 ;  /* 0x0000001212027220 */ /* 0x048fe20000410000 */
[----:B------:R-:W-:-:S03]  /*0750*/  FADD.FTZ R18, R18, R19 ;  /* 0x0000001312127221 */ /* 0x000fc60000010000 */
[----:B------:R-:W-:Y:S02]  /*0760*/  @!P0 IMAD R28, R28, UR8, RZ ;  /* 0x000000081c1c8c24 */ /* 0x000fe4000f8e02ff */
[----:B------:R-:W-:Y:S01]  /*0770*/  FFMA.FTZ R19, R19, R19, R2 ;  /* 0x0000001313137223 */ /* 0x000fe20000010002 */
[----:B------:R-:W-:Y:S01]  /*0780*/  @!P0 MOV R2, R22 ;  /* 0x0000001600028202 */ /* 0x000fe20000000f00 */
[----:B0-----:R-:W-:-:S04]  /*0790*/  @!P0 IMAD R26, R25, UR9, R28 ;  /* 0x00000009191a8c24 */ /* 0x001fc8000f8e021c */
[----:B------:R-:W-:Y:S02]  /*07a0*/  @!P0 IMAD.WIDE.U32 R28, R25, UR8, R2 ;  /* 0x00000008191c8c25 */ /* 0x000fe4000f8e0002 */
[----:B------:R-:W0:Y:S03]  /*07b0*/  @!P0 LDC.64 R2, c[0x0][0x390] ;  /* 0x0000e400ff028b82 */ /* 0x000e260000000a00 */
[----:B------:R-:W-:Y:S01]  /*07c0*/  @!P0 IADD3 R26, PT, PT, R29, R26, RZ ;  /* 0x0000001a1d1a8210 */ /* 0x000fe20007ffe0ff */
[----:B------:R-:W-:Y:S01]  /*07d0*/  FADD.FTZ R24, R24, R18 ;  /* 0x0000001218187221 */ /* 0x000fe20000010000 */
[----:B------:R-:W-:Y:S01]  /*07e0*/  FADD.FTZ R9, R9, R19 ;  /* 0x0000001309097221 */ /* 0x000fe20000010000 */
[----:B0-----:R-:W-:-:S04]  /*07f0*/  @!P0 LEA R25, P1, R28, R2, 0x2 ;  /* 0x000000021c198211 */ /* 0x001fc800078210ff */
[----:B------:R-:W-:Y:S02]  /*0800*/  @!P0 LEA.HI.X R27, R28, R3, R26, 0x2, P1 ;  /* 0x000000031c1b8211 */ /* 0x000fe400008f141a */
[----:B------:R-:W-:Y:S01]  /*0810*/  CS2R R2, SRZ ;  /* 0x0000000000027805 */ /* 0x000fe2000001ff00 */
[----:B------:R-:W-:-:S05]  /*0820*/  @!P0 IMAD.MOV.U32 R26, RZ, RZ, R25 ;  /* 0x000000ffff1a8224 */ /* 0x000fca00078e0019 */
[----:B------:R0:W3:Y:S01]  /*0830*/  @!P0 LDG.E.64 R2, desc[UR10][R26.64] ;  /* 0x0000000a1a028981 */ /* 0x0000e2000c1e1b00 */
[C---:B----4-:R-:W-:Y:S01]  /*0840*/  FMUL.FTZ R28, R10.reuse, R10 ;  /* 0x0000000a0a1c7220 */ /* 0x050fe20000410000 */
[----:B------:R-:W-:Y:S01]  /*0850*/  FADD.FTZ R18, R10, R11 ;  /* 0x0000000b0a127221 */ /* 0x000fe20000010000 */
[----:B------:R-:W-:Y:S02]  /*0860*/  @!P0 IMAD.MOV.U32 R10, RZ, RZ, R22 ;  /* 0x000000ffff0a8224 */ /* 0x000fe400078e0016 */
[----:B------:R-:W-:Y:S01]  /*0870*/  FFMA.FTZ R19, R11, R11, R28 ;  /* 0x0000000b0b137223 */ /* 0x000fe2000001001c */
[----:B------:R-:W-:Y:S02]  /*0880*/  @!P0 MOV R11, R5 ;  /* 0x00000005000b8202 */ /* 0x000fe40000000f00 */
[----:B0-----:R-:W-:-:S04]  /*0890*/  @!P0 IADD3 R26, PT, PT, R7, 0x3, RZ ;  /* 0x00000003071a8810 */ /* 0x001fc80007ffe0ff */
[----:B------:R-:W-:-:S05]  /*08a0*/  @!P0 SHF.R.S32.HI R25, RZ, 0x1f, R26 ;  /* 0x0000001fff198819 */ /* 0x000fca000001141a */
[----:B------:R-:W-:-:S04]  /*08b0*/  @!P0 IMAD R25, R25, UR8, RZ ;  /* 0x0000000819198c24 */ /* 0x000fc8000f8e02ff */
[C---:B------:R-:W-:Y:S02]  /*08c0*/  @!P0 IMAD R25, R26.reuse, UR9, R25 ;  /* 0x000000091a198c24 */ /* 0x040fe4000f8e0219 */
[----:B------:R-:W-:Y:S02]  /*08d0*/  @!P0 IMAD.WIDE.U32 R26, R26, UR8, R10 ;  /* 0x000000081a1a8c25 */ /* 0x000fe4000f8e000a */
[----:B------:R-:W0:Y:S02]  /*08e0*/  @!P0 LDC.64 R10, c[0x0][0x390] ;  /* 0x0000e400ff0a8b82 */ /* 0x000e240000000a00 */
[----:B------:R-:W-:Y:S02]  /*08f0*/  @!P0 IMAD.IADD R25, R27, 0x1, R25 ;  /* 0x000000011b198824 */ /* 0x000fe400078e0219 */
[----:B------:R-:W-:Y:S01]  /*0900*/  FADD.FTZ R24, R24, R18 ;  /* 0x0000001218187221 */ /* 0x000fe20000010000 */
[----:B------:R-:W-:Y:S01]  /*0910*/  FADD.FTZ R9, R9, R19 ;  /* 0x0000001309097221 */ /* 0x000fe20000010000 */
[----:B-----5:R-:W-:Y:S01]  /*0920*/  FMUL.FTZ R18, R20, R20 ;  /* 0x0000001414127220 */ /* 0x020fe20000410000 */
[----:B0-----:R-:W-:-:S04]  /*0930*/  @!P0 LEA R28, P1, R26, R10, 0x2 ;  /* 0x0000000a1a1c8211 */ /* 0x001fc800078210ff */
[----:B------:R-:W-:Y:S02]  /*0940*/  @!P0 LEA.HI.X R27, R26, R11, R25, 0x2, P1 ;  /* 0x0000000b1a1b8211 */ /* 0x000fe400008f1419 */
[----:B------:R-:W-:Y:S02]  /*0950*/  CS2R R10, SRZ ;  /* 0x00000000000a7805 */ /* 0x000fe4000001ff00 */
[----:B------:R-:W-:Y:S01]  /*0960*/  @!P0 MOV R26, R28 ;  /* 0x0000001c001a8202 */ /* 0x000fe20000000f00 */
[----:B------:R-:W-:-:S04]  /*0970*/  @!P0 VIADD R28, R7, 0x4 ;  /* 0x00000004071c8836 */ /* 0x000fc80000000000 */
[----:B------:R0:W4:Y:S01]  /*0980*/  @!P0 LDG.E.64 R10, desc[UR10][R26.64] ;  /* 0x0000000a1a0a8981 */ /* 0x000122000c1e1b00 */
[----:B------:R-:W-:-:S05]  /*0990*/  @!P0 SHF.R.S32.HI R25, RZ, 0x1f, R28 ;  /* 0x0000001fff198819 */ /* 0x000fca000001141c */
[----:B------:R-:W-:Y:S02]  /*09a0*/  @!P0 IMAD R19, R25, UR8, RZ ;  /* 0x0000000819138c24 */ /* 0x000fe4000f8e02ff */
[----:B------:R-:W-:Y:S01]  /*09b0*/  FADD.FTZ R25, R20, R21 ;  /* 0x0000001514197221 */ /* 0x000fe20000010000 */
[----:B0-----:R-:W-:Y:S01]  /*09c0*/  FFMA.FTZ R26, R21, R21, R18 ;  /* 0x00000015151a7223 */ /* 0x001fe20000010012 */
[----:B------:R-:W-:Y:S01]  /*09d0*/  @!P0 IMAD R27, R28, UR9, R19 ;  /* 0x000000091c1b8c24 */ /* 0x000fe2000f8e0213 */
[----:B------:R-:W0:Y:S01]  /*09e0*/  @!P0 LDC.64 R20, c[0x0][0x390] ;  /* 0x0000e400ff148b82 */ /* 0x000e220000000a00 */
[----:B------:R-:W-:Y:S01]  /*09f0*/  @!P0 MOV R18, R22 ;  /* 0x0000001600128202 */ /* 0x000fe20000000f00 */
[----:B------:R-:W-:-:S04]  /*0a00*/  @!P0 IMAD.MOV.U32 R19, RZ, RZ, R5 ;  /* 0x000000ffff138224 */ /* 0x000fc800078e0005 */
[----:B------:R-:W-:-:S05]  /*0a10*/  @!P0 IMAD.WIDE.U32 R18, R28, UR8, R18 ;  /* 0x000000081c128c25 */ /* 0x000fca000f8e0012 */
[----:B------:R-:W-:Y:S02]  /*0a20*/  @!P0 IADD3 R27, PT, PT, R19, R27, RZ ;  /* 0x0000001b131b8210 */ /* 0x000fe40007ffe0ff */
[----:B0-----:R-:W-:-:S04]  /*0a30*/  @!P0 LEA R20, P1, R18, R20, 0x2 ;  /* 0x0000001412148211 */ /* 0x001fc800078210ff */
[----:B------:R-:W-:Y:S02]  /*0a40*/  @!P0 LEA.HI.X R21, R18, R21, R27, 0x2, P1 ;  /* 0x0000001512158211 */ /* 0x000fe400008f141b */
[----:B------:R-:W-:-:S06]  /*0a50*/  CS2R R18, SRZ ;  /* 0x0000000000127805 */ /* 0x000fcc000001ff00 */
[----:B------:R-:W5:Y:S01]  /*0a60*/  @!P0 LDG.E.64 R18, desc[UR10][R20.64] ;  /* 0x0000000a14128981 */ /* 0x000f62000c1e1b00 */
[----:B------:R-:W-:Y:S01]  /*0a70*/  FADD.FTZ R25, R24, R25 ;  /* 0x0000001918197221 */ /* 0x000fe20000010000 */
[----:B------:R-:W-:Y:S02]  /*0a80*/  VIADD R8, R8, 0x8 ;  /* 0x0000000808087836 */ /* 0x000fe40000000000 */
[----:B------:R-:W-:Y:S01]  /*0a90*/  FADD.FTZ R9, R9, R26 ;  /* 0x0000001a09097221 */ /* 0x000fe20000010000 */
[----:B------:R-:W-:Y:S02]  /*0aa0*/  IADD3 R7, PT, PT, R7, 0x8, RZ ;  /* 0x0000000807077810 */ /* 0x000fe40007ffe0ff */
        /* <DEDUP_REMOVED lines=23> */
.L_x_1194:
        /* <DEDUP_REMOVED lines=11> */
[C---:B------:R-:W-:Y:S01]  /*0cd0*/  @!P0 VIADD R17, R7.reuse, 0x1 ;  /* 0x0000000107118836 */ /* 0x040fe20000000000 */
[----:B------:R-:W-:Y:S02]  /*0ce0*/  @!P0 MOV R8, R22 ;  /* 0x0000001600088202 */ /* 0x000fe40000000f00 */
[----:B------:R-:W-:Y:S01]  /*0cf0*/  @!P0 MOV R9, R5 ;  /* 0x0000000500098202 */ /* 0x000fe20000000f00 */
[----:B------:R-:W-:Y:S01]  /*0d00*/  @!P0 IMAD R6, R6, UR4, RZ ;  /* 0x0000000406068c24 */ /* 0x000fe2000f8e02ff */
[----:B------:R-:W-:Y:S01]  /*0d10*/  @!P0 SHF.R.S32.HI R16, RZ, 0x1f, R17 ;  /* 0x0000001fff108819 */ /* 0x000fe20000011411 */
[----:B------:R-:W1:Y:S01]  /*0d20*/  @!P0 LDC.64 R20, c[0x0][0x390] ;  /* 0x0000e400ff148b82 */ /* 0x000e620000000a00 */
[----:B------:R-:W-:-:S04]  /*0d30*/  @!P0 IMAD.WIDE.U32 R8, R7, UR4, R8 ;  /* 0x0000000407088c25 */ /* 0x000fc8000f8e0008 */
[C---:B------:R-:W-:Y:S01]  /*0d40*/  @!P0 IMAD R25, R7.reuse, UR5, R6 ;  /* 0x0000000507198c24 */ /* 0x040fe2000f8e0206 */
[----:B------:R-:W-:Y:S02]  /*0d50*/  @!P0 IADD3 R6, PT, PT, R7, 0x2, RZ ;  /* 0x0000000207068810 */ /* 0x000fe40007ffe0ff */
[----:B------:R-:W2:Y:S01]  /*0d60*/  @!P0 LDC.64 R18, c[0x0][0x390] ;  /* 0x0000e400ff128b82 */ /* 0x000ea20000000a00 */
[----:B------:R-:W-:Y:S02]  /*0d70*/  @!P0 IMAD R16, R16, UR4, RZ ;  /* 0x0000000410108c24 */ /* 0x000fe4000f8e02ff */
[----:B------:R-:W-:Y:S01]  /*0d80*/  @!P0 IMAD.IADD R9, R9, 0x1, R25 ;  /* 0x0000000109098824 */ /* 0x000fe200078e0219 */
[----:B------:R-:W-:Y:S02]  /*0d90*/  @!P0 SHF.R.S32.HI R25, RZ, 0x1f, R6 ;  /* 0x0000001fff198819 */ /* 0x000fe40000011406 */
[----:B0-----:R-:W-:-:S03]  /*0da0*/  @!P0 LEA R10, P2, R8, R10, 0x2 ;  /* 0x0000000a080a8211 */ /* 0x001fc600078410ff */
[----:B------:R-:W-:Y:S01]  /*0db0*/  @!P0 IMAD R25, R25, UR4, RZ ;  /* 0x0000000419198c24 */ /* 0x000fe2000f8e02ff */
[----:B------:R-:W-:Y:S01]  /*0dc0*/  @!P0 LEA.HI.X R11, R8, R11, R9, 0x2, P2 ;  /* 0x0000000b080b8211 */ /* 0x000fe200010f1409 */
[----:B------:R-:W-:Y:S01]  /*0dd0*/  @!P0 IMAD.MOV.U32 R9, RZ, RZ, R5 ;  /* 0x000000ffff098224 */ /* 0x000fe200078e0005 */
[----:B------:R-:W-:-:S05]  /*0de0*/  @!P0 MOV R8, R22 ;  /* 0x0000001600088202 */ /* 0x000fca0000000f00 */
[----:B------:R-:W-:-:S04]  /*0df0*/  @!P0 IMAD.WIDE.U32 R8, R17, UR4, R8 ;  /* 0x0000000411088c25 */ /* 0x000fc8000f8e0008 */
[----:B------:R-:W-:Y:S01]  /*0e00*/  @!P0 IMAD R17, R17, UR5, R16 ;  /* 0x0000000511118c24 */ /* 0x000fe2000f8e0210 */
[----:B------:R-:W-:Y:S02]  /*0e10*/  @!P0 MOV R16, R22 ;  /* 0x0000001600108202 */ /* 0x000fe40000000f00 */
[----:B-1----:R-:W-:Y:S02]  /*0e20*/  @!P0 LEA R20, P2, R8, R20, 0x2 ;  /* 0x0000001408148211 */ /* 0x002fe400078410ff */
[----:B------:R-:W-:Y:S01]  /*0e30*/  @!P0 IADD3 R9, PT, PT, R9, R17, RZ ;  /* 0x0000001109098210 */ /* 0x000fe20007ffe0ff */
[----:B------:R-:W-:-:S03]  /*0e40*/  @!P0 IMAD.MOV.U32 R17, RZ, RZ, R5 ;  /* 0x000000ffff118224 */ /* 0x000fc600078e0005 */
[----:B------:R-:W-:Y:S01]  /*0e50*/  @!P0 LEA.HI.X R21, R8, R21, R9, 0x2, P2 ;  /* 0x0000001508158211 */ /* 0x000fe200010f1409 */
[C---:B------:R-:W-:Y:S01]  /*0e60*/  @!P0 IMAD.WIDE.U32 R16, R6.reuse, UR4, R16 ;  /* 0x0000000406108c25 */ /* 0x040fe2000f8e0010 */
[----:B------:R-:W0:Y:S03]  /*0e70*/  @!P0 LDC.64 R8, c[0x0][0x390] ;  /* 0x0000e400ff088b82 */ /* 0x000e260000000a00 */
[----:B------:R-:W-:Y:S01]  /*0e80*/  @!P0 IMAD R6, R6, UR5, R25 ;  /* 0x0000000506068c24 */ /* 0x000fe2000f8e0219 */
[----:B--2---:R-:W-:-:S04]  /*0e90*/  @!P0 LEA R18, P2, R16, R18, 0x2 ;  /* 0x0000001210128211 */ /* 0x004fc800078410ff */
[----:B------:R-:W-:Y:S02]  /*0ea0*/  @!P0 IADD3 R17, PT, PT, R17, R6, RZ ;  /* 0x0000000611118210 */ /* 0x000fe40007ffe0ff */
[----:B------:R-:W-:Y:S02]  /*0eb0*/  @!P0 IADD3 R6, PT, PT, R7, 0x3, RZ ;  /* 0x0000000307068810 */ /* 0x000fe40007ffe0ff */
[----:B------:R-:W-:Y:S02]  /*0ec0*/  @!P0 LEA.HI.X R19, R16, R19, R17, 0x2, P2 ;  /* 0x0000001310138211 */ /* 0x000fe400010f1411 */
[----:B------:R-:W-:Y:S02]  /*0ed0*/  CS2R R16, SRZ ;  /* 0x0000000000107805 */ /* 0x000fe4000001ff00 */
[----:B------:R-:W-:-:S04]  /*0ee0*/  @!P0 SHF.R.S32.HI R25, RZ, 0x1f, R6 ;  /* 0x0000001fff198819 */ /* 0x000fc80000011406 */
[----:B------:R1:W2:Y:S01]  /*0ef0*/  @!P0 LDG.E.64 R16, desc[UR10][R10.64] ;  /* 0x0000000a0a108981 */ /* 0x0002a2000c1e1b00 */
[----:B------:R-:W-:Y:S01]  /*0f00*/  @!P0 IMAD R25, R25, UR4, RZ ;  /* 0x0000000419198c24 */ /* 0x000fe2000f8e02ff */
[----:B-1----:R-:W-:Y:S01]  /*0f10*/  @!P0 MOV R11, R5 ;  /* 0x00000005000b8202 */ /* 0x002fe20000000f00 */
[----:B------:R-:W-:Y:S02]  /*0f20*/  @!P0 IMAD.MOV.U32 R10, RZ, RZ, R22 ;  /* 0x000000ffff0a8224 */ /* 0x000fe400078e0016 */
[C---:B------:R-:W-:Y:S02]  /*0f30*/  @!P0 IMAD R25, R6.reuse, UR5, R25 ;  /* 0x0000000506198c24 */ /* 0x040fe4000f8e0219 */
[----:B------:R-:W-:Y:S01]  /*0f40*/  @!P0 IMAD.WIDE.U32 R28, R6, UR4, R10 ;  /* 0x00000004061c8c25 */ /* 0x000fe2000f8e000a */
[----:B------:R-:W-:Y:S02]  /*0f50*/  CS2R R10, SRZ ;  /* 0x00000000000a7805 */ /* 0x000fe4000001ff00 */
[----:B0-----:R-:W-:-:S04]  /*0f60*/  @!P0 LEA R26, P2, R28, R8, 0x2 ;  /* 0x000000081c1a8211 */ /* 0x001fc800078410ff */
[----:B------:R0:W3:Y:S01]  /*0f70*/  @!P0 LDG.E.64 R10, desc[UR10][R20.64] ;  /* 0x0000000a140a8981 */ /* 0x0000e2000c1e1b00 */
[----:B------:R-:W-:-:S04]  /*0f80*/  @!P0 IADD3 R6, PT, PT, R29, R25, RZ ;  /* 0x000000191d068210 */ /* 0x000fc80007ffe0ff */
[----:B------:R-:W-:Y:S02]  /*0f90*/  @!P0 LEA.HI.X R27, R28, R9, R6, 0x2, P2 ;  /* 0x000000091c1b8211 */ /* 0x000fe400010f1406 */
[----:B------:R-:W-:Y:S02]  /*0fa0*/  CS2R R8, SRZ ;  /* 0x0000000000087805 */ /* 0x000fe4000001ff00 */
[----:B0-----:R-:W-:-:S04]  /*0fb0*/  CS2R R20, SRZ ;  /* 0x0000000000147805 */ /* 0x001fc8000001ff00 */
[----:B------:R-:W4:Y:S04]  /*0fc0*/  @!P0 LDG.E.64 R8, desc[UR10][R26.64] ;  /* 0x0000000a1a088981 */ /* 0x000f28000c1e1b00 */
[----:B------:R-:W5:Y:S01]  /*0fd0*/  @!P0 LDG.E.64 R20, desc[UR10][R18.64] ;  /* 0x0000000a12148981 */ /* 0x000f62000c1e1b00 */
[----:B------:R-:W-:Y:S02]  /*0fe0*/  VIADD R7, R7, 0x4 ;  /* 0x0000000407077836 */ /* 0x000fe40000000000 */
        /* <DEDUP_REMOVED lines=10> */
[----:B----4-:R-:W-:Y:S01]  /*1090*/  FMUL.FTZ R6, R8, R8 ;  /* 0x0000000808067220 */ /* 0x010fe20000410000 */
[C---:B-----5:R-:W-:Y:S01]  /*10a0*/  FMUL.FTZ R2, R20.reuse, R20 ;  /* 0x0000001414027220 */ /* 0x060fe20000410000 */
[----:B------:R-:W-:-:S03]  /*10b0*/  FADD.FTZ R20, R20, R21 ;  /* 0x0000001514147221 */ /* 0x000fc60000010000 */
[----:B------:R-:W-:Y:S01]  /*10c0*/  FFMA.FTZ R2, R21, R21, R2 ;  /* 0x0000001515027223 */ /* 0x000fe20000010002 */
[----:B------:R-:W-:Y:S01]  /*10d0*/  FADD.FTZ R20, R3, R20 ;  /* 0x0000001403147221 */ /* 0x000fe20000010000 */
[----:B------:R-:W-:Y:S01]  /*10e0*/  FADD.FTZ R3, R8, R9 ;  /* 0x0000000908037221 */ /* 0x000fe20000010000 */
[----:B------:R-:W-:Y:S01]  /*10f0*/  FFMA.FTZ R6, R9, R9, R6 ;  /* 0x0000000909067223 */ /* 0x000fe20000010006 */
[----:B------:R-:W-:Y:S02]  /*1100*/  FADD.FTZ R17, R17, R2 ;  /* 0x0000000211117221 */ /* 0x000fe40000010000 */
[----:B------:R-:W-:Y:S02]  /*1110*/  FADD.FTZ R3, R20, R3 ;  /* 0x0000000314037221 */ /* 0x000fe40000010000 */
[----:B------:R-:W-:-:S07]  /*1120*/  FADD.FTZ R2, R17, R6 ;  /* 0x0000000611027221 */ /* 0x000fce0000010000 */
.L_x_1196:
        /* <DEDUP_REMOVED lines=9> */
[----:B------:R-:W-:Y:S02]  /*11c0*/  @!P0 SHF.R.S32.HI R4, RZ, 0x1f, R7 ;  /* 0x0000001fff048819 */ /* 0x000fe40000011407 */
[----:B------:R-:W-:-:S03]  /*11d0*/  @!P0 IADD3 R25, PT, PT, R7, 0x1, RZ ;  /* 0x0000000107198810 */ /* 0x000fc60007ffe0ff */
[----:B------:R-:W-:Y:S01]  /*11e0*/  @!P0 IMAD R6, R4, UR4, RZ ;  /* 0x0000000404068c24 */ /* 0x000fe2000f8e02ff */
[----:B------:R-:W-:Y:S01]  /*11f0*/  @!P0 MOV R4, R22 ;  /* 0x0000001600048202 */ /* 0x000fe20000000f00 */
[----:B------:R-:W1:Y:S01]  /*1200*/  @!P0 LDC.64 R8, c[0x0][0x390] ;  /* 0x0000e400ff088b82 */ /* 0x000e620000000a00 */
[----:B------:R-:W-:Y:S01]  /*1210*/  @!P0 SHF.R.S32.HI R16, RZ, 0x1f, R25 ;  /* 0x0000001fff108819 */ /* 0x000fe20000011419 */
[C---:B------:R-:W-:Y:S02]  /*1220*/  @!P0 IMAD R21, R7.reuse, UR5, R6 ;  /* 0x0000000507158c24 */ /* 0x040fe4000f8e0206 */
[----:B------:R-:W-:-:S04]  /*1230*/  @!P0 IMAD.WIDE.U32 R18, R7, UR4, R4 ;  /* 0x0000000407128c25 */ /* 0x000fc8000f8e0004 */
[----:B------:R-:W-:Y:S02]  /*1240*/  @!P0 IMAD R20, R16, UR4, RZ ;  /* 0x0000000410148c24 */ /* 0x000fe4000f8e02ff */
[----:B------:R-:W-:-:S04]  /*1250*/  @!P0 IMAD.WIDE.U32 R16, R25, UR4, R4 ;  /* 0x0000000419108c25 */ /* 0x000fc8000f8e0004 */
[----:B------:R-:W-:Y:S02]  /*1260*/  @!P0 IMAD.IADD R21, R19, 0x1, R21 ;  /* 0x0000000113158824 */ /* 0x000fe400078e0215 */
[----:B------:R-:W-:Y:S01]  /*1270*/  @!P0 IMAD R25, R25, UR5, R20 ;  /* 0x0000000519198c24 */ /* 0x000fe2000f8e0214 */
[----:B0-----:R-:W-:-:S04]  /*1280*/  @!P0 LEA R10, P2, R18, R10, 0x2 ;  /* 0x0000000a120a8211 */ /* 0x001fc800078410ff */
[----:B------:R-:W-:Y:S02]  /*1290*/  @!P0 LEA.HI.X R11, R18, R11, R21, 0x2, P2 ;  /* 0x0000000b120b8211 */ /* 0x000fe400010f1415 */
[----:B------:R-:W-:Y:S02]  /*12a0*/  CS2R R18, SRZ ;  /* 0x0000000000127805 */ /* 0x000fe4000001ff00 */
[----:B------:R-:W-:Y:S02]  /*12b0*/  @!P0 IADD3 R25, PT, PT, R17, R25, RZ ;  /* 0x0000001911198210 */ /* 0x000fe40007ffe0ff */
[C---:B-1----:R-:W-:Y:S02]  /*12c0*/  @!P0 LEA R8, P3, R16.reuse, R8, 0x2 ;  /* 0x0000000810088211 */ /* 0x042fe400078610ff */
[----:B------:R-:W2:Y:S02]  /*12d0*/  @!P0 LDG.E.64 R18, desc[UR10][R10.64] ;  /* 0x0000000a0a128981 */ /* 0x000ea4000c1e1b00 */
[----:B------:R-:W-:-:S02]  /*12e0*/  @!P0 LEA.HI.X R9, R16, R9, R25, 0x2, P3 ;  /* 0x0000000910098211 */ /* 0x000fc400018f1419 */
[----:B------:R-:W-:-:S06]  /*12f0*/  CS2R R16, SRZ ;  /* 0x0000000000107805 */ /* 0x000fcc000001ff00 */
[----:B------:R-:W3:Y:S01]  /*1300*/  @!P0 LDG.E.64 R16, desc[UR10][R8.64] ;  /* 0x0000000a08108981 */ /* 0x000ee2000c1e1b00 */
[----:B------:R-:W-:Y:S01]  /*1310*/  IADD3 R7, PT, PT, R7, 0x2, RZ ;  /* 0x0000000207077810 */ /* 0x000fe20007ffe0ff */
[C---:B--2---:R-:W-:Y:S01]  /*1320*/  FMUL.FTZ R4, R18.reuse, R18 ;  /* 0x0000001212047220 */ /* 0x044fe20000410000 */
[----:B------:R-:W-:-:S03]  /*1330*/  FADD.FTZ R18, R18, R19 ;  /* 0x0000001312127221 */ /* 0x000fc60000010000 */
[----:B------:R-:W-:Y:S01]  /*1340*/  FFMA.FTZ R19, R19, R19, R4 ;  /* 0x0000001313137223 */ /* 0x000fe20000010004 */
[----:B------:R-:W-:Y:S01]  /*1350*/  FADD.FTZ R18, R3, R18 ;  /* 0x0000001203127221 */ /* 0x000fe20000010000 */
[C---:B---3--:R-:W-:Y:S01]  /*1360*/  FMUL.FTZ R4, R16.reuse, R16 ;  /* 0x0000001010047220 */ /* 0x048fe20000410000 */
[----:B------:R-:W-:Y:S01]  /*1370*/  FADD.FTZ R3, R16, R17 ;  /* 0x0000001110037221 */ /* 0x000fe20000010000 */
[----:B------:R-:W-:Y:S02]  /*1380*/  FADD.FTZ R19, R2, R19 ;  /* 0x0000001302137221 */ /* 0x000fe40000010000 */
[----:B------:R-:W-:Y:S01]  /*1390*/  FFMA.FTZ R4, R17, R17, R4 ;  /* 0x0000001111047223 */ /* 0x000fe20000010004 */
[----:B------:R-:W-:-:S03]  /*13a0*/  FADD.FTZ R3, R18, R3 ;  /* 0x0000000312037221 */ /* 0x000fc60000010000 */
[----:B------:R-:W-:-:S07]  /*13b0*/  FADD.FTZ R2, R19, R4 ;  /* 0x0000000413027221 */ /* 0x000fce0000010000 */
.L_x_1197:
[----:B------:R-:W-:Y:S05]  /*13c0*/  @P1 BRA `(.L_x_1193) ;  /* 0x0000000000581947 */ /* 0x000fea0003800000 */
[----:B------:R-:W0:Y:S01]  /*13d0*/  LDCU.64 UR4, c[0x0][0x3e0] ;  /* 0x00007c00ff0477ac */ /* 0x000e220008000a00 */
[----:B------:R-:W-:Y:S01]  /*13e0*/  SHF.R.S32.HI R4, RZ, 0x1f, R7 ;  /* 0x0000001fff047819 */ /* 0x000fe20000011407 */
[----:B------:R-:W-:Y:S01]  /*13f0*/  BSSY.RECONVERGENT B0, `(.L_x_1198) ;  /* 0x000000e000007945 */ /* 0x000fe20003800200 */
[----:B0-----:R-:W-:-:S03]  /*1400*/  ISETP.GE.U32.AND P0, PT, R14, UR4, PT ;  /* 0x000000040e007c0c */ /* 0x001fc6000bf06070 */
[----:B------:R-:W-:Y:S02]  /*1410*/  IMAD R6, R4, UR4, RZ ;  /* 0x0000000404067c24 */ /* 0x000fe4000f8e02ff */
[----:B------:R-:W-:Y:S01]  /*1420*/  IMAD.MOV.U32 R4, RZ, RZ, R22 ;  /* 0x000000ffff047224 */ /* 0x000fe200078e0016 */
[----:B------:R-:W-:-:S03]  /*1430*/  ISETP.GE.AND.EX P0, PT, R15, UR5, PT, P0 ;  /* 0x000000050f007c0c */ /* 0x000fc6000bf06300 */
[----:B------:R-:W-:Y:S01]  /*1440*/  IMAD.WIDE.U32 R8, R7, UR4, R4 ;  /* 0x0000000407087c25 */ /* 0x000fe2000f8e0004 */
[----:B------:R-:W-:-:S03]  /*1450*/  CS2R R4, SRZ ;  /* 0x0000000000047805 */ /* 0x000fc6000001ff00 */
[----:B------:R-:W-:-:S06]  /*1460*/  IMAD R7, R7, UR5, R6 ;  /* 0x0000000507077c24 */ /* 0x000fcc000f8e0206 */
[----:B------:R-:W-:Y:S05]  /*1470*/  @P0 BRA `(.L_x_1199) ;  /* 0x0000000000140947 */ /* 0x000fea0003800000 */
[----:B------:R-:W0:Y:S01]  /*1480*/  LDCU.64 UR4, c[0x0][0x390] ;  /* 0x00007200ff0477ac */ /* 0x000e220008000a00 */
[----:B------:R-:W-:Y:S02]  /*1490*/  IADD3 R7, PT, PT, R9, R7, RZ ;  /* 0x0000000709077210 */ /* 0x000fe40007ffe0ff */
[----:B0-----:R-:W-:-:S04]  /*14a0*/  LEA R4, P0, R8, UR4, 0x2 ;  /* 0x0000000408047c11 */ /* 0x001fc8000f8010ff */
[----:B------:R-:W-:-:S06]  /*14b0*/  LEA.HI.X R5, R8, UR5, R7, 0x2, P0 ;  /* 0x0000000508057c11 */ /* 0x000fcc00080f1407 */
[----:B------:R-:W5:Y:S03]  /*14c0*/  LDG.E.64 R4, desc[UR10][R4.64] ;  /* 0x0000000a04047981 */ /* 0x000f66000c1e1b00 */
.L_x_1199:
[----:B------:R-:W-:Y:S05]  /*14d0*/  BSYNC.RECONVERGENT B0 ;  /* 0x0000000000007941 */ /* 0x000fea0003800200 */
.L_x_1198:
[C---:B-----5:R-:W-:Y:S01]  /*14e0*/  FMUL.FTZ R6, R4.reuse, R4 ;  /* 0x0000000404067220 */ /* 0x060fe20000410000 */
[----:B------:R-:W-:-:S03]  /*14f0*/  FADD.FTZ R4, R4, R5 ;  /* 0x0000000504047221 */ /* 0x000fc60000010000 */
[----:B------:R-:W-:Y:S01]  /*1500*/  FFMA.FTZ R5, R5, R5, R6 ;  /* 0x0000000505057223 */ /* 0x000fe20000010006 */
[----:B------:R-:W-:-:S03]  /*1510*/  FADD.FTZ R3, R3, R4 ;  /* 0x0000000403037221 */ /* 0x000fc60000010000 */
[----:B------:R-:W-:-:S07]  /*1520*/  FADD.FTZ R2, R2, R5 ;  /* 0x0000000502027221 */ /* 0x000fce0000010000 */
.L_x_1193:
[----:B------:R-:W0:Y:S01]  /*1530*/  LDCU UR5, c[0x0][0x40c] ;  /* 0x00008180ff0577ac */ /* 0x000e220008000800 */
[----:B------:R-:W-:Y:S01]  /*1540*/  HFMA2 R4, -RZ, RZ, 0, 0 ;  /* 0x00000000ff047431 */ /* 0x000fe200000001ff */
[----:B------:R-:W-:Y:S01]  /*1550*/  MOV R12, RZ ;  /* 0x000000ff000c7202 */ /* 0x000fe20000000f00 */
[----:B0-----:R-:W0:Y:S01]  /*1560*/  I2F.U32.RP R6, UR5 ;  /* 0x0000000500067d06 */ /* 0x001e220008209000 */
[----:B------:R-:W-:-:S07]  /*1570*/  ISETP.NE.U32.AND P2, PT, RZ, UR5, PT ;  /* 0x00000005ff007c0c */ /* 0x000fce000bf45070 */
[----:B0-----:R-:W0:Y:S02]  /*1580*/  MUFU.RCP R6, R6 ;  /* 0x0000000600067308 */ /* 0x001e240000001000 */
[----:B0-----:R-:W-:Y:S02]  /*1590*/  IADD3 R7, PT, PT, R6, 0xffffffe, RZ ;  /* 0x0ffffffe06077810 */ /* 0x001fe40007ffe0ff */
[----:B------:R-:W-:-:S04]  /*15a0*/  MOV R6, 0x400 ;  /* 0x0000040000067802 */ /* 0x000fc80000000f00 */
[----:B------:R-:W0:Y:S02]  /*15b0*/  F2I.FTZ.U32.TRUNC.NTZ R5, R7 ;  /* 0x0000000700057305 */ /* 0x000e24000021f000 */
[----:B0-----:R-:W-:-:S04]  /*15c0*/  IMAD.MOV R9, RZ, RZ, -R5 ;  /* 0x000000ffff097224 */ /* 0x001fc800078e0a05 */
[----:B------:R-:W-:-:S04]  /*15d0*/  IMAD R9, R9, UR5, RZ ;  /* 0x0000000509097c24 */ /* 0x000fc8000f8e02ff */
[----:B------:R-:W-:-:S06]  /*15e0*/  IMAD.HI.U32 R5, R5, R9, R4 ;  /* 0x0000000905057227 */ /* 0x000fcc00078e0004 */
[----:B------:R-:W-:-:S05]  /*15f0*/  IMAD.HI.U32 R4, R5, R0, RZ ;  /* 0x0000000005047227 */ /* 0x000fca00078e00ff */
[----:B------:R-:W-:-:S05]  /*1600*/  IADD3 R5, PT, PT, -R4, RZ, RZ ;  /* 0x000000ff04057210 */ /* 0x000fca0007ffe1ff */
[----:B------:R-:W-:Y:S02]  /*1610*/  IMAD R8, R5, UR5, R0 ;  /* 0x0000000505087c24 */ /* 0x000fe4000f8e0200 */
[----:B------:R-:W0:Y:S03]  /*1620*/  S2R R5, SR_CgaCtaId ;  /* 0x0000000000057919 */ /* 0x000e260000008800 */
[----:B------:R-:W-:-:S13]  /*1630*/  ISETP.GE.U32.AND P0, PT, R8, UR5, PT ;  /* 0x0000000508007c0c */ /* 0x000fda000bf06070 */
[----:B------:R-:W-:Y:S01]  /*1640*/  @P0 VIADD R8, R8, -UR5 ;  /* 0x8000000508080c36 */ /* 0x000fe20008000000 */
[----:B------:R-:W-:-:S04]  /*1650*/  @P0 IADD3 R4, PT, PT, R4, 0x1, RZ ;  /* 0x0000000104040810 */ /* 0x000fc80007ffe0ff */
[----:B------:R-:W-:Y:S02]  /*1660*/  ISETP.GE.U32.AND P1, PT, R8, UR5, PT ;  /* 0x0000000508007c0c */ /* 0x000fe4000bf26070 */
[----:B0-----:R-:W-:-:S11]  /*1670*/  LEA R8, R5, R6, 0x18 ;  /* 0x0000000605087211 */ /* 0x001fd600078ec0ff */
[----:B------:R-:W-:Y:S02]  /*1680*/  @P1 IADD3 R4, PT, PT, R4, 0x1, RZ ;  /* 0x0000000104041810 */ /* 0x000fe40007ffe0ff */
[----:B------:R-:W-:-:S05]  /*1690*/  @!P2 LOP3.LUT R4, RZ, UR5, RZ, 0x33, !PT ;  /* 0x00000005ff04ac12 */ /* 0x000fca000f8e33ff */
[----:B------:R-:W-:-:S04]  /*16a0*/  IMAD.MOV R7, RZ, RZ, -R4 ;  /* 0x000000ffff077224 */ /* 0x000fc800078e0a04 */
[----:B------:R-:W-:Y:S02]  /*16b0*/  IMAD R0, R7, UR5, R0 ;  /* 0x0000000507007c24 */ /* 0x000fe4000f8e0200 */
[----:B------:R-:W-:-:S03]  /*16c0*/  IMAD.HI.U32 R7, R13, 0x2aaaaaab, R12 ;  /* 0x2aaaaaab0d077827 */ /* 0x000fc600078e000c */
        /* <DEDUP_REMOVED lines=11> */
[----:B------:R-:W-:-:S03]  /*1780*/  LEA R5, R5, R6, 0x18 ;  /* 0x0000000605057211 */ /* 0x000fc600078ec0ff */
[----:B------:R-:W2:Y:S04]  /*1790*/  LDS R24, [R17+0x21c] ;  /* 0x00021c0011187984 */ /* 0x000ea80000000800 */
[----:B------:R-:W3:Y:S04]  /*17a0*/  LDS R26, [R17+0x228] ;  /* 0x00022800111a7984 */ /* 0x000ee80000000800 */
[----:B------:R-:W4:Y:S04]  /*17b0*/  LDS R16, [R17+0x234] ;  /* 0x0002340011107984 */ /* 0x000f280000000800 */
[----:B------:R-:W5:Y:S04]  /*17c0*/  LDS R15, [R17+0x240] ;  /* 0x00024000110f7984 */ /* 0x000f680000000800 */
[----:B------:R-:W-:Y:S04]  /*17d0*/  LDS R21, [R17+0x214] ;  /* 0x0002140011157984 */ /* 0x000fe80000000800 */
[----:B------:R-:W5:Y:S04]  /*17e0*/  LDS R23, [R17+0x220] ;  /* 0x0002200011177984 */ /* 0x000f680000000800 */
[----:B------:R-:W-:Y:S04]  /*17f0*/  LDS R22, [R17+0x218] ;  /* 0x0002180011167984 */ /* 0x000fe80000000800 */
[----:B------:R-:W5:Y:S01]  /*1800*/  LDS R25, [R17+0x224] ;  /* 0x0002240011197984 */ /* 0x000f620000000800 */
[----:B-1----:R-:W-:-:S03]  /*1810*/  SHF.R.U32.HI R6, RZ, 0x2, R14 ;  /* 0x00000002ff067819 */ /* 0x002fc6000001160e */
[----:B0-----:R-:W0:Y:S04]  /*1820*/  LDS R10, [R17+0x24c] ;  /* 0x00024c00110a7984 */ /* 0x001e280000000800 */
[----:B------:R-:W1:Y:S04]  /*1830*/  LDS R20, [R17+0x22c] ;  /* 0x00022c0011147984 */ /* 0x000e680000000800 */
[----:B------:R-:W1:Y:S01]  /*1840*/  LDS R18, [R17+0x230] ;  /* 0x0002300011127984 */ /* 0x000e620000000800 */
[----:B--2---:R-:W-:-:S03]  /*1850*/  ISETP.NE.AND P3, PT, R24, RZ, PT ;  /* 0x000000ff1800720c */ /* 0x004fc60003f65270 */
[----:B------:R-:W2:Y:S01]  /*1860*/  LDS R19, [R17+0x210] ;  /* 0x0002100011137984 */ /* 0x000ea20000000800 */
[----:B---3--:R-:W-:-:S03]  /*1870*/  ISETP.NE.AND P2, PT, R26, RZ, PT ;  /* 0x000000ff1a00720c */ /* 0x008fc60003f45270 */
[----:B------:R-:W3:Y:S01]  /*1880*/  LDS R9, [R17+0x238] ;  /* 0x0002380011097984 */ /* 0x000ee20000000800 */
[----:B----4-:R-:W-:-:S03]  /*1890*/  ISETP.NE.AND P1, PT, R16, RZ, PT ;  /* 0x000000ff1000720c */ /* 0x010fc60003f25270 */
[----:B------:R-:W4:Y:S01]  /*18a0*/  LDS R11, [R17+0x23c] ;  /* 0x00023c00110b7984 */ /* 0x000f220000000800 */
[----:B-----5:R-:W-:-:S03]  /*18b0*/  ISETP.NE.AND P0, PT, R15, RZ, PT ;  /* 0x000000ff0f00720c */ /* 0x020fc60003f05270 */
[----:B------:R-:W5:Y:S04]  /*18c0*/  LDS R2, [R17+0x244] ;  /* 0x0002440011027984 */ /* 0x000f680000000800 */
[----:B------:R-:W5:Y:S01]  /*18d0*/  LDS R8, [R17+0x248] ;  /* 0x0002480011087984 */ /* 0x000f620000000800 */
[----:B------:R-:W-:-:S03]  /*18e0*/  @!P3 FADD.FTZ R23, R21, R23 ;  /* 0x000000171517b221 */ /* 0x000fc60000010000 */
[----:B------:R-:W5:Y:S04]  /*18f0*/  LDS R3, [R17+0x250] ;  /* 0x0002500011037984 */ /* 0x000f680000000800 */
[----:B------:R1:W5:Y:S01]  /*1900*/  LDS R7, [R17+0x254] ;  /* 0x0002540011077984 */ /* 0x0003620000000800 */
[----:B------:R-:W-:Y:S01]  /*1910*/  @!P3 FADD.FTZ R25, R22, R25 ;  /* 0x000000191619b221 */ /* 0x000fe20000010000 */
[----:B0-----:R-:W-:Y:S01]  /*1920*/  ISETP.NE.AND P3, PT, R10, RZ, PT ;  /* 0x000000ff0a00720c */ /* 0x001fe20003f65270 */
[----:B-1----:R-:W-:Y:S01]  /*1930*/  @!P2 FADD.FTZ R20, R20, R23 ;  /* 0x000000171414a221 */ /* 0x002fe20000010000 */
[----:B------:R-:W-:-:S04]  /*1940*/  IMAD.HI.U32 R17, R6, 0x24924925, RZ ;  /* 0x2492492506117827 */ /* 0x000fc800078e00ff */
[----:B------:R-:W-:Y:S01]  /*1950*/  @!P2 FADD.FTZ R18, R18, R25 ;  /* 0x000000191212a221 */ /* 0x000fe20000010000 */
[----:B------:R-:W-:Y:S01]  /*1960*/  IMAD R14, R17, -0x1c, R14 ;  /* 0xffffffe4110e7824 */ /* 0x000fe200078e020e */
[----:B--2---:R-:W-:-:S03]  /*1970*/  IADD3 R19, PT, PT, R26, R24, R19 ;  /* 0x000000181a137210 */ /* 0x004fc60007ffe013 */
[----:B------:R-:W-:Y:S02]  /*1980*/  IMAD R6, R14, 0xc, R5 ;  /* 0x0000000c0e067824 */ /* 0x000fe400078e0205 */
[----:B---3--:R-:W-:Y:S01]  /*1990*/  @!P1 FADD.FTZ R9, R9, R20 ;  /* 0x0000001409099221 */ /* 0x008fe20000010000 */
[----:B------:R-:W-:Y:S01]  /*19a0*/  IADD3 R19, PT, PT, R15, R19, R16 ;  /* 0x000000130f137210 */ /* 0x000fe20007ffe010 */
[----:B----4-:R-:W-:Y:S02]  /*19b0*/  @!P1 FADD.FTZ R11, R11, R18 ;  /* 0x000000120b0b9221 */ /* 0x010fe40000010000 */
[----:B-----5:R-:W-:Y:S01]  /*19c0*/  @!P0 FADD.FTZ R2, R2, R9 ;  /* 0x0000000902028221 */ /* 0x020fe20000010000 */
[----:B------:R-:W-:Y:S01]  /*19d0*/  IADD3 R9, PT, PT, R10, R19, RZ ;  /* 0x000000130a097210 */ /* 0x000fe20007ffe0ff */
[----:B------:R-:W-:-:S04]  /*19e0*/  @!P0 FADD.FTZ R8, R8, R11 ;  /* 0x0000000b08088221 */ /* 0x000fc80000010000 */
[----:B------:R0:W-:Y:S01]  /*19f0*/  STS [R6+0xc0], R9 ;  /* 0x0000c00906007388 */ /* 0x0001e20000000800 */
[----:B------:R-:W-:Y:S01]  /*1a00*/  @!P3 FADD.FTZ R3, R3, R2 ;  /* 0x000000020303b221 */ /* 0x000fe20000010000 */
[----:B------:R-:W-:Y:S02]  /*1a10*/  IMAD R2, R13, 0x54, R5 ;  /* 0x000000540d027824 */ /* 0x000fe400078e0205 */
[----:B------:R-:W-:Y:S02]  /*1a20*/  @!P3 FADD.FTZ R7, R7, R8 ;  /* 0x000000080707b221 */ /* 0x000fe40000010000 */
[----:B------:R0:W-:Y:S01]  /*1a30*/  STS [R6+0xc4], R3 ;  /* 0x0000c40306007388 */ /* 0x0001e20000000800 */
[----:B------:R-:W-:-:S03]  /*1a40*/  IMAD.MOV.U32 R8, RZ, RZ, 0xfffffff ;  /* 0x0fffffffff087424 */ /* 0x000fc600078e00ff */
[----:B------:R0:W-:Y:S02]  /*1a50*/  STS [R6+0xc8], R7 ;  /* 0x0000c80706007388 */ /* 0x0001e40000000800 */
[----:B------:R-:W-:-:S13]  /*1a60*/  R2UR UR4, R8 ;  /* 0x00000000080472ca */ /* 0x000fda00000e0000 */
[----:B0-----:R-:W-:Y:S05]  /*1a70*/  BRA.DIV UR4, `(.L_x_1201) ;  /* 0x0000000a04f87947 */ /* 0x001fea000b800000 */
[C---:B------:R-:W-:Y:S01]  /*1a80*/  ISETP.NE.AND P2, PT, R14.reuse, RZ, PT ;  /* 0x000000ff0e00720c */ /* 0x040fe20003f45270 */
[----:B------:R-:W-:Y:S01]  /*1a90*/  NOP ;  /* 0x0000000000007918 */ /* 0x000fe20000000000 */
[----:B------:R-:W-:Y:S02]  /*1aa0*/  PLOP3.LUT P0, PT, PT, PT, PT, 0x80, 0x8 ;  /* 0x000000000008781c */ /* 0x000fe40003f0f070 */
[----:B------:R-:W-:-:S09]  /*1ab0*/  ISETP.GE.U32.AND P3, PT, R14, 0x10, PT ;  /* 0x000000100e00780c */ /* 0x000fd20003f66070 */
[----:B------:R-:W0:Y:S01]  /*1ac0*/  @P2 LDS R10, [R6+0xb4] ;  /* 0x0000b400060a2984 */ /* 0x000e220000000800 */
[----:B------:R-:W-:-:S03]  /*1ad0*/  @P2 ISETP.NE.AND P1, PT, R9, RZ, PT ;  /* 0x000000ff0900220c */ /* 0x000fc60003f25270 */
[----:B------:R-:W1:Y:S01]  /*1ae0*/  @P2 LDS R16, [R6+0xb8] ;  /* 0x0000b80006102984 */ /* 0x000e620000000800 */
[----:B------:R-:W-:-:S03]  /*1af0*/  @P2 PLOP3.LUT P0, PT, P1, PT, PT, 0x80, 0x8 ;  /* 0x000000000008281c */ /* 0x000fc60000f0f070 */
[----:B------:R-:W2:Y:S01]  /*1b00*/  @P2 LDS R18, [R6+0xbc] ;  /* 0x0000bc0006122984 */ /* 0x000ea20000000800 */
[----:B0-----:R-:W-:-:S04]  /*1b10*/  @P2 IADD3 R10, PT, PT, R9, R10, RZ ;  /* 0x0000000a090a2210 */ /* 0x001fc80007ffe0ff */
[----:B------:R-:W-:-:S05]  /*1b20*/  @P2 MOV R9, R10 ;  /* 0x0000000a00092202 */ /* 0x000fca0000000f00 */
[----:B-1----:R-:W-:Y:S01]  /*1b30*/  @!P0 FADD.FTZ R3, R3, R16 ;  /* 0x0000001003038221 */ /* 0x002fe20000010000 */
[----:B------:R-:W-:Y:S01]  /*1b40*/  ISETP.GE.U32.AND P2, PT, R14, 0x2, PT ;  /* 0x000000020e00780c */ /* 0x000fe20003f46070 */
[----:B------:R-:W-:Y:S01]  /*1b50*/  NOP ;  /* 0x0000000000007918 */ /* 0x000fe20000000000 */
[----:B--2---:R-:W-:Y:S01]  /*1b60*/  @!P0 FADD.FTZ R7, R7, R18 ;  /* 0x0000001207078221 */ /* 0x004fe20000010000 */
        /* <DEDUP_REMOVED lines=39> */
[----:B------:R-:W-:-:S03]  /*1de0*/  @P2 PLOP3.LUT P0, PT, P1, PT, PT, 0x80, 0x8 ;  /* 0x000000000008281c */ /* 0x000fc60000f0f070 */
        /* <DEDUP_REMOVED lines=26> */
.L_x_1213:
[----:B0-----:R-:W0:Y:S01]  /*1f90*/  LDS R9, [R2+0x210] ;  /* 0x0002100002097984 */ /* 0x001e220000000800 */
[----:B------:R-:W-:Y:S02]  /*1fa0*/  ISETP.NE.AND P2, PT, R13, RZ, PT ;  /* 0x000000ff0d00720c */ /* 0x000fe40003f45270 */
[----:B------:R-:W-:Y:S01]  /*1fb0*/  MOV R13, 0x400 ;  /* 0x00000400000d7802 */ /* 0x000fe20000000f00 */
[----:B------:R-:W1:Y:S01]  /*1fc0*/  S2R R26, SR_CgaCtaId ;  /* 0x00000000001a7919 */ /* 0x000e620000008800 */
[----:B------:R-:W-:Y:S01]  /*1fd0*/  PLOP3.LUT P0, PT, PT, PT, PT, 0x80, 0x8 ;  /* 0x000000000008781c */ /* 0x000fe20003f0f070 */
[----:B------:R-:W2:Y:S04]  /*1fe0*/  LDS R18, [R2+0x21c] ;  /* 0x00021c0002127984 */ /* 0x000ea80000000800 */
[----:B------:R-:W3:Y:S04]  /*1ff0*/  LDS R16, [R6+0xb4] ;  /* 0x0000b40006107984 */ /* 0x000ee80000000800 */
[----:B------:R-:W-:Y:S04]  /*2000*/  LDS R15, [R6+0xb8] ;  /* 0x0000b800060f7984 */ /* 0x000fe80000000800 */
[----:B------:R-:W4:Y:S04]  /*2010*/  LDS R8, [R2+0x214] ;  /* 0x0002140002087984 */ /* 0x000f280000000800 */
[----:B------:R-:W-:Y:S04]  /*2020*/  LDS R7, [R2+0x218] ;  /* 0x0002180002077984 */ /* 0x000fe80000000800 */
[----:B------:R-:W5:Y:S04]  /*2030*/  LDS R22, [R6+0xbc] ;  /* 0x0000bc0006167984 */ /* 0x000f680000000800 */
[----:B------:R-:W5:Y:S04]  /*2040*/  LDS R17, [R2+0x228] ;  /* 0x0002280002117984 */ /* 0x000f680000000800 */
[----:B------:R-:W5:Y:S01]  /*2050*/  LDS R23, [R2+0x234] ;  /* 0x0002340002177984 */ /* 0x000f620000000800 */
[----:B-1----:R-:W-:-:S03]  /*2060*/  LEA R27, R26, R13, 0x18 ;  /* 0x0000000d1a1b7211 */ /* 0x002fc600078ec0ff */
[----:B------:R-:W1:Y:S01]  /*2070*/  LDS R19, [R2+0x220] ;  /* 0x0002200002137984 */ /* 0x000e620000000800 */
[----:B0-----:R-:W-:-:S03]  /*2080*/  @P2 ISETP.NE.AND P1, PT, R9, RZ, PT ;  /* 0x000000ff0900220c */ /* 0x001fc60003f25270 */
[----:B------:R-:W0:Y:S01]  /*2090*/  LDS R20, [R2+0x224] ;  /* 0x0002240002147984 */ /* 0x000e220000000800 */
[----:B------:R-:W-:-:S03]  /*20a0*/  @P2 PLOP3.LUT P0, PT, P1, PT, PT, 0x80, 0x8 ;  /* 0x000000000008281c */ /* 0x000fc60000f0f070 */
[----:B------:R-:W0:Y:S01]  /*20b0*/  LDS R21, [R2+0x240] ;  /* 0x0002400002157984 */ /* 0x000e220000000800 */
[----:B--2---:R-:W-:-:S03]  /*20c0*/  ISETP.NE.AND P1, PT, R18, RZ, PT ;  /* 0x000000ff1200720c */ /* 0x004fc60003f25270 */
[----:B------:R-:W2:Y:S01]  /*20d0*/  LDS R12, [R2+0x22c] ;  /* 0x00022c00020c7984 */ /* 0x000ea20000000800 */
[----:B---3--:R-:W-:-:S03]  /*20e0*/  @P2 IADD3 R9, PT, PT, R16, R9, RZ ;  /* 0x0000000910092210 */ /* 0x008fc60007ffe0ff */
[----:B------:R-:W3:Y:S02]  /*20f0*/  LDS R14, [R2+0x230] ;  /* 0x00023000020e7984 */ /* 0x000ee40000000800 */
[----:B------:R-:W-:Y:S02]  /*2100*/  IMAD.IADD R18, R18, 0x1, R9 ;  /* 0x0000000112127824 */ /* 0x000fe400078e0209 */
[----:B------:R-:W3:Y:S01]  /*2110*/  LDS R11, [R2+0x24c] ;  /* 0x00024c00020b7984 */ /* 0x000ee20000000800 */
[----:B----4-:R-:W-:-:S03]  /*2120*/  @!P0 FADD.FTZ R8, R15, R8 ;  /* 0x000000080f088221 */ /* 0x010fc60000010000 */
[----:B------:R-:W4:Y:S04]  /*2130*/  LDS R5, [R2+0x238] ;  /* 0x0002380002057984 */ /* 0x000f280000000800 */
[----:B------:R-:W4:Y:S01]  /*2140*/  LDS R3, [R2+0x23c] ;  /* 0x00023c0002037984 */ /* 0x000f220000000800 */
[----:B-----5:R-:W-:-:S03]  /*2150*/  @!P0 FADD.FTZ R7, R22, R7 ;  /* 0x0000000716078221 */ /* 0x020fc60000010000 */
[----:B------:R-:W5:Y:S01]  /*2160*/  LDS R6, [R2+0x244] ;  /* 0x0002440002067984 */ /* 0x000f620000000800 */
[----:B------:R-:W-:-:S03]  /*2170*/  ISETP.NE.AND P0, PT, R17, RZ, PT ;  /* 0x000000ff1100720c */ /* 0x000fc60003f05270 */
[----:B------:R-:W5:Y:S01]  /*2180*/  LDS R10, [R2+0x248] ;  /* 0x00024800020a7984 */ /* 0x000f620000000800 */
[----:B------:R-:W-:Y:S01]  /*2190*/  ISETP.NE.AND P2, PT, R23, RZ, PT ;  /* 0x000000ff1700720c */ /* 0x000fe20003f45270 */
[----:B------:R-:W5:Y:S01]  /*21a0*/  S2R R24, SR_TID.X ;  /* 0x0000000000187919 */ /* 0x000f620000002100 */
[----:B-1----:R-:W-:Y:S01]  /*21b0*/  @!P1 FADD.FTZ R19, R19, R8 ;  /* 0x0000000813139221 */ /* 0x002fe20000010000 */
[----:B------:R-:W1:Y:S01]  /*21c0*/  LDS R13, [R2+0x250] ;  /* 0x00025000020d7984 */ /* 0x000e620000000800 */
[----:B0-----:R-:W-:-:S03]  /*21d0*/  @!P1 FADD.FTZ R20, R20, R7 ;  /* 0x0000000714149221 */ /* 0x001fc60000010000 */
[----:B------:R0:W1:Y:S01]  /*21e0*/  LDS R25, [R2+0x254] ;  /* 0x0002540002197984 */ /* 0x0000620000000800 */
[----:B------:R-:W-:Y:S01]  /*21f0*/  ISETP.NE.AND P1, PT, R21, RZ, PT ;  /* 0x000000ff1500720c */ /* 0x000fe20003f25270 */
[----:B--2---:R-:W-:Y:S01]  /*2200*/  @!P0 FADD.FTZ R12, R12, R19 ;  /* 0x000000130c0c8221 */ /* 0x004fe20000010000 */
[----:B0-----:R-:W-:Y:S01]  /*2210*/  IADD3 R2, PT, PT, R17, R18, RZ ;  /* 0x0000001211027210 */ /* 0x001fe20007ffe0ff */
[----:B---3--:R-:W-:Y:S01]  /*2220*/  @!P0 FADD.FTZ R14, R14, R20 ;  /* 0x000000140e0e8221 */ /* 0x008fe20000010000 */
[----:B------:R-:W-:Y:S02]  /*2230*/  ISETP.NE.AND P0, PT, R11, RZ, PT ;  /* 0x000000ff0b00720c */ /* 0x000fe40003f05270 */
[----:B------:R-:W-:Y:S01]  /*2240*/  IADD3 R16, PT, PT, R23, R2, RZ ;  /* 0x0000000217107210 */ /* 0x000fe20007ffe0ff */
[----:B----4-:R-:W-:Y:S01]  /*2250*/  @!P2 FADD.FTZ R5, R5, R12 ;  /* 0x0000000c0505a221 */ /* 0x010fe20000010000 */
[----:B------:R-:W-:Y:S01]  /*2260*/  @!P2 FADD.FTZ R3, R3, R14 ;  /* 0x0000000e0303a221 */ /* 0x000fe20000010000 */
[----:B-----5:R-:W-:-:S04]  /*2270*/  IMAD R27, R24, 0x54, R27 ;  /* 0x00000054181b7824 */ /* 0x020fc800078e021b */
[----:B------:R-:W-:Y:S01]  /*2280*/  @!P1 FADD.FTZ R6, R6, R5 ;  /* 0x0000000506069221 */ /* 0x000fe20000010000 */
[----:B------:R-:W-:Y:S01]  /*2290*/  @!P1 FADD.FTZ R10, R10, R3 ;  /* 0x000000030a0a9221 */ /* 0x000fe20000010000 */
[----:B------:R0:W-:Y:S04]  /*22a0*/  STS [R27+0x214], R8 ;  /* 0x000214081b007388 */ /* 0x0001e80000000800 */
[----:B------:R2:W-:Y:S01]  /*22b0*/  STS [R27+0x210], R9 ;  /* 0x000210091b007388 */ /* 0x0005e20000000800 */
[----:B-1----:R-:W-:-:S03]  /*22c0*/  @!P0 FADD.FTZ R13, R13, R6 ;  /* 0x000000060d0d8221 */ /* 0x002fc60000010000 */
[----:B------:R2:W-:Y:S01]  /*22d0*/  STS [R27+0x21c], R18 ;  /* 0x00021c121b007388 */ /* 0x0005e20000000800 */
[----:B0-----:R-:W-:Y:S02]  /*22e0*/  IMAD.IADD R8, R21, 0x1, R16 ;  /* 0x0000000115087824 */ /* 0x001fe400078e0210 */
[----:B------:R-:W-:Y:S01]  /*22f0*/  @!P0 FADD.FTZ R25, R25, R10 ;  /* 0x0000000a19198221 */ /* 0x000fe20000010000 */
[----:B------:R2:W-:Y:S02]  /*2300*/  STS [R27+0x218], R7 ;  /* 0x000218071b007388 */ /* 0x0005e40000000800 */
[----:B------:R-:W-:Y:S02]  /*2310*/  IADD3 R11, PT, PT, R11, R8, RZ ;  /* 0x000000080b0b7210 */ /* 0x000fe40007ffe0ff */
        /* <DEDUP_REMOVED lines=14> */
.L_x_1200:
[----:B--2---:R-:W1:Y:S01]  /*2400*/  S2R R13, SR_CgaCtaId ;  /* 0x00000000000d7919 */ /* 0x004e620000008800 */
[----:B0-----:R-:W-:Y:S01]  /*2410*/  MOV R10, 0x400 ;  /* 0x00000400000a7802 */ /* 0x001fe20000000f00 */
[----:B------:R-:W-:Y:S05]  /*2420*/  WARPSYNC.ALL ;  /* 0x0000000000007948 */ /* 0x000fea0003800000 */
[----:B------:R-:W0:Y:S01]  /*2430*/  S2R R3, SR_TID.X ;  /* 0x0000000000037919 */ /* 0x000e220000002100 */
[----:B------:R-:W-:Y:S02]  /*2440*/  MOV R2, RZ ;  /* 0x000000ff00027202 */ /* 0x000fe40000000f00 */
[----:B-1----:R-:W-:-:S03]  /*2450*/  LEA R6, R13, R10, 0x18 ;  /* 0x0000000a0d067211 */ /* 0x002fc600078ec0ff */
[----:B0-----:R-:W-:-:S04]  /*2460*/  IMAD.HI.U32 R5, R3, 0x2aaaaaab, R2 ;  /* 0x2aaaaaab03057827 */ /* 0x001fc800078e0002 */
        /* <DEDUP_REMOVED lines=21> */
[----:B------:R-:W-:Y:S02]  /*25c0*/  IMAD R9, R11, UR4, R11 ;  /* 0x000000040b097c24 */ /* 0x000fe4000f8e020b */
        /* <DEDUP_REMOVED lines=9> */
.L_x_1201:
[----:B------:R-:W-:Y:S05]  /*2660*/  WARPSYNC.COLLECTIVE R8, `(.L_x_1202) ;  /* 0x0000000008087348 */ /* 0x000fea0003c00000 */
[----:B------:R-:W-:Y:S01]  /*2670*/  NOP ;  /* 0x0000000000007918 */ /* 0x000fe20000000000 */
[----:B------:R-:W-:Y:S05]  /*2680*/  ENDCOLLECTIVE ;  /* 0x000000000000791b */ /* 0x000fea0003800000 */
.L_x_1202:
[C---:B------:R-:W-:Y:S02]  /*2690*/  ISETP.NE.AND P2, PT, R14.reuse, RZ, PT ;  /* 0x000000ff0e00720c */ /* 0x040fe40003f45270 */
[----:B------:R-:W-:Y:S02]  /*26a0*/  PLOP3.LUT P0, PT, PT, PT, PT, 0x80, 0x8 ;  /* 0x000000000008781c */ /* 0x000fe40003f0f070 */
[----:B------:R-:W-:-:S09]  /*26b0*/  ISETP.GE.U32.AND P3, PT, R14, 0x10, PT ;  /* 0x000000100e00780c */ /* 0x000fd20003f66070 */
        /* <DEDUP_REMOVED lines=11> */
.L_x_1203:
        /* <DEDUP_REMOVED lines=9> */
.L_x_1204:
        /* <DEDUP_REMOVED lines=11> */
.L_x_1205:
        /* <DEDUP_REMOVED lines=9> */
.L_x_1206:
        /* <DEDUP_REMOVED lines=11> */
.L_x_1207:
        /* <DEDUP_REMOVED lines=9> */
.L_x_1208:
        /* <DEDUP_REMOVED lines=11> */
.L_x_1209:
        /* <DEDUP_REMOVED lines=10> */
.L_x_1210:
        /* <DEDUP_REMOVED lines=9> */
.L_x_1211:
[----:B------:R-:W-:Y:S01]  /*2c60*/  @!P0 FADD.FTZ R7, R7, R16 ;  /* 0x0000001007078221 */ /* 0x000fe20000010000 */
[----:B------:R0:W-:Y:S04]  /*2c70*/  STS [R6+0xc0], R9 ;  /* 0x0000c00906007388 */ /* 0x0001e80000000800 */
[----:B------:R0:W-:Y:S04]  /*2c80*/  STS [R6+0xc4], R3 ;  /* 0x0000c40306007388 */ /* 0x0001e80000000800 */
[----:B------:R0:W-:Y:S02]  /*2c90*/  STS [R6+0xc8], R7 ;  /* 0x0000c80706007388 */ /* 0x0001e40000000800 */
[----:B0-----:R-:W-:Y:S05]  /*2ca0*/  WARPSYNC.COLLECTIVE R8, `(.L_x_1212) ;  /* 0x0000000008087348 */ /* 0x001fea0003c00000 */
[----:B------:R-:W-:Y:S01]  /*2cb0*/  NOP ;  /* 0x0000000000007918 */ /* 0x000fe20000000000 */
[----:B0-----:R-:W-:Y:S05]  /*2cc0*/  ENDCOLLECTIVE ;  /* 0x000000000000791b */ /* 0x001fea0003800000 */
.L_x_1212:
[----:B------:R-:W-:Y:S05]  /*2cd0*/  BRA `(.L_x_1213) ;  /* 0xfffffff000ac7947 */ /* 0x000fea000383ffff */
.L_x_1214:
        /* <DEDUP_REMOVED lines=10> */
.L_x_3621:


//--------------------- .text._Z30group_norm_nhwc_fwd_sum_kernelI11Fp32IOFp32WLi64EEv26Group_norm_nhwc_fwd_params --------------------------
	.section	.text._Z30group_norm_nhwc_fwd_sum_kernelI11Fp32IOFp32WLi64EEv26Group_norm_nhwc_fwd_params,"ax",@progbits
	.align	128
        .global         _Z30group_norm_nhwc_fwd_sum_kernelI11Fp32IOFp32WLi64EEv26Group_norm_nhwc_fwd_params
        .type           _Z30group_norm_nhwc_fwd_sum_kernelI11Fp32IOFp32WLi64EEv26Group_norm_nhwc_fwd_params,@function
        .size           _Z30group_norm_nhwc_fwd_sum_kernelI11Fp32IOFp32WLi64EEv26Group_norm_nhwc_fwd_params,(.L_x_3622 - _Z30group_norm_nhwc_fwd_sum_kernelI11Fp32IOFp32WLi64EEv26Group_norm_nhwc_fwd_params)
        .other          _Z30group_norm_nhwc_fwd_sum_kernelI11Fp32IOFp32WLi64EEv26Group_norm_nhwc_fwd_params,@"STO_CUDA_ENTRY STV_DEFAULT"
_Z30group_norm_nhwc_fwd_sum_kernelI11Fp32IOFp32WLi64EEv26Group_norm_nhwc_fwd_params:
.text._Z30group_norm_nhwc_fwd_sum_kernelI11Fp32IOFp32WLi64EEv26Group_norm_nhwc_fwd_params:
        /* <DEDUP_REMOVED lines=40> */
.L_x_1217:
        /* <DEDUP_REMOVED lines=120> */
[----:B------:R-:W-:-:S04]  /*0a00*/  @!P0 IMAD R29, R27, UR9, R28 ;  /* 0x000000091b1d8c24 */ /* 0x000fc8000f8e021c */
[----:B------:R-:W-:Y:S01]  /*0a10*/  @!P0 IMAD.IADD R29, R19, 0x1, R29 ;  /* 0x00000001131d8824 */ /* 0x000fe200078e021d */
        /* <DEDUP_REMOVED lines=31> */
.L_x_1216:
        /* <DEDUP_REMOVED lines=11> */
[----:B------:R-:W-:Y:S01]  /*0cc0*/  @!P0 VIADD R13, R24, 0x1 ;  /* 0x00000001180d8836 */ /* 0x000fe20000000000 */
[----:B------:R-:W-:-:S03]  /*0cd0*/  @!P0 MOV R6, R10 ;  /* 0x0000000a00068202 */ /* 0x000fc60000000f00 */
[----:B------:R-:W-:Y:S02]  /*0ce0*/  @!P0 IMAD R15, R2, UR4, RZ ;  /* 0x00000004020f8c24 */ /* 0x000fe4000f8e02ff */
[----:B------:R-:W1:Y:S01]  /*0cf0*/  @!P0 LDC.64 R26, c[0x0][0x390] ;  /* 0x0000e400ff1a8b82 */ /* 0x000e620000000a00 */
[----:B------:R-:W-:Y:S01]  /*0d00*/  @!P0 IMAD.WIDE.U32 R2, R24, UR4, R6 ;  /* 0x0000000418028c25 */ /* 0x000fe2000f8e0006 */
[----:B------:R-:W-:-:S03]  /*0d10*/  @!P0 SHF.R.S32.HI R6, RZ, 0x1f, R13 ;  /* 0x0000001fff068819 */ /* 0x000fc6000001140d */
[----:B------:R-:W-:Y:S02]  /*0d20*/  @!P0 IMAD R15, R24, UR5, R15 ;  /* 0x00000005180f8c24 */ /* 0x000fe4000f8e020f */
[----:B------:R-:W-:Y:S01]  /*0d30*/  @!P0 IMAD R12, R6, UR4, RZ ;  /* 0x00000004060c8c24 */ /* 0x000fe2000f8e02ff */
[----:B------:R-:W2:Y:S01]  /*0d40*/  @!P0 LDC.64 R20, c[0x0][0x390] ;  /* 0x0000e400ff148b82 */ /* 0x000ea20000000a00 */
[----:B------:R-:W-:Y:S01]  /*0d50*/  @!P0 IMAD.IADD R3, R3, 0x1, R15 ;  /* 0x0000000103038824 */ /* 0x000fe200078e020f */
[----:B------:R-:W-:Y:S01]  /*0d60*/  @!P0 IADD3 R15, PT, PT, R24, 0x2, RZ ;  /* 0x00000002180f8810 */ /* 0x000fe20007ffe0ff */
[----:B------:R-:W-:-:S03]  /*0d70*/  @!P0 IMAD.MOV.U32 R6, RZ, RZ, R10 ;  /* 0x000000ffff068224 */ /* 0x000fc600078e000a */
[----:B------:R-:W-:Y:S02]  /*0d80*/  @!P0 SHF.R.S32.HI R14, RZ, 0x1f, R15 ;  /* 0x0000001fff0e8819 */ /* 0x000fe4000001140f */
[----:B0-----:R-:W-:-:S03]  /*0d90*/  @!P0 LEA R28, P2, R2, R28, 0x2 ;  /* 0x0000001c021c8211 */ /* 0x001fc600078410ff */
[----:B------:R-:W-:Y:S01]  /*0da0*/  @!P0 IMAD R14, R14, UR4, RZ ;  /* 0x000000040e0e8c24 */ /* 0x000fe2000f8e02ff */
[----:B------:R-:W-:Y:S01]  /*0db0*/  @!P0 LEA.HI.X R29, R2, R29, R3, 0x2, P2 ;  /* 0x0000001d021d8211 */ /* 0x000fe200010f1403 */
[----:B------:R-:W-:-:S04]  /*0dc0*/  @!P0 IMAD.WIDE.U32 R2, R13, UR4, R6 ;  /* 0x000000040d028c25 */ /* 0x000fc8000f8e0006 */
[----:B------:R-:W-:Y:S01]  /*0dd0*/  @!P0 IMAD R13, R13, UR5, R12 ;  /* 0x000000050d0d8c24 */ /* 0x000fe2000f8e020c */
[----:B-1----:R-:W-:-:S04]  /*0de0*/  @!P0 LEA R26, P2, R2, R26, 0x2 ;  /* 0x0000001a021a8211 */ /* 0x002fc800078410ff */
[----:B------:R-:W-:Y:S01]  /*0df0*/  @!P0 IADD3 R3, PT, PT, R3, R13, RZ ;  /* 0x0000000d03038210 */ /* 0x000fe20007ffe0ff */
[C---:B------:R-:W-:Y:S01]  /*0e00*/  @!P0 IMAD.WIDE.U32 R12, R15.reuse, UR4, R6 ;  /* 0x000000040f0c8c25 */ /* 0x040fe2000f8e0006 */
[----:B------:R-:W-:Y:S02]  /*0e10*/  @!P0 IADD3 R6, PT, PT, R24, 0x3, RZ ;  /* 0x0000000318068810 */ /* 0x000fe40007ffe0ff */
[----:B------:R-:W-:Y:S01]  /*0e20*/  @!P0 LEA.HI.X R27, R2, R27, R3, 0x2, P2 ;  /* 0x0000001b021b8211 */ /* 0x000fe200010f1403 */
[----:B------:R-:W-:Y:S01]  /*0e30*/  @!P0 IMAD R15, R15, UR5, R14 ;  /* 0x000000050f0f8c24 */ /* 0x000fe2000f8e020e */
[----:B------:R-:W0:Y:S01]  /*0e40*/  @!P0 LDC.64 R2, c[0x0][0x390] ;  /* 0x0000e400ff028b82 */ /* 0x000e220000000a00 */
[----:B------:R-:W-:Y:S02]  /*0e50*/  @!P0 SHF.R.S32.HI R14, RZ, 0x1f, R6 ;  /* 0x0000001fff0e8819 */ /* 0x000fe40000011406 */
[----:B------:R-:W-:Y:S01]  /*0e60*/  @!P0 IMAD.IADD R13, R13, 0x1, R15 ;  /* 0x000000010d0d8824 */ /* 0x000fe200078e020f */
[----:B--2---:R-:W-:-:S02]  /*0e70*/  @!P0 LEA R20, P2, R12, R20, 0x2 ;  /* 0x000000140c148211 */ /* 0x004fc400078410ff */
[----:B------:R-:W-:Y:S01]  /*0e80*/  @!P0 IMAD R17, R14, UR4, RZ ;  /* 0x000000040e118c24 */ /* 0x000fe2000f8e02ff */
[----:B------:R-:W-:Y:S01]  /*0e90*/  @!P0 MOV R15, R7 ;  /* 0x00000007000f8202 */ /* 0x000fe20000000f00 */
[----:B------:R-:W-:Y:S01]  /*0ea0*/  @!P0 IMAD.MOV.U32 R14, RZ, RZ, R10 ;  /* 0x000000ffff0e8224 */ /* 0x000fe200078e000a */
[----:B------:R-:W-:Y:S02]  /*0eb0*/  @!P0 LEA.HI.X R21, R12, R21, R13, 0x2, P2 ;  /* 0x000000150c158211 */ /* 0x000fe400010f140d */
[----:B------:R-:W-:Y:S01]  /*0ec0*/  CS2R R12, SRZ ;  /* 0x00000000000c7805 */ /* 0x000fe2000001ff00 */
[----:B------:R-:W-:-:S04]  /*0ed0*/  @!P0 IMAD.WIDE.U32 R14, R6, UR4, R14 ;  /* 0x00000004060e8c25 */ /* 0x000fc8000f8e000e */
[----:B------:R-:W-:Y:S01]  /*0ee0*/  @!P0 IMAD R6, R6, UR5, R17 ;  /* 0x0000000506068c24 */ /* 0x000fe2000f8e0211 */
[----:B------:R-:W-:Y:S01]  /*0ef0*/  CS2R R16, SRZ ;  /* 0x0000000000107805 */ /* 0x000fe2000001ff00 */
[----:B------:R-:W2:Y:S02]  /*0f00*/  @!P0 LDG.E.64 R12, desc[UR10][R28.64] ;  /* 0x0000000a1c0c8981 */ /* 0x000ea4000c1e1b00 */
[----:B------:R-:W-:Y:S01]  /*0f10*/  @!P0 IMAD.IADD R6, R15, 0x1, R6 ;  /* 0x000000010f068824 */ /* 0x000fe200078e0206 */
[----:B------:R-:W-:Y:S02]  /*0f20*/  CS2R R18, SRZ ;  /* 0x0000000000127805 */ /* 0x000fe4000001ff00 */
[----:B------:R-:W3:Y:S01]  /*0f30*/  @!P0 LDG.E.64 R16, desc[UR10][R26.64] ;  /* 0x0000000a1a108981 */ /* 0x000ee2000c1e1b00 */
[----:B0-----:R-:W-:-:S03]  /*0f40*/  @!P0 LEA R2, P2, R14, R2, 0x2 ;  /* 0x000000020e028211 */ /* 0x001fc600078410ff */
[----:B------:R-:W4:Y:S01]  /*0f50*/  @!P0 LDG.E.64 R18, desc[UR10][R20.64] ;  /* 0x0000000a14128981 */ /* 0x000f22000c1e1b00 */
[----:B------:R-:W-:Y:S02]  /*0f60*/  @!P0 LEA.HI.X R3, R14, R3, R6, 0x2, P2 ;  /* 0x000000030e038211 */ /* 0x000fe400010f1406 */
[----:B------:R-:W-:-:S06]  /*0f70*/  CS2R R14, SRZ ;  /* 0x00000000000e7805 */ /* 0x000fcc000001ff00 */
        /* <DEDUP_REMOVED lines=22> */
.L_x_1218:
        /* <DEDUP_REMOVED lines=9> */
[C---:B------:R-:W-:Y:S01]  /*1170*/  @!P0 VIADD R19, R24.reuse, 0x1 ;  /* 0x0000000118138836 */ /* 0x040fe20000000000 */
[----:B------:R-:W-:Y:S02]  /*1180*/  @!P0 SHF.R.S32.HI R5, RZ, 0x1f, R24 ;  /* 0x0000001fff058819 */ /* 0x000fe40000011418 */
[----:B------:R-:W-:Y:S02]  /*1190*/  @!P0 MOV R6, R10 ;  /* 0x0000000a00068202 */ /* 0x000fe40000000f00 */
[----:B------:R-:W-:Y:S01]  /*11a0*/  @!P0 SHF.R.S32.HI R14, RZ, 0x1f, R19 ;  /* 0x0000001fff0e8819 */ /* 0x000fe20000011413 */
[----:B------:R-:W-:Y:S01]  /*11b0*/  @!P0 IMAD R5, R5, UR4, RZ ;  /* 0x0000000405058c24 */ /* 0x000fe2000f8e02ff */
[----:B------:R-:W1:Y:S01]  /*11c0*/  @!P0 LDC.64 R2, c[0x0][0x390] ;  /* 0x0000e400ff028b82 */ /* 0x000e620000000a00 */
[----:B------:R-:W-:-:S04]  /*11d0*/  @!P0 IMAD.WIDE.U32 R16, R24, UR4, R6 ;  /* 0x0000000418108c25 */ /* 0x000fc8000f8e0006 */
[----:B------:R-:W-:Y:S02]  /*11e0*/  @!P0 IMAD R5, R24, UR5, R5 ;  /* 0x0000000518058c24 */ /* 0x000fe4000f8e0205 */
        /* <DEDUP_REMOVED lines=24> */
.L_x_1219:
        /* <DEDUP_REMOVED lines=13> */
[----:B------:R-:W-:Y:S01]  /*1440*/  IMAD.IADD R5, R7, 0x1, R5 ;  /* 0x0000000107057824 */ /* 0x000fe200078e0205 */
[----:B0-----:R-:W-:-:S04]  /*1450*/  LEA R2, P0, R6, UR4, 0x2 ;  /* 0x0000000406027c11 */ /* 0x001fc8000f8010ff */
[----:B------:R-:W-:-:S06]  /*1460*/  LEA.HI.X R3, R6, UR5, R5, 0x2, P0 ;  /* 0x0000000506037c11 */ /* 0x000fcc00080f1405 */
[----:B------:R-:W5:Y:S03]  /*1470*/  LDG.E.64 R2, desc[UR10][R2.64] ;  /* 0x0000000a02027981 */ /* 0x000f66000c1e1b00 */
.L_x_1221:
[----:B------:R-:W-:Y:S05]  /*1480*/  BSYNC.RECONVERGENT B0 ;  /* 0x0000000000007941 */ /* 0x000fea0003800200 */
.L_x_1220:
[C---:B-----5:R-:W-:Y:S01]  /*1490*/  FMUL.FTZ R6, R2.reuse, R2 ;  /* 0x0000000202067220 */ /* 0x060fe20000410000 */
[----:B------:R-:W-:-:S03]  /*14a0*/  FADD.FTZ R2, R2, R3 ;  /* 0x0000000302027221 */ /* 0x000fc60000010000 */
[----:B------:R-:W-:Y:S01]  /*14b0*/  FFMA.FTZ R3, R3, R3, R6 ;  /* 0x0000000303037223 */ /* 0x000fe20000010006 */
[----:B------:R-:W-:-:S03]  /*14c0*/  FADD.FTZ R23, R23, R2 ;  /* 0x0000000217177221 */ /* 0x000fc60000010000 */
[----:B------:R-:W-:-:S07]  /*14d0*/  FADD.FTZ R22, R22, R3 ;  /* 0x0000000316167221 */ /* 0x000fce0000010000 */
.L_x_1215:
[----:B------:R-:W0:Y:S01]  /*14e0*/  LDCU UR5, c[0x0][0x40c] ;  /* 0x00008180ff0577ac */ /* 0x000e220008000800 */
[----:B------:R-:W1:Y:S01]  /*14f0*/  S2R R9, SR_CgaCtaId ;  /* 0x0000000000097919 */ /* 0x000e620000008800 */
[----:B------:R-:W-:Y:S01]  /*1500*/  MOV R8, 0x400 ;  /* 0x0000040000087802 */ /* 0x000fe20000000f00 */
[----:B0-----:R-:W0:Y:S01]  /*1510*/  I2F.U32.RP R5, UR5 ;  /* 0x0000000500057d06 */ /* 0x001e220008209000 */
[----:B------:R-:W-:-:S07]  /*1520*/  ISETP.NE.U32.AND P2, PT, RZ, UR5, PT ;  /* 0x00000005ff007c0c */ /* 0x000fce000bf45070 */
[----:B0-----:R-:W0:Y:S01]  /*1530*/  MUFU.RCP R5, R5 ;  /* 0x0000000500057308 */ /* 0x001e220000001000 */
[----:B-1----:R-:W-:-:S05]  /*1540*/  LEA R11, R9, R8, 0x18 ;  /* 0x00000008090b7211 */ /* 0x002fca00078ec0ff */
[----:B------:R-:W-:-:S05]  /*1550*/  IMAD R11, R0, 0xc, R11 ;  /* 0x0000000c000b7824 */ /* 0x000fca00078e020b */
[----:B------:R1:W-:Y:S04]  /*1560*/  STS [R11+0x14], R23 ;  /* 0x000014170b007388 */ /* 0x0003e80000000800 */
[----:B------:R1:W-:Y:S01]  /*1570*/  STS [R11+0x18], R22 ;  /* 0x000018160b007388 */ /* 0x0003e20000000800 */
[----:B0-----:R-:W-:-:S04]  /*1580*/  IADD3 R2, PT, PT, R5, 0xffffffe, RZ ;  /* 0x0ffffffe05027810 */ /* 0x001fc80007ffe0ff */
[----:B------:R0:W2:Y:S02]  /*1590*/  F2I.FTZ.U32.TRUNC.NTZ R3, R2 ;  /* 0x0000000200037305 */ /* 0x0000a4000021f000 */
[----:B0-----:R-:W-:Y:S02]  /*15a0*/  HFMA2 R2, -RZ, RZ, 0, 0 ;  /* 0x00000000ff027431 */ /* 0x001fe400000001ff */
[----:B--2---:R-:W-:-:S04]  /*15b0*/  IMAD.MOV R7, RZ, RZ, -R3 ;  /* 0x000000ffff077224 */ /* 0x004fc800078e0a03 */
[----:B------:R-:W-:-:S04]  /*15c0*/  IMAD R7, R7, UR5, RZ ;  /* 0x0000000507077c24 */ /* 0x000fc8000f8e02ff */
[----:B------:R-:W-:-:S06]  /*15d0*/  IMAD.HI.U32 R3, R3, R7, R2 ;  /* 0x0000000703037227 */ /* 0x000fcc00078e0002 */
[----:B------:R-:W-:-:S04]  /*15e0*/  IMAD.HI.U32 R10, R3, R4, RZ ;  /* 0x00000004030a7227 */ /* 0x000fc800078e00ff */
[----:B------:R-:W-:-:S04]  /*15f0*/  IMAD.MOV R3, RZ, RZ, -R10 ;  /* 0x000000ffff037224 */ /* 0x000fc800078e0a0a */
[----:B------:R-:W-:-:S05]  /*1600*/  IMAD R3, R3, UR5, R4 ;  /* 0x0000000503037c24 */ /* 0x000fca000f8e0204 */
[----:B------:R-:W-:-:S13]  /*1610*/  ISETP.GE.U32.AND P0, PT, R3, UR5, PT ;  /* 0x0000000503007c0c */ /* 0x000fda000bf06070 */
[----:B------:R-:W-:Y:S01]  /*1620*/  @P0 IADD3 R3, PT, PT, R3, -UR5, RZ ;  /* 0x8000000503030c10 */ /* 0x000fe2000fffe0ff */
[----:B------:R-:W-:-:S03]  /*1630*/  @P0 VIADD R10, R10, 0x1 ;  /* 0x000000010a0a0836 */ /* 0x000fc60000000000 */
[----:B------:R-:W-:-:S13]  /*1640*/  ISETP.GE.U32.AND P1, PT, R3, UR5, PT ;  /* 0x0000000503007c0c */ /* 0x000fda000bf26070 */
[----:B------:R-:W-:Y:S02]  /*1650*/  @P1 IADD3 R10, PT, PT, R10, 0x1, RZ ;  /* 0x000000010a0a1810 */ /* 0x000fe40007ffe0ff */
[----:B------:R-:W-:-:S05]  /*1660*/  @!P2 LOP3.LUT R10, RZ, UR5, RZ, 0x33, !PT ;  /* 0x00000005ff0aac12 */ /* 0x000fca000f8e33ff */
[----:B------:R-:W-:-:S04]  /*1670*/  IMAD.MOV R3, RZ, RZ, -R10 ;  /* 0x000000ffff037224 */ /* 0x000fc800078e0a0a */
[----:B------:R-:W-:-:S05]  /*1680*/  IMAD R12, R3, UR5, R4 ;  /* 0x00000005030c7c24 */ /* 0x000fca000f8e0204 */
[----:B------:R-:W-:-:S04]  /*1690*/  ISETP.NE.AND P0, PT, R12, RZ, PT ;  /* 0x000000ff0c00720c */ /* 0x000fc80003f05270 */
[----:B------:R-:W-:Y:S02]  /*16a0*/  SEL R2, RZ, 0x1, P0 ;  /* 0x00000001ff027807 */ /* 0x000fe40000000000 */
[----:B------:R-:W-:-:S03]  /*16b0*/  ISETP.GT.U32.AND P0, PT, R0, 0x1f, PT ;  /* 0x0000001f0000780c */ /* 0x000fc60003f04070 */
[----:B------:R1:W-:Y:S01]  /*16c0*/  STS [R11+0x10], R2 ;  /* 0x000010020b007388 */ /* 0x0003e20000000800 */
[----:B------:R-:W-:Y:S09]  /*16d0*/  BAR.SYNC.DEFER_BLOCKING 0x0 ;  /* 0x0000000000007b1d */ /* 0x000ff20000010000 */
[----:B-1----:R-:W-:Y:S05]  /*16e0*/  @P0 BRA `(.L_x_1222) ;  /* 0x0000000400580947 */ /* 0x002fea0003800000 */
[C---:B------:R-:W-:Y:S01]  /*16f0*/  IMAD R18, R0.reuse, 0xc, R11 ;  /* 0x0000000c00127824 */ /* 0x040fe200078e020b */
[----:B------:R-:W0:Y:S01]  /*1700*/  S2R R13, SR_LANEID ;  /* 0x00000000000d7919 */ /* 0x000e220000000000 */
[----:B------:R-:W-:Y:S01]  /*1710*/  IADD3 R15, PT, PT, R11, 0x10, RZ ;  /* 0x000000100b0f7810 */ /* 0x000fe20007ffe0ff */
[----:B------:R-:W-:Y:S02]  /*1720*/  UMOV UR4, 0xffffffff ;  /* 0xffffffff00047882 */ /* 0x000fe40000000000 */
[----:B------:R-:W1:Y:S02]  /*1730*/  LDS.64 R6, [R18+0x18] ;  /* 0x0000180012067984 */ /* 0x000e640000000a00 */
[----:B------:R-:W-:Y:S02]  /*1740*/  IMAD R14, R0, 0xc, R15 ;  /* 0x0000000c000e7824 */ /* 0x000fe400078e020f */
[----:B------:R-:W2:Y:S04]  /*1750*/  LDS.64 R4, [R18+0x10] ;  /* 0x0000100012047984 */ /* 0x000ea80000000a00 */
[----:B------:R-:W3:Y:S01]  /*1760*/  LDS.64 R2, [R18+0x20] ;  /* 0x0000200012027984 */ /* 0x000ee20000000a00 */
[----:B-1----:R-:W-:Y:S01]  /*1770*/  ISETP.NE.AND P4, PT, R7, RZ, PT ;  /* 0x000000ff0700720c */ /* 0x002fe20003f85270 */
[----:B--2---:R-:W-:-:S02]  /*1780*/  IMAD.IADD R17, R4, 0x1, R7 ;  /* 0x0000000104117824 */ /* 0x004fc400078e0207 */
[----:B---3--:R-:W-:Y:S01]  /*1790*/  FADD.FTZ R19, R5, R2 ;  /* 0x0000000205137221 */ /* 0x008fe20000010000 */
[----:B------:R-:W-:-:S04]  /*17a0*/  FADD.FTZ R16, R6, R3 ;  /* 0x0000000306107221 */ /* 0x000fc80000010000 */
[----:B------:R-:W-:Y:S02]  /*17b0*/  FSEL R15, R19, R2, !P4 ;  /* 0x00000002130f7208 */ /* 0x000fe40006000000 */
[----:B------:R-:W-:Y:S01]  /*17c0*/  FSEL R16, R16, R3, !P4 ;  /* 0x0000000310107208 */ /* 0x000fe20006000000 */
[----:B0-----:R-:W-:Y:S06]  /*17d0*/  BRA.DIV UR4, `(.L_x_1223) ;  /* 0x0000000604987947 */ /* 0x001fec000b800000 */
[----:B------:R-:W0:Y:S01]  /*17e0*/  SHFL.UP PT, R23, R15, 0x1, RZ ;  /* 0x042000000f177989 */ /* 0x000e2200000e00ff */
[----:B------:R-:W-:Y:S02]  /*17f0*/  ISETP.GE.AND P1, PT, R13, 0x1, PT ;  /* 0x000000010d00780c */ /* 0x000fe40003f26270 */
[----:B------:R-:W-:Y:S01]  /*1800*/  ISETP.NE.AND P0, PT, R17, RZ, PT ;  /* 0x000000ff1100720c */ /* 0x000fe20003f05270 */
[----:B------:R-:W1:Y:S04]  /*1810*/  SHFL.UP PT, R25, R16, 0x1, RZ ;  /* 0x0420000010197989 */ /* 0x000e6800000e00ff */
[----:B------:R-:W2:Y:S01]  /*1820*/  SHFL.UP PT, R18, R17, 0x1, RZ ;  /* 0x0420000011127989 */ /* 0x000ea200000e00ff */
[----:B0-----:R-:W-:Y:S01]  /*1830*/  FADD.FTZ R20, R15, R23 ;  /* 0x000000170f147221 */ /* 0x001fe20000010000 */
[----:B-1----:R-:W-:-:S04]  /*1840*/  FADD.FTZ R25, R16, R25 ;  /* 0x0000001910197221 */ /* 0x002fc80000010000 */
[----:B------:R-:W-:Y:S02]  /*1850*/  @P1 FSEL R15, R20, R15, !P0 ;  /* 0x0000000f140f1208 */ /* 0x000fe40004000000 */
[----:B--2---:R-:W-:Y:S02]  /*1860*/  SEL R18, R18, RZ, P1 ;  /* 0x000000ff12127207 */ /* 0x004fe40000800000 */
[----:B------:R-:W-:Y:S01]  /*1870*/  @P1 FSEL R16, R25, R16, !P0 ;  /* 0x0000001019101208 */ /* 0x000fe20004000000 */
[----:B------:R-:W0:Y:S01]  /*1880*/  SHFL.UP PT, R24, R15, 0x2, RZ ;  /* 0x044000000f187989 */ /* 0x000e2200000e00ff */
[----:B------:R-:W-:Y:S02]  /*1890*/  IADD3 R18, PT, PT, R17, R18, RZ ;  /* 0x0000001211127210 */ /* 0x000fe40007ffe0ff */
[----:B------:R-:W-:Y:S01]  /*18a0*/  ISETP.GE.AND P1, PT, R13, 0x2, PT ;  /* 0x000000020d00780c */ /* 0x000fe20003f26270 */
[----:B------:R-:W1:Y:S01]  /*18b0*/  SHFL.UP PT, R25, R16, 0x2, RZ ;  /* 0x0440000010197989 */ /* 0x000e6200000e00ff */
[----:B------:R-:W-:-:S03]  /*18c0*/  ISETP.NE.AND P0, PT, R18, RZ, PT ;  /* 0x000000ff1200720c */ /* 0x000fc60003f05270 */
[----:B------:R-:W2:Y:S01]  /*18d0*/  SHFL.UP PT, R23, R18, 0x2, RZ ;  /* 0x0440000012177989 */ /* 0x000ea200000e00ff */
[----:B0-----:R-:W-:Y:S01]  /*18e0*/  FADD.FTZ R24, R15, R24 ;  /* 0x000000180f187221 */ /* 0x001fe20000010000 */
[----:B-1----:R-:W-:-:S06]  /*18f0*/  FADD.FTZ R25, R16, R25 ;  /* 0x0000001910197221 */ /* 0x002fcc0000010000 */
[----:B------:R-:W-:Y:S02]  /*1900*/  @P1 FSEL R15, R24, R15, !P0 ;  /* 0x0000000f180f1208 */ /* 0x000fe40004000000 */
[----:B--2---:R-:W-:Y:S02]  /*1910*/  SEL R17, R23, RZ, P1 ;  /* 0x000000ff17117207 */ /* 0x004fe40000800000 */
[----:B------:R-:W-:Y:S01]  /*1920*/  @P1 FSEL R16, R25, R16, !P0 ;  /* 0x0000001019101208 */ /* 0x000fe20004000000 */
[----:B------:R-:W0:Y:S01]  /*1930*/  SHFL.UP PT, R23, R15, 0x4, RZ ;  /* 0x048000000f177989 */ /* 0x000e2200000e00ff */
[----:B------:R-:W-:Y:S01]  /*1940*/  ISETP.GE.AND P1, PT, R13, 0x4, PT ;  /* 0x000000040d00780c */ /* 0x000fe20003f26270 */
[----:B------:R-:W-:Y:S02]  /*1950*/  IMAD.IADD R17, R18, 0x1, R17 ;  /* 0x0000000112117824 */ /* 0x000fe400078e0211 */
[----:B------:R-:W1:Y:S03]  /*1960*/  SHFL.UP PT, R25, R16, 0x4, RZ ;  /* 0x0480000010197989 */ /* 0x000e6600000e00ff */
[----:B------:R-:W-:Y:S01]  /*1970*/  ISETP.NE.AND P0, PT, R17, RZ, PT ;  /* 0x000000ff1100720c */ /* 0x000fe20003f05270 */
        /* <DEDUP_REMOVED lines=28> */
[----:B------:R0:W1:Y:S01]  /*1b40*/  SHFL.UP PT, R24, R15, 0x1, RZ ;  /* 0x042000000f187989 */ /* 0x00006200000e00ff */
[----:B------:R-:W-:-:S03]  /*1b50*/  IADD3 R18, PT, PT, R17, R18, RZ ;  /* 0x0000001211127210 */ /* 0x000fc60007ffe0ff */
[----:B------:R0:W2:Y:S04]  /*1b60*/  SHFL.UP PT, R23, R16, 0x1, RZ ;  /* 0x0420000010177989 */ /* 0x0000a800000e00ff */
[----:B------:R0:W3:Y:S02]  /*1b70*/  SHFL.UP PT, R13, R18, 0x1, RZ ;  /* 0x04200000120d7989 */ /* 0x0000e400000e00ff */
.L_x_1242:
[----:B------:R-:W-:Y:S02]  /*1b80*/  ISETP.NE.AND P1, PT, R0, RZ, PT ;  /* 0x000000ff0000720c */ /* 0x000fe40003f25270 */
[----:B------:R-:W-:-:S11]  /*1b90*/  PLOP3.LUT P0, PT, PT, PT, PT, 0x80, 0x8 ;  /* 0x000000000008781c */ /* 0x000fd60003f0f070 */
[----:B------:R-:W-:Y:S01]  /*1ba0*/  @P1 ISETP.NE.AND P2, PT, R4, RZ, PT ;  /* 0x000000ff0400120c */ /* 0x000fe20003f45270 */
[----:B---3--:R-:W-:-:S03]  /*1bb0*/  @P1 IMAD.IADD R4, R13, 0x1, R4 ;  /* 0x000000010d041824 */ /* 0x008fc600078e0204 */
[----:B------:R-:W-:Y:S02]  /*1bc0*/  @P1 PLOP3.LUT P0, PT, P2, PT, PT, 0x80, 0x8 ;  /* 0x000000000008181c */ /* 0x000fe4000170f070 */
[----:B------:R-:W-:-:S11]  /*1bd0*/  IADD3 R7, PT, PT, R7, R4, RZ ;  /* 0x0000000407077210 */ /* 0x000fd60007ffe0ff */
[----:B-1----:R-:W-:Y:S01]  /*1be0*/  @!P0 FADD.FTZ R5, R24, R5 ;  /* 0x0000000518058221 */ /* 0x002fe20000010000 */
[----:B--2---:R-:W-:-:S03]  /*1bf0*/  @!P0 FADD.FTZ R6, R23, R6 ;  /* 0x0000000617068221 */ /* 0x004fc60000010000 */
[----:B------:R-:W-:Y:S01]  /*1c00*/  @!P4 FADD.FTZ R2, R2, R5 ;  /* 0x000000050202c221 */ /* 0x000fe20000010000 */
[----:B------:R-:W-:Y:S01]  /*1c10*/  @!P4 FADD.FTZ R3, R3, R6 ;  /* 0x000000060303c221 */ /* 0x000fe20000010000 */
[----:B------:R1:W-:Y:S04]  /*1c20*/  STS.64 [R14], R4 ;  /* 0x000000040e007388 */ /* 0x0003e80000000a00 */
[----:B------:R1:W-:Y:S04]  /*1c30*/  STS.64 [R14+0x8], R6 ;  /* 0x000008060e007388 */ /* 0x0003e80000000a00 */
[----:B------:R1:W-:Y:S02]  /*1c40*/  STS.64 [R14+0x10], R2 ;  /* 0x000010020e007388 */ /* 0x0003e40000000a00 */
.L_x_1222:
[----:B------:R-:W-:Y:S05]  /*1c50*/  WARPSYNC.ALL ;  /* 0x0000000000007948 */ /* 0x000fea0003800000 */
[----:B------:R-:W-:Y:S01]  /*1c60*/  BAR.SYNC.DEFER_BLOCKING 0x0 ;  /* 0x0000000000007b1d */ /* 0x000fe20000010000 */
[----:B------:R-:W-:-:S07]  /*1c70*/  UIADD3 UR4, UPT, UPT, UR5, -0x2, URZ ;  /* 0xfffffffe05047890 */ /* 0x000fce000fffe0ff */
[----:B-1----:R-:W1:Y:S01]  /*1c80*/  LDC R7, c[0x0][0x408] ;  /* 0x00010200ff077b82 */ /* 0x002e620000000800 */
[----:B------:R-:W-:-:S07]  /*1c90*/  ISETP.NE.AND P1, PT, R12, UR4, PT ;  /* 0x000000040c007c0c */ /* 0x000fce000bf25270 */
[----:B------:R-:W2:Y:S06]  /*1ca0*/  LDC R13, c[0x0][0x3f8] ;  /* 0x0000fe00ff0d7b82 */ /* 0x000eac0000000800 */
[----:B------:R-:W-:Y:S01]  /*1cb0*/  @!P1 VIADD R4, R8, 0x320 ;  /* 0x0000032008049836 */ /* 0x000fe20000000000 */
[----:B------:R-:W-:Y:S04]  /*1cc0*/  @!P1 LDS R3, [R11+0x18] ;  /* 0x000018000b039984 */ /* 0x000fe80000000800 */
[----:B------:R-:W-:Y:S01]  /*1cd0*/  @!P1 LEA R5, R9, R4, 0x18 ;  /* 0x0000000409059211 */ /* 0x000fe200078ec0ff */
[----:B------:R-:W3:Y:S03]  /*1ce0*/  @!P1 LDS R2, [R11+0x14] ;  /* 0x000014000b029984 */ /* 0x000ee60000000800 */
[----:B------:R-:W-:Y:S01]  /*1cf0*/  @!P1 LEA R5, R10, R5, 0x3 ;  /* 0x000000050a059211 */ /* 0x000fe200078e18ff */
[----:B-1----:R-:W-:-:S05]  /*1d00*/  IMAD R6, R7, UR12, R0 ;  /* 0x0000000c07067c24 */ /* 0x002fca000f8e0200 */
[----:B--2---:R-:W-:-:S04]  /*1d10*/  ISETP.GE.AND P0, PT, R6, R13, PT ;  /* 0x0000000d0600720c */ /* 0x004fc80003f06270 */
[----:B------:R-:W-:Y:S01]  /*1d20*/  ISETP.GE.U32.OR P0, PT, R0, R7, P0 ;  /* 0x000000070000720c */ /* 0x000fe20000706470 */
[----:B---3--:R1:W-:Y:S01]  /*1d30*/  @!P1 STS.64 [R5], R2 ;  /* 0x0000000205009388 */ /* 0x0083e20000000a00 */
[----:B------:R-:W-:Y:S11]  /*1d40*/  BAR.SYNC.DEFER_BLOCKING 0x0 ;  /* 0x0000000000007b1d */ /* 0x000ff60000010000 */
[----:B-1----:R-:W-:Y:S05]  /*1d50*/  @P0 EXIT ;  /* 0x000000000000094d */ /* 0x002fea0003800000 */
[----:B------:R-:W-:Y:S01]  /*1d60*/  VIADD R8, R8, 0x320 ;  /* 0x0000032008087836 */ /* 0x000fe20000000000 */
[----:B------:R-:W1:Y:S01]  /*1d70*/  LDC.64 R4, c[0x0][0x3c0] ;  /* 0x0000f000ff047b82 */ /* 0x000e620000000a00 */
[----:B------:R-:W-:-:S03]  /*1d80*/  USHF.L.U32 UR4, UR7, 0x1, URZ ;  /* 0x0000000107047899 */ /* 0x000fc600080006ff */
[----:B------:R-:W-:-:S03]  /*1d90*/  LEA R9, R9, R8, 0x18 ;  /* 0x0000000809097211 */ /* 0x000fc600078ec0ff */
[C---:B------:R-:W-:Y:S01]  /*1da0*/  IMAD R7, R13.reuse, UR4, R13 ;  /* 0x000000040d077c24 */ /* 0x040fe2000f8e020d */
[----:B------:R-:W-:Y:S01]  /*1db0*/  LEA R0, R0, R9, 0x3 ;  /* 0x0000000900007211 */ /* 0x000fe200078e18ff */
[----:B------:R-:W-:Y:S02]  /*1dc0*/  IMAD R3, R13, UR4, R6 ;  /* 0x000000040d037c24 */ /* 0x000fe4000f8e0206 */
[----:B------:R-:W-:Y:S02]  /*1dd0*/  IMAD.IADD R7, R6, 0x1, R7 ;  /* 0x0000000106077824 */ /* 0x000fe400078e0207 */
[----:B------:R-:W2:Y:S01]  /*1de0*/  LDS.64 R8, [R0] ;  /* 0x0000000000087984 */ /* 0x000ea20000000a00 */
[----:B-1----:R-:W-:-:S04]  /*1df0*/  IMAD.WIDE R2, R3, 0x4, R4 ;  /* 0x0000000403027825 */ /* 0x002fc800078e0204 */
[----:B------:R-:W-:Y:S01]  /*1e00*/  IMAD.WIDE R4, R7, 0x4, R4 ;  /* 0x0000000407047825 */ /* 0x000fe200078e0204 */
[----:B--2---:R-:W-:Y:S04]  /*1e10*/  REDG.E.ADD.F32.FTZ.RN.STRONG.GPU desc[UR10][R2.64], R8 ;  /* 0x00000008020079a6 */ /* 0x004fe8000c12f30a */
[----:B------:R-:W-:Y:S01]  /*1e20*/  REDG.E.ADD.F32.FTZ.RN.STRONG.GPU desc[UR10][R4.64], R9 ;  /* 0x00000009040079a6 */ /* 0x000fe2000c12f30a */
[----:B------:R-:W-:Y:S05]  /*1e30*/  EXIT ;  /* 0x000000000000794d */ /* 0x000fea0003800000 */
.L_x_1223:
[----:B------:R-:W-:Y:S01]  /*1e40*/  MOV R22, R17 ;  /* 0x0000001100167202 */ /* 0x000fe20000000f00 */
[----:B------:R-:W-:Y:S02]  /*1e50*/  IMAD.MOV.U32 R21, RZ, RZ, 0x1 ;  /* 0x00000001ff157424 */ /* 0x000fe400078e00ff */
[----:B------:R-:W-:Y:S02]  /*1e60*/  HFMA2 R20, -RZ, RZ, 0, 0 ;  /* 0x00000000ff147431 */ /* 0x000fe400000001ff */
[----:B------:R-:W-:Y:S01]  /*1e70*/  IMAD.MOV.U32 R19, RZ, RZ, -0x1 ;  /* 0xffffffffff137424 */ /* 0x000fe200078e00ff */
[----:B------:R-:W-:Y:S02]  /*1e80*/  ISETP.GE.AND P1, PT, R13, 0x1, PT ;  /* 0x000000010d00780c */ /* 0x000fe40003f26270 */
[----:B------:R-:W-:-:S13]  /*1e90*/  ISETP.NE.AND P3, PT, R17, RZ, PT ;  /* 0x000000ff1100720c */ /* 0x000fda0003f65270 */
[----:B------:R-:W-:Y:S05]  /*1ea0*/  WARPSYNC.COLLECTIVE R19, `(.L_x_1224) ;  /* 0x0000000013087348 */ /* 0x000fea0003c00000 */
[----:B------:R0:W1:Y:S02]  /*1eb0*/  SHFL.UP P0, R23, R22, R21, R20 ;  /* 0x0400001516177389 */ /* 0x0000640000000014 */
[----:B01----:R-:W-:Y:S05]  /*1ec0*/  ENDCOLLECTIVE ;  /* 0x000000000000791b */ /* 0x003fea0003800000 */
.L_x_1224:
[----:B------:R-:W-:Y:S01]  /*1ed0*/  ISETP.GE.AND P2, PT, R13, 0x2, PT ;  /* 0x000000020d00780c */ /* 0x000fe20003f46270 */
[----:B------:R-:W-:Y:S01]  /*1ee0*/  IMAD.MOV.U32 R22, RZ, RZ, R15 ;  /* 0x000000ffff167224 */ /* 0x000fe200078e000f */
[----:B------:R-:W-:-:S11]  /*1ef0*/  MOV R18, R23 ;  /* 0x0000001700127202 */ /* 0x000fd60000000f00 */
[----:B------:R-:W-:Y:S05]  /*1f00*/  WARPSYNC.COLLECTIVE R19, `(.L_x_1225) ;  /* 0x0000000013087348 */ /* 0x000fea0003c00000 */
[----:B------:R0:W1:Y:S02]  /*1f10*/  SHFL.UP P0, R23, R22, R21, R20 ;  /* 0x0400001516177389 */ /* 0x0000640000000014 */
[----:B01----:R-:W-:Y:S05]  /*1f20*/  ENDCOLLECTIVE ;  /* 0x000000000000791b */ /* 0x003fea0003800000 */
.L_x_1225:
[----:B------:R-:W-:-:S04]  /*1f30*/  SEL R18, R18, RZ, P1 ;  /* 0x000000ff12127207 */ /* 0x000fc80000800000 */
[----:B------:R-:W-:Y:S01]  /*1f40*/  IADD3 R18, PT, PT, R17, R18, RZ ;  /* 0x0000001211127210 */ /* 0x000fe20007ffe0ff */
[----:B------:R-:W-:Y:S02]  /*1f50*/  IMAD.MOV.U32 R22, RZ, RZ, R16 ;  /* 0x000000ffff167224 */ /* 0x000fe400078e0010 */
[----:B------:R-:W-:-:S07]  /*1f60*/  FADD.FTZ R24, R15, R23 ;  /* 0x000000170f187221 */ /* 0x000fce0000010000 */
[----:B------:R-:W-:Y:S05]  /*1f70*/  WARPSYNC.COLLECTIVE R19, `(.L_x_1226) ;  /* 0x0000000013087348 */ /* 0x000fea0003c00000 */
[----:B------:R0:W1:Y:S02]  /*1f80*/  SHFL.UP P0, R23, R22, R21, R20 ;  /* 0x0400001516177389 */ /* 0x0000640000000014 */
[----:B01----:R-:W-:Y:S05]  /*1f90*/  ENDCOLLECTIVE ;  /* 0x000000000000791b */ /* 0x003fea0003800000 */
.L_x_1226:
[----:B------:R-:W-:Y:S01]  /*1fa0*/  @P1 FSEL R15, R24, R15, !P3 ;  /* 0x0000000f180f1208 */ /* 0x000fe20005800000 */
[----:B------:R-:W-:Y:S02]  /*1fb0*/  IMAD.MOV.U32 R22, RZ, RZ, R18 ;  /* 0x000000ffff167224 */ /* 0x000fe400078e0012 */
[----:B------:R-:W-:Y:S01]  /*1fc0*/  HFMA2 R21, -RZ, RZ, 0, 1.1920928955078125e-07 ;  /* 0x00000002ff157431 */ /* 0x000fe200000001ff */
[----:B------:R-:W-:-:S07]  /*1fd0*/  MOV R25, R23 ;  /* 0x0000001700197202 */ /* 0x000fce0000000f00 */
[----:B------:R-:W-:Y:S05]  /*1fe0*/  WARPSYNC.COLLECTIVE R19, `(.L_x_1227) ;  /* 0x0000000013087348 */ /* 0x000fea0003c00000 */
[----:B------:R0:W1:Y:S02]  /*1ff0*/  SHFL.UP P0, R23, R22, R21, R20 ;  /* 0x0400001516177389 */ /* 0x0000640000000014 */
[----:B01----:R-:W-:Y:S05]  /*2000*/  ENDCOLLECTIVE ;  /* 0x000000000000791b */ /* 0x003fea0003800000 */
.L_x_1227:
[----:B------:R-:W-:-:S05]  /*2010*/  FADD.FTZ R25, R16, R25 ;  /* 0x0000001910197221 */ /* 0x000fca0000010000 */
[----:B------:R-:W-:Y:S02]  /*2020*/  @P1 FSEL R16, R25, R16, !P3 ;  /* 0x0000001019101208 */ /* 0x000fe40005800000 */
[----:B------:R-:W-:Y:S02]  /*2030*/  ISETP.NE.AND P1, PT, R18, RZ, PT ;  /* 0x000000ff1200720c */ /* 0x000fe40003f25270 */
[----:B------:R-:W-:Y:S01]  /*2040*/  ISETP.GE.AND P3, PT, R13, 0x8, PT ;  /* 0x000000080d00780c */ /* 0x000fe20003f66270 */
[----:B------:R-:W-:Y:S01]  /*2050*/  IMAD.MOV.U32 R22, RZ, RZ, R15 ;  /* 0x000000ffff167224 */ /* 0x000fe200078e000f */
[----:B------:R-:W-:-:S11]  /*2060*/  SEL R17, R23, RZ, P2 ;  /* 0x000000ff17117207 */ /* 0x000fd60001000000 */
[----:B------:R-:W-:Y:S05]  /*2070*/  WARPSYNC.COLLECTIVE R19, `(.L_x_1228) ;  /* 0x0000000013087348 */ /* 0x000fea0003c00000 */
[----:B------:R0:W1:Y:S02]  /*2080*/  SHFL.UP P0, R23, R22, R21, R20 ;  /* 0x0400001516177389 */ /* 0x0000640000000014 */
[----:B01----:R-:W-:Y:S05]  /*2090*/  ENDCOLLECTIVE ;  /* 0x000000000000791b */ /* 0x003fea0003800000 */
.L_x_1228:
[----:B------:R-:W-:Y:S01]  /*20a0*/  IMAD.IADD R17, R18, 0x1, R17 ;  /* 0x0000000112117824 */ /* 0x000fe200078e0211 */
[----:B------:R-:W-:Y:S02]  /*20b0*/  MOV R22, R16 ;  /* 0x0000001000167202 */ /* 0x000fe40000000f00 */
[----:B------:R-:W-:-:S07]  /*20c0*/  MOV R24, R23 ;  /* 0x0000001700187202 */ /* 0x000fce0000000f00 */
[----:B------:R-:W-:Y:S05]  /*20d0*/  WARPSYNC.COLLECTIVE R19, `(.L_x_1229) ;  /* 0x0000000013087348 */ /* 0x000fea0003c00000 */
[----:B------:R0:W1:Y:S02]  /*20e0*/  SHFL.UP P0, R23, R22, R21, R20 ;  /* 0x0400001516177389 */ /* 0x0000640000000014 */
[----:B01----:R-:W-:Y:S05]  /*20f0*/  ENDCOLLECTIVE ;  /* 0x000000000000791b */ /* 0x003fea0003800000 */
.L_x_1229:
[----:B------:R-:W-:-:S05]  /*2100*/  FADD.FTZ R24, R15, R24 ;  /* 0x000000180f187221 */ /* 0x000fca0000010000 */
[----:B------:R-:W-:Y:S02]  /*2110*/  @P2 FSEL R15, R24, R15, !P1 ;  /* 0x0000000f180f2208 */ /* 0x000fe40004800000 */
[----:B------:R-:W-:Y:S01]  /*2120*/  MOV R22, R17 ;  /* 0x0000001100167202 */ /* 0x000fe20000000f00 */
[----:B------:R-:W-:Y:S02]  /*2130*/  IMAD.MOV.U32 R21, RZ, RZ, 0x4 ;  /* 0x00000004ff157424 */ /* 0x000fe400078e00ff */
[----:B------:R-:W-:-:S07]  /*2140*/  IMAD.MOV.U32 R25, RZ, RZ, R23 ;  /* 0x000000ffff197224 */ /* 0x000fce00078e0017 */
[----:B------:R-:W-:Y:S05]  /*2150*/  WARPSYNC.COLLECTIVE R19, `(.L_x_1230) ;  /* 0x0000000013087348 */ /* 0x000fea0003c00000 */
[----:B------:R0:W1:Y:S02]  /*2160*/  SHFL.UP P0, R23, R22, R21, R20 ;  /* 0x0400001516177389 */ /* 0x0000640000000014 */
[----:B01----:R-:W-:Y:S05]  /*2170*/  ENDCOLLECTIVE ;  /* 0x000000000000791b */ /* 0x003fea0003800000 */
.L_x_1230:
[----:B------:R-:W-:-:S05]  /*2180*/  FADD.FTZ R25, R16, R25 ;  /* 0x0000001910197221 */ /* 0x000fca0000010000 */
[----:B------:R-:W-:Y:S02]  /*2190*/  @P2 FSEL R16, R25, R16, !P1 ;  /* 0x0000001019102208 */ /* 0x000fe40004800000 */
[----:B------:R-:W-:Y:S02]  /*21a0*/  ISETP.GE.AND P1, PT, R13, 0x4, PT ;  /* 0x000000040d00780c */ /* 0x000fe40003f26270 */
[----:B------:R-:W-:Y:S01]  /*21b0*/  ISETP.NE.AND P2, PT, R17, RZ, PT ;  /* 0x000000ff1100720c */ /* 0x000fe20003f45270 */
[----:B------:R-:W-:Y:S01]  /*21c0*/  IMAD.MOV.U32 R22, RZ, RZ, R15 ;  /* 0x000000ffff167224 */ /* 0x000fe200078e000f */
[----:B------:R-:W-:-:S11]  /*21d0*/  MOV R18, R23 ;  /* 0x0000001700127202 */ /* 0x000fd60000000f00 */
[----:B------:R-:W-:Y:S05]  /*21e0*/  WARPSYNC.COLLECTIVE R19, `(.L_x_1231) ;  /* 0x0000000013087348 */ /* 0x000fea0003c00000 */
[----:B------:R0:W1:Y:S02]  /*21f0*/  SHFL.UP P0, R23, R22, R21, R20 ;  /* 0x0400001516177389 */ /* 0x0000640000000014 */
[----:B01----:R-:W-:Y:S05]  /*2200*/  ENDCOLLECTIVE ;  /* 0x000000000000791b */ /* 0x003fea0003800000 */
.L_x_1231:
[----:B------:R-:W-:-:S04]  /*2210*/  SEL R18, R18, RZ, P1 ;  /* 0x000000ff12127207 */ /* 0x000fc80000800000 */
[----:B------:R-:W-:Y:S01]  /*2220*/  IADD3 R18, PT, PT, R17, R18, RZ ;  /* 0x0000001211127210 */ /* 0x000fe20007ffe0ff */
[----:B------:R-:W-:Y:S02]  /*2230*/  IMAD.MOV.U32 R22, RZ, RZ, R16 ;  /* 0x000000ffff167224 */ /* 0x000fe400078e0010 */
[----:B------:R-:W-:-:S07]  /*2240*/  FADD.FTZ R24, R15, R23 ;  /* 0x000000170f187221 */ /* 0x000fce0000010000 */
[----:B------:R-:W-:Y:S05]  /*2250*/  WARPSYNC.COLLECTIVE R19, `(.L_x_1232) ;  /* 0x0000000013087348 */ /* 0x000fea0003c00000 */
[----:B------:R0:W1:Y:S02]  /*2260*/  SHFL.UP P0, R23, R22, R21, R20 ;  /* 0x0400001516177389 */ /* 0x0000640000000014 */
[----:B01----:R-:W-:Y:S05]  /*2270*/  ENDCOLLECTIVE ;  /* 0x000000000000791b */ /* 0x003fea0003800000 */
.L_x_1232:
[----:B------:R-:W-:Y:S01]  /*2280*/  @P1 FSEL R15, R24, R15, !P2 ;  /* 0x0000000f180f1208 */ /* 0x000fe20005000000 */
[----:B------:R-:W-:Y:S02]  /*2290*/  IMAD.MOV.U32 R22, RZ, RZ, R18 ;  /* 0x000000ffff167224 */ /* 0x000fe400078e0012 */
[----:B------:R-:W-:Y:S01]  /*22a0*/  HFMA2 R21, -RZ, RZ, 0, 4.76837158203125e-07 ;  /* 0x00000008ff157431 */ /* 0x000fe200000001ff */
[----:B------:R-:W-:-:S07]  /*22b0*/  MOV R25, R23 ;  /* 0x0000001700197202 */ /* 0x000fce0000000f00 */
[----:B------:R-:W-:Y:S05]  /*22c0*/  WARPSYNC.COLLECTIVE R19, `(.L_x_1233) ;  /* 0x0000000013087348 */ /* 0x000fea0003c00000 */
[----:B------:R0:W1:Y:S02]  /*22d0*/  SHFL.UP P0, R23, R22, R21, R20 ;  /* 0x0400001516177389 */ /* 0x0000640000000014 */
[----:B01----:R-:W-:Y:S05]  /*22e0*/  ENDCOLLECTIVE ;  /* 0x000000000000791b */ /* 0x003fea0003800000 */
.L_x_1233:
[----:B------:R-:W-:-:S05]  /*22f0*/  FADD.FTZ R25, R16, R25 ;  /* 0x0000001910197221 */ /* 0x000fca0000010000 */
[----:B------:R-:W-:Y:S02]  /*2300*/  @P1 FSEL R16, R25, R16, !P2 ;  /* 0x0000001019101208 */ /* 0x000fe40005000000 */
[----:B------:R-:W-:Y:S02]  /*2310*/  ISETP.NE.AND P1, PT, R18, RZ, PT ;  /* 0x000000ff1200720c */ /* 0x000fe40003f25270 */
[----:B------:R-:W-:Y:S02]  /*2320*/  MOV R22, R15 ;  /* 0x0000000f00167202 */ /* 0x000fe40000000f00 */
[----:B------:R-:W-:-:S09]  /*2330*/  SEL R17, R23, RZ, P3 ;  /* 0x000000ff17117207 */ /* 0x000fd20001800000 */
[----:B------:R-:W-:Y:S05]  /*2340*/  WARPSYNC.COLLECTIVE R19, `(.L_x_1234) ;  /* 0x0000000013087348 */ /* 0x000fea0003c00000 */
[----:B------:R0:W1:Y:S02]  /*2350*/  SHFL.UP P0, R23, R22, R21, R20 ;  /* 0x0400001516177389 */ /* 0x0000640000000014 */
[----:B01----:R-:W-:Y:S05]  /*2360*/  ENDCOLLECTIVE ;  /* 0x000000000000791b */ /* 0x003fea0003800000 */
.L_x_1234:
[----:B------:R-:W-:Y:S02]  /*2370*/  IMAD.IADD R17, R18, 0x1, R17 ;  /* 0x0000000112117824 */ /* 0x000fe400078e0211 */
[----:B------:R-:W-:Y:S01]  /*2380*/  IMAD.MOV.U32 R22, RZ, RZ, R16 ;  /* 0x000000ffff167224 */ /* 0x000fe200078e0010 */
[----:B------:R-:W-:-:S07]  /*2390*/  MOV R24, R23 ;  /* 0x0000001700187202 */ /* 0x000fce0000000f00 */
[----:B------:R-:W-:Y:S05]  /*23a0*/  WARPSYNC.COLLECTIVE R19, `(.L_x_1235) ;  /* 0x0000000013087348 */ /* 0x000fea0003c00000 */
[----:B------:R0:W1:Y:S02]  /*23b0*/  SHFL.UP P0, R23, R22, R21, R20 ;  /* 0x0400001516177389 */ /* 0x0000640000000014 */
[----:B01----:R-:W-:Y:S05]  /*23c0*/  ENDCOLLECTIVE ;  /* 0x000000000000791b */ /* 0x003fea0003800000 */
.L_x_1235:
[----:B------:R-:W-:-:S05]  /*23d0*/  FADD.FTZ R24, R15, R24 ;  /* 0x000000180f187221 */ /* 0x000fca0000010000 */
[----:B------:R-:W-:Y:S02]  /*23e0*/  @P3 FSEL R15, R24, R15, !P1 ;  /* 0x0000000f180f3208 */ /* 0x000fe40004800000 */
[----:B------:R-:W-:Y:S01]  /*23f0*/  MOV R22, R17 ;  /* 0x0000001100167202 */ /* 0x000fe20000000f00 */
[----:B------:R-:W-:Y:S01]  /*2400*/  IMAD.MOV.U32 R21, RZ, RZ, 0x10 ;  /* 0x00000010ff157424 */ /* 0x000fe200078e00ff */
[----:B------:R-:W-:-:S07]  /*2410*/  MOV R25, R23 ;  /* 0x0000001700197202 */ /* 0x000fce0000000f00 */
[----:B------:R-:W-:Y:S05]  /*2420*/  WARPSYNC.COLLECTIVE R19, `(.L_x_1236) ;  /* 0x0000000013087348 */ /* 0x000fea0003c00000 */
[----:B------:R0:W1:Y:S02]  /*2430*/  SHFL.UP P0, R23, R22, R21, R20 ;  /* 0x0400001516177389 */ /* 0x0000640000000014 */
[----:B01----:R-:W-:Y:S05]  /*2440*/  ENDCOLLECTIVE ;  /* 0x000000000000791b */ /* 0x003fea0003800000 */
.L_x_1236:
[----:B------:R-:W-:-:S05]  /*2450*/  FADD.FTZ R25, R16, R25 ;  /* 0x0000001910197221 */ /* 0x000fca0000010000 */
[----:B------:R-:W-:Y:S02]  /*2460*/  @P3 FSEL R16, R25, R16, !P1 ;  /* 0x0000001019103208 */ /* 0x000fe40004800000 */
[----:B------:R-:W-:Y:S02]  /*2470*/  ISETP.GE.AND P1, PT, R13, 0x10, PT ;  /* 0x000000100d00780c */ /* 0x000fe40003f26270 */
[----:B------:R-:W-:Y:S02]  /*2480*/  MOV R22, R15 ;  /* 0x0000000f00167202 */ /* 0x000fe40000000f00 */
[----:B------:R-:W-:-:S09]  /*2490*/  MOV R18, R23 ;  /* 0x0000001700127202 */ /* 0x000fd20000000f00 */
[----:B------:R-:W-:Y:S05]  /*24a0*/  WARPSYNC.COLLECTIVE R19, `(.L_x_1237) ;  /* 0x0000000013087348 */ /* 0x000fea0003c00000 */
[----:B------:R0:W1:Y:S02]  /*24b0*/  SHFL.UP P0, R23, R22, R21, R20 ;  /* 0x0400001516177389 */ /* 0x0000640000000014 */
[----:B01----:R-:W-:Y:S05]  /*24c0*/  ENDCOLLECTIVE ;  /* 0x000000000000791b */ /* 0x003fea0003800000 */
.L_x_1237:
[----:B------:R-:W-:-:S04]  /*24d0*/  SEL R18, R18, RZ, P1 ;  /* 0x000000ff12127207 */ /* 0x000fc80000800000 */
[----:B------:R-:W-:Y:S02]  /*24e0*/  IADD3 R18, PT, PT, R17, R18, RZ ;  /* 0x0000001211127210 */ /* 0x000fe40007ffe0ff */
[----:B------:R-:W-:Y:S01]  /*24f0*/  MOV R22, R16 ;  /* 0x0000001000167202 */ /* 0x000fe20000000f00 */
[----:B------:R-:W-:-:S07]  /*2500*/  IMAD.MOV.U32 R24, RZ, RZ, R23 ;  /* 0x000000ffff187224 */ /* 0x000fce00078e0017 */
[----:B------:R-:W-:Y:S05]  /*2510*/  WARPSYNC.COLLECTIVE R19, `(.L_x_1238) ;  /* 0x0000000013087348 */ /* 0x000fea0003c00000 */
[----:B------:R0:W1:Y:S02]  /*2520*/  SHFL.UP P0, R23, R22, R21, R20 ;  /* 0x0400001516177389 */ /* 0x0000640000000014 */
[----:B01----:R-:W-:Y:S05]  /*2530*/  ENDCOLLECTIVE ;  /* 0x000000000000791b */ /* 0x003fea0003800000 */
.L_x_1238:
[----:B------:R-:W-:Y:S01]  /*2540*/  FADD.FTZ R24, R15, R24 ;  /* 0x000000180f187221 */ /* 0x000fe20000010000 */
[----:B------:R-:W-:Y:S02]  /*2550*/  IMAD.MOV.U32 R22, RZ, RZ, R18 ;  /* 0x000000ffff167224 */ /* 0x000fe400078e0012 */
[----:B------:R-:W-:Y:S01]  /*2560*/  HFMA2 R21, -RZ, RZ, 0, 5.9604644775390625e-08 ;  /* 0x00000001ff157431 */ /* 0x000fe200000001ff */
[----:B------:R-:W-:Y:S01]  /*2570*/  ISETP.NE.AND P0, PT, R17, RZ, PT ;  /* 0x000000ff1100720c */ /* 0x000fe20003f05270 */
[----:B------:R-:W-:-:S03]  /*2580*/  FADD.FTZ R23, R16, R23 ;  /* 0x0000001710177221 */ /* 0x000fc60000010000 */
[----:B------:R-:W-:Y:S02]  /*2590*/  @P1 FSEL R15, R24, R15, !P0 ;  /* 0x0000000f180f1208 */ /* 0x000fe40004000000 */
[----:B------:R-:W-:-:S07]  /*25a0*/  @P1 FSEL R16, R23, R16, !P0 ;  /* 0x0000001017101208 */ /* 0x000fce0004000000 */
[----:B------:R-:W-:Y:S05]  /*25b0*/  WARPSYNC.COLLECTIVE R19, `(.L_x_1239) ;  /* 0x0000000013087348 */ /* 0x000fea0003c00000 */
[----:B------:R0:W1:Y:S02]  /*25c0*/  SHFL.UP P0, R23, R22, R21, R20 ;  /* 0x0400001516177389 */ /* 0x0000640000000014 */
[----:B01----:R-:W-:Y:S05]  /*25d0*/  ENDCOLLECTIVE ;  /* 0x000000000000791b */ /* 0x003fea0003800000 */
.L_x_1239:
[----:B------:R-:W-:Y:S01]  /*25e0*/  IMAD.MOV.U32 R22, RZ, RZ, R15 ;  /* 0x000000ffff167224 */ /* 0x000fe200078e000f */
[----:B------:R-:W-:-:S07]  /*25f0*/  MOV R13, R23 ;  /* 0x00000017000d7202 */ /* 0x000fce0000000f00 */
[----:B------:R-:W-:Y:S05]  /*2600*/  WARPSYNC.COLLECTIVE R19, `(.L_x_1240) ;  /* 0x0000000013087348 */ /* 0x000fea0003c00000 */
[----:B------:R0:W1:Y:S02]  /*2610*/  SHFL.UP P0, R23, R22, R21, R20 ;  /* 0x0400001516177389 */ /* 0x0000640000000014 */
[----:B01----:R-:W-:Y:S05]  /*2620*/  ENDCOLLECTIVE ;  /* 0x000000000000791b */ /* 0x003fea0003800000 */
.L_x_1240:
[----:B------:R-:W-:Y:S02]  /*2630*/  MOV R22, R16 ;  /* 0x0000001000167202 */ /* 0x000fe40000000f00 */
[----:B------:R-:W-:-:S07]  /*2640*/  MOV R24, R23 ;  /* 0x0000001700187202 */ /* 0x000fce0000000f00 */
[----:B------:R-:W-:Y:S05]  /*2650*/  WARPSYNC.COLLECTIVE R19, `(.L_x_1241) ;  /* 0x0000000013087348 */ /* 0x000fea0003c00000 */
[----:B------:R0:W1:Y:S02]  /*2660*/  SHFL.UP P0, R23, R22, R21, R20 ;  /* 0x0400001516177389 */ /* 0x0000640000000014 */
[----:B01----:R-:W-:Y:S05]  /*2670*/  ENDCOLLECTIVE ;  /* 0x000000000000791b */ /* 0x003fea0003800000 */
.L_x_1241:
[----:B------:R-:W-:Y:S05]  /*2680*/  BRA `(.L_x_1242) ;  /* 0xfffffff4003c7947 */ /* 0x000fea000383ffff */
.L_x_1243:
        /* <DEDUP_REMOVED lines=15> */
.L_x_3622:


//--------------------- .text._Z30group_norm_nhwc_fwd_sum_kernelI11Fp32IOFp32WLi128EEv26Group_norm_nhwc_fwd_params --------------------------
	.section	.text._Z30group_norm_nhwc_fwd_sum_kernelI11Fp32IOFp32WLi128EEv26Group_norm_nhwc_fwd_params,"ax",@progbits
	.align	128
        .global         _Z30group_norm_nhwc_fwd_sum_kernelI11Fp32IOFp32WLi128EEv26Group_norm_nhwc_fwd_params
        .type           _Z30group_norm_nhwc_fwd_sum_kernelI11Fp32IOFp32WLi128EEv26Group_norm_nhwc_fwd_params,@function
        .size           _Z30group_norm_nhwc_fwd_sum_kernelI11Fp32IOFp32WLi128EEv26Group_norm_nhwc_fwd_params,(.L_x_3623 - _Z30group_norm_nhwc_fwd_sum_kernelI11Fp32IOFp32WLi128EEv26Group_norm_nhwc_fwd_params)
        .other          _Z30group_norm_nhwc_fwd_sum_kernelI11Fp32IOFp32WLi128EEv26Group_norm_nhwc_fwd_params,@"STO_CUDA_ENTRY STV_DEFAULT"
_Z30group_norm_nhwc_fwd_sum_kernelI11Fp32IOFp32WLi128EEv26Group_norm_nhwc_fwd_params:
.text._Z30group_norm_nhwc_fwd_sum_kernelI11Fp32IOFp32WLi128EEv26Group_norm_nhwc_fwd_params:
        /* <DEDUP_REMOVED lines=40> */
.L_x_1246:
        /* <DEDUP_REMOVED lines=153> */
.L_x_1245:
        /* <DEDUP_REMOVED lines=77> */
.L_x_1247:
        /* <DEDUP_REMOVED lines=41> */
.L_x_1248:
        /* <DEDUP_REMOVED lines=17> */
.L_x_1250:
[----:B------:R-:W-:Y:S05]  /*1480*/  BSYNC.RECONVERGENT B0 ;  /* 0x0000000000007941 */ /* 0x000fea0003800200 */
.L_x_1249:
[C---:B-----5:R-:W-:Y:S01]  /*1490*/  FMUL.FTZ R6, R2.reuse, R2 ;  /* 0x0000000202067220 */ /* 0x060fe20000410000 */
[----:B------:R-:W-:-:S03]  /*14a0*/  FADD.FTZ R2, R2, R3 ;  /* 0x0000000302027221 */ /* 0x000fc60000010000 */
[----:B------:R-:W-:Y:S01]  /*14b0*/  FFMA.FTZ R3, R3, R3, R6 ;  /* 0x0000000303037223 */ /* 0x000fe20000010006 */
[----:B------:R-:W-:-:S03]  /*14c0*/  FADD.FTZ R23, R23, R2 ;  /* 0x0000000217177221 */ /* 0x000fc60000010000 */
[----:B------:R-:W-:-:S07]  /*14d0*/  FADD.FTZ R22, R22, R3 ;  /* 0x0000000316167221 */ /* 0x000fce0000010000 */
.L_x_1244:
[----:B------:R-:W0:Y:S01]  /*14e0*/  LDCU UR5, c[0x0][0x40c] ;  /* 0x00008180ff0577ac */ /* 0x000e220008000800 */
[----:B------:R-:W-:Y:S01]  /*14f0*/  HFMA2 R2, -RZ, RZ, 0, 0 ;  /* 0x00000000ff027431 */ /* 0x000fe200000001ff */
[----:B------:R-:W1:Y:S01]  /*1500*/  S2R R8, SR_CgaCtaId ;  /* 0x0000000000087919 */ /* 0x000e620000008800 */
[----:B0-----:R-:W0:Y:S01]  /*1510*/  I2F.U32.RP R5, UR5 ;  /* 0x0000000500057d06 */ /* 0x001e220008209000 */
[----:B------:R-:W-:-:S07]  /*1520*/  ISETP.NE.U32.AND P2, PT, RZ, UR5, PT ;  /* 0x00000005ff007c0c */ /* 0x000fce000bf45070 */
[----:B0-----:R-:W0:Y:S02]  /*1530*/  MUFU.RCP R5, R5 ;  /* 0x0000000500057308 */ /* 0x001e240000001000 */
[----:B0-----:R-:W-:Y:S02]  /*1540*/  IADD3 R3, PT, PT, R5, 0xffffffe, RZ ;  /* 0x0ffffffe05037810 */ /* 0x001fe40007ffe0ff */
[----:B------:R-:W-:-:S04]  /*1550*/  MOV R5, 0x400 ;  /* 0x0000040000057802 */ /* 0x000fc80000000f00 */
[----:B------:R-:W0:Y:S01]  /*1560*/  F2I.FTZ.U32.TRUNC.NTZ R3, R3 ;  /* 0x0000000300037305 */ /* 0x000e22000021f000 */
[----:B-1----:R-:W-:Y:S01]  /*1570*/  LEA R5, R8, R5, 0x18 ;  /* 0x0000000508057211 */ /* 0x002fe200078ec0ff */
[----:B0-----:R-:W-:-:S04]  /*1580*/  IMAD.MOV R7, RZ, RZ, -R3 ;  /* 0x000000ffff077224 */ /* 0x001fc800078e0a03 */
        /* <DEDUP_REMOVED lines=12> */
[----:B------:R-:W-:Y:S01]  /*1650*/  IMAD R4, R3, UR5, R4 ;  /* 0x0000000503047c24 */ /* 0x000fe2000f8e0204 */
[----:B------:R-:W-:-:S04]  /*1660*/  LEA.HI R3, R0, R0, RZ, 0x1e ;  /* 0x0000000000037211 */ /* 0x000fc800078ff0ff */
        /* <DEDUP_REMOVED lines=11> */
[----:B------:R-:W-:-:S03]  /*1720*/  UMOV UR4, 0xffffffff ;  /* 0xffffffff00047882 */ /* 0x000fc60000000000 */
[----:B------:R-:W-:Y:S04]  /*1730*/  LDS R13, [R0+0x14] ;  /* 0x00001400000d7984 */ /* 0x000fe80000000800 */
[----:B------:R-:W2:Y:S04]  /*1740*/  LDS R16, [R0+0x20] ;  /* 0x0000200000107984 */ /* 0x000ea80000000800 */
[----:B------:R-:W3:Y:S04]  /*1750*/  LDS R15, [R0+0x1c] ;  /* 0x00001c00000f7984 */ /* 0x000ee80000000800 */
[----:B------:R-:W-:Y:S04]  /*1760*/  LDS R14, [R0+0x18] ;  /* 0x00001800000e7984 */ /* 0x000fe80000000800 */
[----:B------:R-:W4:Y:S04]  /*1770*/  LDS R11, [R0+0x24] ;  /* 0x00002400000b7984 */ /* 0x000f280000000800 */
[----:B------:R-:W5:Y:S04]  /*1780*/  LDS R9, [R0+0x2c] ;  /* 0x00002c0000097984 */ /* 0x000f680000000800 */
[----:B------:R-:W1:Y:S04]  /*1790*/  LDS R10, [R0+0x30] ;  /* 0x00003000000a7984 */ /* 0x000e680000000800 */
[----:B------:R-:W1:Y:S04]  /*17a0*/  LDS R12, [R0+0x28] ;  /* 0x00002800000c7984 */ /* 0x000e680000000800 */
[----:B0-----:R-:W0:Y:S04]  /*17b0*/  LDS R6, [R0+0x38] ;  /* 0x0000380000067984 */ /* 0x001e280000000800 */
[----:B------:R-:W0:Y:S04]  /*17c0*/  LDS R5, [R0+0x3c] ;  /* 0x00003c0000057984 */ /* 0x000e280000000800 */
[----:B------:R-:W0:Y:S04]  /*17d0*/  LDS R8, [R0+0x34] ;  /* 0x0000340000087984 */ /* 0x000e280000000800 */
[----:B------:R1:W0:Y:S01]  /*17e0*/  LDS R7, [R0+0x10] ;  /* 0x0000100000077984 */ /* 0x0002220000000800 */
[----:B--2---:R-:W-:Y:S01]  /*17f0*/  FADD.FTZ R3, R13, R16 ;  /* 0x000000100d037221 */ /* 0x004fe20000010000 */
[----:B---3--:R-:W-:-:S04]  /*1800*/  ISETP.NE.AND P1, PT, R15, RZ, PT ;  /* 0x000000ff0f00720c */ /* 0x008fc80003f25270 */
[----:B------:R-:W-:Y:S01]  /*1810*/  FSEL R18, R3, R16, !P1 ;  /* 0x0000001003127208 */ /* 0x000fe20004800000 */
[----:B----4-:R-:W-:-:S04]  /*1820*/  FADD.FTZ R22, R14, R11 ;  /* 0x0000000b0e167221 */ /* 0x010fc80000010000 */
[----:B-----5:R-:W-:Y:S01]  /*1830*/  FADD.FTZ R18, R9, R18 ;  /* 0x0000001209127221 */ /* 0x020fe20000010000 */
[----:B------:R-:W-:-:S05]  /*1840*/  FSEL R3, R22, R11, !P1 ;  /* 0x0000000b16037208 */ /* 0x000fca0004800000 */
[----:B-1----:R-:W-:Y:S01]  /*1850*/  FADD.FTZ R17, R10, R3 ;  /* 0x000000030a117221 */ /* 0x002fe20000010000 */
[----:B------:R-:W-:-:S04]  /*1860*/  ISETP.NE.AND P2, PT, R12, RZ, PT ;  /* 0x000000ff0c00720c */ /* 0x000fc80003f45270 */
[----:B------:R-:W-:Y:S02]  /*1870*/  FSEL R3, R18, R9, !P2 ;  /* 0x0000000912037208 */ /* 0x000fe40005000000 */
[----:B------:R-:W-:-:S03]  /*1880*/  FSEL R0, R17, R10, !P2 ;  /* 0x0000000a11007208 */ /* 0x000fc60005000000 */
[----:B0-----:R-:W-:Y:S02]  /*1890*/  FADD.FTZ R3, R6, R3 ;  /* 0x0000000306037221 */ /* 0x001fe40000010000 */
[----:B------:R-:W-:Y:S01]  /*18a0*/  FADD.FTZ R0, R5, R0 ;  /* 0x0000000005007221 */ /* 0x000fe20000010000 */
[----:B------:R-:W-:Y:S02]  /*18b0*/  ISETP.NE.AND P3, PT, R8, RZ, PT ;  /* 0x000000ff0800720c */ /* 0x000fe40003f65270 */
[----:B------:R-:W-:Y:S02]  /*18c0*/  IADD3 R21, PT, PT, R12, R15, R7 ;  /* 0x0000000f0c157210 */ /* 0x000fe40007ffe007 */
[----:B------:R-:W-:Y:S02]  /*18d0*/  FSEL R3, R3, R6, !P3 ;  /* 0x0000000603037208 */ /* 0x000fe40005800000 */
[----:B------:R-:W-:Y:S02]  /*18e0*/  IADD3 R21, PT, PT, R8, R21, RZ ;  /* 0x0000001508157210 */ /* 0x000fe40007ffe0ff */
[----:B------:R-:W-:Y:S01]  /*18f0*/  FSEL R0, R0, R5, !P3 ;  /* 0x0000000500007208 */ /* 0x000fe20005800000 */
[----:B------:R-:W-:Y:S06]  /*1900*/  BRA.DIV UR4, `(.L_x_1252) ;  /* 0x0000000a04007947 */ /* 0x000fec000b800000 */
        /* <DEDUP_REMOVED lines=49> */
[----:B------:R-:W3:Y:S01]  /*1c20*/  S2R R20, SR_TID.X ;  /* 0x0000000000147919 */ /* 0x000ee20000002100 */
[----:B0-----:R-:W-:Y:S01]  /*1c30*/  FADD.FTZ R26, R3, R26 ;  /* 0x0000001a031a7221 */ /* 0x001fe20000010000 */
[----:B-1----:R-:W-:-:S05]  /*1c40*/  FADD.FTZ R21, R0, R21 ;  /* 0x0000001500157221 */ /* 0x002fca0000010000 */
[----:B------:R-:W-:Y:S02]  /*1c50*/  @P4 FSEL R3, R26, R3, !P0 ;  /* 0x000000031a034208 */ /* 0x000fe40004000000 */
[----:B--2---:R-:W-:Y:S02]  /*1c60*/  SEL R18, R25, RZ, P4 ;  /* 0x000000ff19127207 */ /* 0x004fe40002000000 */
[----:B------:R-:W-:Y:S02]  /*1c70*/  @P4 FSEL R0, R21, R0, !P0 ;  /* 0x0000000015004208 */ /* 0x000fe40004000000 */
[----:B------:R-:W0:Y:S01]  /*1c80*/  SHFL.UP PT, R3, R3, 0x1, RZ ;  /* 0x0420000003037989 */ /* 0x000e2200000e00ff */
[----:B------:R-:W-:-:S03]  /*1c90*/  IMAD.IADD R22, R23, 0x1, R18 ;  /* 0x0000000117167824 */ /* 0x000fc600078e0212 */
[----:B------:R1:W2:Y:S04]  /*1ca0*/  SHFL.UP PT, R25, R0, 0x1, RZ ;  /* 0x0420000000197989 */ /* 0x0002a800000e00ff */
[----:B---3--:R1:W4:Y:S02]  /*1cb0*/  SHFL.UP PT, R21, R22, 0x1, RZ ;  /* 0x0420000016157989 */ /* 0x00832400000e00ff */
.L_x_1271:
[----:B------:R-:W-:Y:S01]  /*1cc0*/  ISETP.NE.AND P4, PT, R20, RZ, PT ;  /* 0x000000ff1400720c */ /* 0x000fe20003f85270 */
[----:B------:R-:W3:Y:S01]  /*1cd0*/  S2R R17, SR_CgaCtaId ;  /* 0x0000000000117919 */ /* 0x000ee20000008800 */
[----:B------:R-:W-:Y:S02]  /*1ce0*/  PLOP3.LUT P0, PT, PT, PT, PT, 0x80, 0x8 ;  /* 0x000000000008781c */ /* 0x000fe40003f0f070 */
[----:B-1----:R-:W-:-:S09]  /*1cf0*/  MOV R0, 0x400 ;  /* 0x0000040000007802 */ /* 0x002fd20000000f00 */
[----:B------:R-:W-:Y:S02]  /*1d00*/  @P4 ISETP.NE.AND P5, PT, R7, RZ, PT ;  /* 0x000000ff0700420c */ /* 0x000fe40003fa5270 */
[----:B----4-:R-:W-:Y:S02]  /*1d10*/  @P4 IADD3 R7, PT, PT, R21, R7, RZ ;  /* 0x0000000715074210 */ /* 0x010fe40007ffe0ff */
[----:B------:R-:W-:-:S03]  /*1d20*/  @P4 PLOP3.LUT P0, PT, P5, PT, PT, 0x80, 0x8 ;  /* 0x000000000008481c */ /* 0x000fc60002f0f070 */
[----:B------:R-:W-:-:S10]  /*1d30*/  IMAD.IADD R15, R15, 0x1, R7 ;  /* 0x000000010f0f7824 */ /* 0x000fd400078e0207 */
[----:B0-----:R-:W-:Y:S01]  /*1d40*/  @!P0 FADD.FTZ R13, R3, R13 ;  /* 0x0000000d030d8221 */ /* 0x001fe20000010000 */
[----:B--2---:R-:W-:Y:S01]  /*1d50*/  @!P0 FADD.FTZ R14, R25, R14 ;  /* 0x0000000e190e8221 */ /* 0x004fe20000010000 */
[----:B------:R-:W-:Y:S02]  /*1d60*/  IADD3 R3, PT, PT, R12, R15, RZ ;  /* 0x0000000f0c037210 */ /* 0x000fe40007ffe0ff */
[----:B------:R-:W-:Y:S01]  /*1d70*/  @!P1 FADD.FTZ R16, R16, R13 ;  /* 0x0000000d10109221 */ /* 0x000fe20000010000 */
[----:B------:R-:W-:Y:S01]  /*1d80*/  @!P1 FADD.FTZ R11, R11, R14 ;  /* 0x0000000e0b0b9221 */ /* 0x000fe20000010000 */
[----:B---3--:R-:W-:Y:S01]  /*1d90*/  LEA R17, R17, R0, 0x18 ;  /* 0x0000000011117211 */ /* 0x008fe200078ec0ff */
[----:B------:R-:W-:Y:S02]  /*1da0*/  IMAD.IADD R8, R8, 0x1, R3 ;  /* 0x0000000108087824 */ /* 0x000fe400078e0203 */
[----:B------:R-:W-:Y:S01]  /*1db0*/  @!P2 FADD.FTZ R9, R9, R16 ;  /* 0x000000100909a221 */ /* 0x000fe20000010000 */
[----:B------:R-:W-:Y:S01]  /*1dc0*/  @!P2 FADD.FTZ R10, R10, R11 ;  /* 0x0000000b0a0aa221 */ /* 0x000fe20000010000 */
[----:B------:R-:W-:-:S02]  /*1dd0*/  IMAD R20, R20, 0x3c, R17 ;  /* 0x0000003c14147824 */ /* 0x000fc400078e0211 */
[----:B------:R-:W-:Y:S01]  /*1de0*/  @!P3 FADD.FTZ R6, R6, R9 ;  /* 0x000000090606b221 */ /* 0x000fe20000010000 */
[----:B------:R-:W-:Y:S02]  /*1df0*/  @!P3 FADD.FTZ R5, R5, R10 ;  /* 0x0000000a0505b221 */ /* 0x000fe40000010000 */
        /* <DEDUP_REMOVED lines=12> */
.L_x_1251:
[----:B-1----:R-:W1:Y:S01]  /*1ec0*/  S2R R8, SR_TID.X ;  /* 0x0000000000087919 */ /* 0x002e620000002100 */
[----:B------:R-:W-:Y:S01]  /*1ed0*/  MOV R10, 0x400 ;  /* 0x00000400000a7802 */ /* 0x000fe20000000f00 */
[----:B------:R-:W-:Y:S05]  /*1ee0*/  WARPSYNC.ALL ;  /* 0x0000000000007948 */ /* 0x000fea0003800000 */
[----:B------:R-:W0:Y:S01]  /*1ef0*/  S2R R9, SR_CgaCtaId ;  /* 0x0000000000097919 */ /* 0x000e220000008800 */
[----:B-1----:R-:W-:Y:S02]  /*1f00*/  LEA.HI R0, R8, R8, RZ, 0x1e ;  /* 0x0000000808007211 */ /* 0x002fe400078ff0ff */
[----:B0-----:R-:W-:-:S05]  /*1f10*/  LEA R3, R9, R10, 0x18 ;  /* 0x0000000a09037211 */ /* 0x001fca00078ec0ff */
[----:B------:R-:W-:Y:S01]  /*1f20*/  IMAD R12, R0, 0xc, R3 ;  /* 0x0000000c000c7824 */ /* 0x000fe200078e0203 */
[----:B------:R-:W-:Y:S01]  /*1f30*/  BAR.SYNC.DEFER_BLOCKING 0x0 ;  /* 0x0000000000007b1d */ /* 0x000fe20000010000 */
[----:B------:R-:W-:-:S07]  /*1f40*/  UIADD3 UR4, UPT, UPT, UR5, -0x2, URZ ;  /* 0xfffffffe05047890 */ /* 0x000fce000fffe0ff */
[----:B------:R-:W0:Y:S01]  /*1f50*/  LDC R7, c[0x0][0x408] ;  /* 0x00010200ff077b82 */ /* 0x000e220000000800 */
[----:B------:R-:W-:-:S07]  /*1f60*/  ISETP.NE.AND P1, PT, R4, UR4, PT ;  /* 0x0000000404007c0c */ /* 0x000fce000bf25270 */
[----:B------:R-:W1:Y:S06]  /*1f70*/  LDC R11, c[0x0][0x3f8] ;  /* 0x0000fe00ff0b7b82 */ /* 0x000e6c0000000800 */
[----:B------:R-:W-:Y:S01]  /*1f80*/  @!P1 IADD3 R0, PT, PT, R10, 0x7a0, RZ ;  /* 0x000007a00a009810 */ /* 0x000fe20007ffe0ff */
[----:B------:R-:W-:Y:S03]  /*1f90*/  @!P1 LDS R5, [R12+0x18] ;  /* 0x000018000c059984 */ /* 0x000fe60000000800 */
[----:B------:R-:W-:Y:S01]  /*1fa0*/  @!P1 LEA R3, R9, R0, 0x18 ;  /* 0x0000000009039211 */ /* 0x000fe200078ec0ff */
[----:B------:R-:W2:Y:S04]  /*1fb0*/  @!P1 LDS R4, [R12+0x14] ;  /* 0x000014000c049984 */ /* 0x000ea80000000800 */
[----:B------:R-:W-:-:S02]  /*1fc0*/  @!P1 IMAD R3, R2, 0x8, R3 ;  /* 0x0000000802039824 */ /* 0x000fc400078e0203 */
        /* <DEDUP_REMOVED lines=20> */
.L_x_1252:
[----:B------:R-:W-:Y:S02]  /*2110*/  IMAD.MOV.U32 R24, RZ, RZ, R21 ;  /* 0x000000ffff187224 */ /* 0x000fe400078e0015 */
[----:B------:R-:W-:Y:S02]  /*2120*/  HFMA2 R19, -RZ, RZ, 0, 5.9604644775390625e-08 ;  /* 0x00000001ff137431 */ /* 0x000fe400000001ff */
[----:B------:R-:W-:Y:S01]  /*2130*/  IMAD.MOV.U32 R18, RZ, RZ, RZ ;  /* 0x000000ffff127224 */ /* 0x000fe200078e00ff */
[----:B------:R-:W-:Y:S02]  /*2140*/  MOV R17, 0xffffffff ;  /* 0xffffffff00117802 */ /* 0x000fe40000000f00 */
[----:B------:R-:W-:Y:S02]  /*2150*/  ISETP.GE.AND P5, PT, R20, 0x1, PT ;  /* 0x000000011400780c */ /* 0x000fe40003fa6270 */
[----:B------:R-:W-:-:S13]  /*2160*/  ISETP.NE.AND P4, PT, R21, RZ, PT ;  /* 0x000000ff1500720c */ /* 0x000fda0003f85270 */
[----:B------:R-:W-:Y:S05]  /*2170*/  WARPSYNC.COLLECTIVE R17, `(.L_x_1253) ;  /* 0x0000000011087348 */ /* 0x000fea0003c00000 */
[----:B------:R0:W1:Y:S02]  /*2180*/  SHFL.UP P0, R25, R24, R19, R18 ;  /* 0x0400001318197389 */ /* 0x0000640000000012 */
[----:B01----:R-:W-:Y:S05]  /*2190*/  ENDCOLLECTIVE ;  /* 0x000000000000791b */ /* 0x003fea0003800000 */
.L_x_1253:
[----:B------:R-:W-:Y:S02]  /*21a0*/  ISETP.GE.AND P6, PT, R20, 0x8, PT ;  /* 0x000000081400780c */ /* 0x000fe40003fc6270 */
[----:B------:R-:W-:Y:S02]  /*21b0*/  MOV R24, R3 ;  /* 0x0000000300187202 */ /* 0x000fe40000000f00 */
[----:B------:R-:W-:-:S09]  /*21c0*/  SEL R22, R25, RZ, P5 ;  /* 0x000000ff19167207 */ /* 0x000fd20002800000 */
[----:B------:R-:W-:Y:S05]  /*21d0*/  WARPSYNC.COLLECTIVE R17, `(.L_x_1254) ;  /* 0x0000000011087348 */ /* 0x000fea0003c00000 */
[----:B------:R0:W1:Y:S02]  /*21e0*/  SHFL.UP P0, R25, R24, R19, R18 ;  /* 0x0400001318197389 */ /* 0x0000640000000012 */
[----:B01----:R-:W-:Y:S05]  /*21f0*/  ENDCOLLECTIVE ;  /* 0x000000000000791b */ /* 0x003fea0003800000 */
.L_x_1254:
[----:B------:R-:W-:Y:S01]  /*2200*/  IMAD.IADD R22, R21, 0x1, R22 ;  /* 0x0000000115167824 */ /* 0x000fe200078e0216 */
[----:B------:R-:W-:Y:S01]  /*2210*/  MOV R24, R0 ;  /* 0x0000000000187202 */ /* 0x000fe20000000f00 */
[----:B------:R-:W-:-:S07]  /*2220*/  IMAD.MOV.U32 R26, RZ, RZ, R25 ;  /* 0x000000ffff1a7224 */ /* 0x000fce00078e0019 */
[----:B------:R-:W-:Y:S05]  /*2230*/  WARPSYNC.COLLECTIVE R17, `(.L_x_1255) ;  /* 0x0000000011087348 */ /* 0x000fea0003c00000 */
[----:B------:R0:W1:Y:S02]  /*2240*/  SHFL.UP P0, R25, R24, R19, R18 ;  /* 0x0400001318197389 */ /* 0x0000640000000012 */
[----:B01----:R-:W-:Y:S05]  /*2250*/  ENDCOLLECTIVE ;  /* 0x000000000000791b */ /* 0x003fea0003800000 */
.L_x_1255:
        /* <DEDUP_REMOVED lines=8> */
.L_x_1256:
[----:B------:R-:W-:-:S05]  /*22e0*/  FADD.FTZ R23, R0, R23 ;  /* 0x0000001700177221 */ /* 0x000fca0000010000 */
[----:B------:R-:W-:Y:S02]  /*22f0*/  @P5 FSEL R0, R23, R0, !P4 ;  /* 0x0000000017005208 */ /* 0x000fe40006000000 */
[----:B------:R-:W-:Y:S02]  /*2300*/  ISETP.GE.AND P5, PT, R20, 0x2, PT ;  /* 0x000000021400780c */ /* 0x000fe40003fa6270 */
[----:B------:R-:W-:Y:S01]  /*2310*/  ISETP.NE.AND P4, PT, R22, RZ, PT ;  /* 0x000000ff1600720c */ /* 0x000fe20003f85270 */
[----:B------:R-:W-:Y:S01]  /*2320*/  IMAD.MOV.U32 R24, RZ, RZ, R3 ;  /* 0x000000ffff187224 */ /* 0x000fe200078e0003 */
[----:B------:R-:W-:-:S11]  /*2330*/  SEL R21, R25, RZ, P5 ;  /* 0x000000ff19157207 */ /* 0x000fd60002800000 */
[----:B------:R-:W-:Y:S05]  /*2340*/  WARPSYNC.COLLECTIVE R17, `(.L_x_1257) ;  /* 0x0000000011087348 */ /* 0x000fea0003c00000 */
[----:B------:R0:W1:Y:S02]  /*2350*/  SHFL.UP P0, R25, R24, R19, R18 ;  /* 0x0400001318197389 */ /* 0x0000640000000012 */
[----:B01----:R-:W-:Y:S05]  /*2360*/  ENDCOLLECTIVE ;  /* 0x000000000000791b */ /* 0x003fea0003800000 */
.L_x_1257:
[----:B------:R-:W-:Y:S01]  /*2370*/  IADD3 R21, PT, PT, R22, R21, RZ ;  /* 0x0000001516157210 */ /* 0x000fe20007ffe0ff */
[----:B------:R-:W-:Y:S01]  /*2380*/  IMAD.MOV.U32 R24, RZ, RZ, R0 ;  /* 0x000000ffff187224 */ /* 0x000fe200078e0000 */
[----:B------:R-:W-:-:S07]  /*2390*/  MOV R26, R25 ;  /* 0x00000019001a7202 */ /* 0x000fce0000000f00 */
[----:B------:R-:W-:Y:S05]  /*23a0*/  WARPSYNC.COLLECTIVE R17, `(.L_x_1258) ;  /* 0x0000000011087348 */ /* 0x000fea0003c00000 */
[----:B------:R0:W1:Y:S02]  /*23b0*/  SHFL.UP P0, R25, R24, R19, R18 ;  /* 0x0400001318197389 */ /* 0x0000640000000012 */
[----:B01----:R-:W-:Y:S05]  /*23c0*/  ENDCOLLECTIVE ;  /* 0x000000000000791b */ /* 0x003fea0003800000 */
.L_x_1258:
[----:B------:R-:W-:-:S05]  /*23d0*/  FADD.FTZ R26, R3, R26 ;  /* 0x0000001a031a7221 */ /* 0x000fca0000010000 */
[----:B------:R-:W-:Y:S01]  /*23e0*/  @P5 FSEL R3, R26, R3, !P4 ;  /* 0x000000031a035208 */ /* 0x000fe20006000000 */
[----:B------:R-:W-:Y:S02]  /*23f0*/  IMAD.MOV.U32 R24, RZ, RZ, R21 ;  /* 0x000000ffff187224 */ /* 0x000fe400078e0015 */
[----:B------:R-:W-:Y:S01]  /*2400*/  HFMA2 R19, -RZ, RZ, 0, 2.384185791015625e-07 ;  /* 0x00000004ff137431 */ /* 0x000fe200000001ff */
[----:B------:R-:W-:-:S07]  /*2410*/  MOV R23, R25 ;  /* 0x0000001900177202 */ /* 0x000fce0000000f00 */
[----:B------:R-:W-:Y:S05]  /*2420*/  WARPSYNC.COLLECTIVE R17, `(.L_x_1259) ;  /* 0x0000000011087348 */ /* 0x000fea0003c00000 */
[----:B------:R0:W1:Y:S02]  /*2430*/  SHFL.UP P0, R25, R24, R19, R18 ;  /* 0x0400001318197389 */ /* 0x0000640000000012 */
[----:B01----:R-:W-:Y:S05]  /*2440*/  ENDCOLLECTIVE ;  /* 0x000000000000791b */ /* 0x003fea0003800000 */
.L_x_1259:
[----:B------:R-:W-:-:S05]  /*2450*/  FADD.FTZ R23, R0, R23 ;  /* 0x0000001700177221 */ /* 0x000fca0000010000 */
[----:B------:R-:W-:Y:S02]  /*2460*/  @P5 FSEL R0, R23, R0, !P4 ;  /* 0x0000000017005208 */ /* 0x000fe40006000000 */
[----:B------:R-:W-:Y:S02]  /*2470*/  ISETP.GE.AND P5, PT, R20, 0x4, PT ;  /* 0x000000041400780c */ /* 0x000fe40003fa6270 */
[----:B------:R-:W-:Y:S02]  /*2480*/  ISETP.NE.AND P4, PT, R21, RZ, PT ;  /* 0x000000ff1500720c */ /* 0x000fe40003f85270 */
[----:B------:R-:W-:Y:S02]  /*2490*/  MOV R24, R3 ;  /* 0x0000000300187202 */ /* 0x000fe40000000f00 */
[----:B------:R-:W-:-:S09]  /*24a0*/  SEL R22, R25, RZ, P5 ;  /* 0x000000ff19167207 */ /* 0x000fd20002800000 */
[----:B------:R-:W-:Y:S05]  /*24b0*/  WARPSYNC.COLLECTIVE R17, `(.L_x_1260) ;  /* 0x0000000011087348 */ /* 0x000fea0003c00000 */
[----:B------:R0:W1:Y:S02]  /*24c0*/  SHFL.UP P0, R25, R24, R19, R18 ;  /* 0x0400001318197389 */ /* 0x0000640000000012 */
[----:B01----:R-:W-:Y:S05]  /*24d0*/  ENDCOLLECTIVE ;  /* 0x000000000000791b */ /* 0x003fea0003800000 */
.L_x_1260:
[----:B------:R-:W-:Y:S01]  /*24e0*/  IMAD.IADD R22, R21, 0x1, R22 ;  /* 0x0000000115167824 */ /* 0x000fe200078e0216 */
[----:B------:R-:W-:Y:S01]  /*24f0*/  MOV R24, R0 ;  /* 0x0000000000187202 */ /* 0x000fe20000000f00 */
[----:B------:R-:W-:-:S07]  /*2500*/  IMAD.MOV.U32 R26, RZ, RZ, R25 ;  /* 0x000000ffff1a7224 */ /* 0x000fce00078e0019 */
[----:B------:R-:W-:Y:S05]  /*2510*/  WARPSYNC.COLLECTIVE R17, `(.L_x_1261) ;  /* 0x0000000011087348 */ /* 0x000fea0003c00000 */
[----:B------:R0:W1:Y:S02]  /*2520*/  SHFL.UP P0, R25, R24, R19, R18 ;  /* 0x0400001318197389 */ /* 0x0000640000000012 */
[----:B01----:R-:W-:Y:S05]  /*2530*/  ENDCOLLECTIVE ;  /* 0x000000000000791b */ /* 0x003fea0003800000 */
.L_x_1261:
        /* <DEDUP_REMOVED lines=8> */
.L_x_1262:
        /* <DEDUP_REMOVED lines=9> */
.L_x_1263:
[----:B------:R-:W-:-:S04]  /*2650*/  SEL R23, R23, RZ, P6 ;  /* 0x000000ff17177207 */ /* 0x000fc80003000000 */
[----:B------:R-:W-:Y:S01]  /*2660*/  IADD3 R23, PT, PT, R22, R23, RZ ;  /* 0x0000001716177210 */ /* 0x000fe20007ffe0ff */
[----:B------:R-:W-:Y:S02]  /*2670*/  IMAD.MOV.U32 R24, RZ, RZ, R0 ;  /* 0x000000ffff187224 */ /* 0x000fe400078e0000 */
[----:B------:R-:W-:-:S07]  /*2680*/  FADD.FTZ R20, R3, R25 ;  /* 0x0000001903147221 */ /* 0x000fce0000010000 */
[----:B------:R-:W-:Y:S05]  /*2690*/  WARPSYNC.COLLECTIVE R17, `(.L_x_1264) ;  /* 0x0000000011087348 */ /* 0x000fea0003c00000 */
[----:B------:R0:W1:Y:S02]  /*26a0*/  SHFL.UP P0, R25, R24, R19, R18 ;  /* 0x0400001318197389 */ /* 0x0000640000000012 */
[----:B01----:R-:W-:Y:S05]  /*26b0*/  ENDCOLLECTIVE ;  /* 0x000000000000791b */ /* 0x003fea0003800000 */
.L_x_1264:
[----:B------:R-:W-:Y:S02]  /*26c0*/  @P6 FSEL R3, R20, R3, !P5 ;  /* 0x0000000314036208 */ /* 0x000fe40006800000 */
[----:B------:R-:W0:Y:S01]  /*26d0*/  S2R R20, SR_TID.X ;  /* 0x0000000000147919 */ /* 0x000e220000002100 */
[----:B------:R-:W-:Y:S02]  /*26e0*/  IMAD.MOV.U32 R24, RZ, RZ, R23 ;  /* 0x000000ffff187224 */ /* 0x000fe400078e0017 */
[----:B------:R-:W-:Y:S01]  /*26f0*/  HFMA2 R19, -RZ, RZ, 0, 9.5367431640625e-07 ;  /* 0x00000010ff137431 */ /* 0x000fe200000001ff */
[----:B------:R-:W-:-:S07]  /*2700*/  MOV R21, R25 ;  /* 0x0000001900157202 */ /* 0x000fce0000000f00 */
[----:B0-----:R-:W-:Y:S05]  /*2710*/  WARPSYNC.COLLECTIVE R17, `(.L_x_1265) ;  /* 0x0000000011087348 */ /* 0x001fea0003c00000 */
[----:B------:R1:W2:Y:S02]  /*2720*/  SHFL.UP P0, R25, R24, R19, R18 ;  /* 0x0400001318197389 */ /* 0x0002a40000000012 */
[----:B012---:R-:W-:Y:S05]  /*2730*/  ENDCOLLECTIVE ;  /* 0x000000000000791b */ /* 0x007fea0003800000 */
.L_x_1265:
        /* <DEDUP_REMOVED lines=8> */
.L_x_1266:
[----:B------:R-:W-:Y:S01]  /*27c0*/  IMAD.IADD R22, R23, 0x1, R22 ;  /* 0x0000000117167824 */ /* 0x000fe200078e0216 */
[----:B------:R-:W-:Y:S01]  /*27d0*/  MOV R24, R0 ;  /* 0x0000000000187202 */ /* 0x000fe20000000f00 */
[----:B------:R-:W-:-:S07]  /*27e0*/  IMAD.MOV.U32 R26, RZ, RZ, R25 ;  /* 0x000000ffff1a7224 */ /* 0x000fce00078e0019 */
[----:B------:R-:W-:Y:S05]  /*27f0*/  WARPSYNC.COLLECTIVE R17, `(.L_x_1267) ;  /* 0x0000000011087348 */ /* 0x000fea0003c00000 */
[----:B------:R0:W1:Y:S02]  /*2800*/  SHFL.UP P0, R25, R24, R19, R18 ;  /* 0x0400001318197389 */ /* 0x0000640000000012 */
[----:B01----:R-:W-:Y:S05]  /*2810*/  ENDCOLLECTIVE ;  /* 0x000000000000791b */ /* 0x003fea0003800000 */
.L_x_1267:
        /* <DEDUP_REMOVED lines=8> */
.L_x_1268:
[----:B------:R-:W-:-:S05]  /*28a0*/  FADD.FTZ R21, R0, R21 ;  /* 0x0000001500157221 */ /* 0x000fca0000010000 */
[----:B------:R-:W-:Y:S01]  /*28b0*/  @P4 FSEL R0, R21, R0, !P5 ;  /* 0x0000000015004208 */ /* 0x000fe20006800000 */
[----:B------:R-:W-:Y:S01]  /*28c0*/  IMAD.MOV.U32 R24, RZ, RZ, R3 ;  /* 0x000000ffff187224 */ /* 0x000fe200078e0003 */
[----:B------:R-:W-:-:S07]  /*28d0*/  MOV R21, R25 ;  /* 0x0000001900157202 */ /* 0x000fce0000000f00 */
[----:B------:R-:W-:Y:S05]  /*28e0*/  WARPSYNC.COLLECTIVE R17, `(.L_x_1269) ;  /* 0x0000000011087348 */ /* 0x000fea0003c00000 */
[----:B------:R0:W1:Y:S02]  /*28f0*/  SHFL.UP P0, R25, R24, R19, R18 ;  /* 0x0400001318197389 */ /* 0x0000640000000012 */
[----:B01----:R-:W-:Y:S05]  /*2900*/  ENDCOLLECTIVE ;  /* 0x000000000000791b */ /* 0x003fea0003800000 */
.L_x_1269:
[----:B------:R-:W-:Y:S02]  /*2910*/  MOV R24, R0 ;  /* 0x0000000000187202 */ /* 0x000fe40000000f00 */
[----:B------:R-:W-:-:S07]  /*2920*/  MOV R3, R25 ;  /* 0x0000001900037202 */ /* 0x000fce0000000f00 */
[----:B------:R-:W-:Y:S05]  /*2930*/  WARPSYNC.COLLECTIVE R17, `(.L_x_1270) ;  /* 0x0000000011087348 */ /* 0x000fea0003c00000 */
[----:B------:R0:W1:Y:S02]  /*2940*/  SHFL.UP P0, R25, R24, R19, R18 ;  /* 0x0400001318197389 */ /* 0x0000640000000012 */
[----:B01----:R-:W-:Y:S05]  /*2950*/  ENDCOLLECTIVE ;  /* 0x000000000000791b */ /* 0x003fea0003800000 */
.L_x_1270:
[----:B------:R-:W-:Y:S05]  /*2960*/  BRA `(.L_x_1271) ;  /* 0xfffffff000d47947 */ /* 0x000fea000383ffff */
.L_x_1272:
        /* <DEDUP_REMOVED lines=9> */
.L_x_3623:


//--------------------- .text._Z30group_norm_nhwc_fwd_sum_kernelI11Fp32IOFp32WLi192EEv26Group_norm_nhwc_fwd_params --------------------------
	.section	.text._Z30group_norm_nhwc_fwd_sum_kernelI11Fp32IOFp32WLi192EEv26Group_norm_nhwc_fwd_params,"ax",@progbits
	.align	128
        .global         _Z30group_norm_nhwc_fwd_sum_kernelI11Fp32IOFp32WLi192EEv26Group_norm_nhwc_fwd_params
        .type           _Z30group_norm_nhwc_fwd_sum_kernelI11Fp32IOFp32WLi192EEv26Group_norm_nhwc_fwd_params,@function
        .size           _Z30group_norm_nhwc_fwd_sum_kernelI11Fp32IOFp32WLi192EEv26Group_norm_nhwc_fwd_params,(.L_x_3624 - _Z30group_norm_nhwc_fwd_sum_kernelI11Fp32IOFp32WLi192EEv26Group_norm_nhwc_fwd_params)
        .other          _Z30group_norm_nhwc_fwd_sum_kernelI11Fp32IOFp32WLi192EEv26Group_norm_nhwc_fwd_params,@"STO_CUDA_ENTRY STV_DEFAULT"
_Z30group_norm_nhwc_fwd_sum_kernelI11Fp32IOFp32WLi192EEv26Group_norm_nhwc_fwd_params:
.text._Z30group_norm_nhwc_fwd_sum_kernelI11Fp32IOFp32WLi192EEv26Group_norm_nhwc_fwd_params:
[----:B------:R-:W-:Y:S08]  /*0000*/  LDC R1, c[0x0][0x37c] ;  /* 0x0000df00ff017b82 */ /* 0x000ff00000000800 */
[----:B------:R-:W0:Y:S01]  /*0010*/  S2UR UR4, SR_CTAID.Y ;  /* 0x00000000000479c3 */ /* 0x000e220000002600 */
[----:B------:R-:W1:Y:S01]  /*0020*/  LDCU UR6, c[0x0][0x404] ;  /* 0x00008080ff0677ac */ /* 0x000e620008000800 */
[----:B------:R-:W2:Y:S01]  /*0030*/  S2R R5, SR_TID.X ;  /* 0x0000000000057919 */ /* 0x000ea20000002100 */
[----:B------:R-:W-:Y:S01]  /*0040*/  IMAD.MOV.U32 R0, RZ, RZ, RZ ;  /* 0x000000ffff007224 */ /* 0x000fe200078e00ff */
[----:B------:R-:W3:Y:S01]  /*0050*/  LDCU.64 UR8, c[0x0][0x3e8] ;  /* 0x00007d00ff0877ac */ /* 0x000ee20008000a00 */
[----:B------:R-:W-:-:S03]  /*0060*/  IMAD.MOV.U32 R2, RZ, RZ, RZ ;  /* 0x000000ffff027224 */ /* 0x000fc600078e00ff */
[----:B------:R-:W4:Y:S01]  /*0070*/  S2UR UR7, SR_CTAID.Z ;  /* 0x00000000000779c3 */ /* 0x000f220000002700 */
[----:B------:R-:W2:Y:S07]  /*0080*/  LDCU.64 UR10, c[0x0][0x358] ;  /* 0x00006b00ff0a77ac */ /* 0x000eae0008000a00 */
[----:B------:R-:W4:Y:S01]  /*0090*/  S2UR UR12, SR_CTAID.X ;  /* 0x00000000000c79c3 */ /* 0x000f220000002500 */
[----:B-1----:R-:W-:Y:S02]  /*00a0*/  USHF.R.S32.HI UR5, URZ, 0x1f, UR6 ;  /* 0x0000001fff057899 */ /* 0x002fe40008011406 */
        /* <DEDUP_REMOVED lines=10> */
[----:B------:R-:W-:Y:S02]  /*0150*/  IMAD.U32 R8, RZ, RZ, UR4 ;  /* 0x00000004ff087e24 */ /* 0x000fe4000f8e00ff */
[----:B------:R-:W-:-:S03]  /*0160*/  IMAD.MOV.U32 R2, RZ, RZ, RZ ;  /* 0x000000ffff027224 */ /* 0x000fc600078e00ff */
[C---:B------:R-:W-:Y:S02]  /*0170*/  IADD3 R0, PT, PT, R8.reuse, -UR5, RZ ;  /* 0x8000000508007c10 */ /* 0x040fe4000fffe0ff */
[----:B------:R-:W1:Y:S01]  /*0180*/  LDC.64 R6, c[0x0][0x3f0] ;  /* 0x0000fc00ff067b82 */ /* 0x000e620000000a00 */
[----:B------:R-:W-:Y:S02]  /*0190*/  IADD3 R3, PT, PT, -R8, UR5, RZ ;  /* 0x0000000508037c10 */ /* 0x000fe4000fffe1ff */
[----:B------:R-:W-:Y:S01]  /*01a0*/  ISETP.GT.U32.AND P0, PT, R0, -0x8, PT ;  /* 0xfffffff80000780c */ /* 0x000fe20003f04070 */
[----:B------:R-:W-:Y:S02]  /*01b0*/  HFMA2 R0, -RZ, RZ, 0, 0 ;  /* 0x00000000ff007431 */ /* 0x000fe400000001ff */
[----:B0-----:R-:W-:-:S05]  /*01c0*/  IMAD R12, R12, UR12, R25 ;  /* 0x0000000c0c0c7c24 */ /* 0x001fca000f8e0219 */
[----:B------:R-:W-:-:S03]  /*01d0*/  SHF.R.S32.HI R13, RZ, 0x1f, R12 ;  /* 0x0000001fff0d7819 */ /* 0x000fc6000001140c */
[----:B-1----:R-:W-:-:S04]  /*01e0*/  IMAD.WIDE.U32 R20, R6, UR7, R12 ;  /* 0x0000000706147c25 */ /* 0x002fc8000f8e000c */
[----:B------:R-:W-:Y:S01]  /*01f0*/  IMAD R6, R7, UR7, R21 ;  /* 0x0000000707067c24 */ /* 0x000fe2000f8e0215 */
[----:B------:R-:W-:Y:S01]  /*0200*/  LOP3.LUT R7, R3, 0x7, RZ, 0xc0, !PT ;  /* 0x0000000703077812 */ /* 0x000fe200078ec0ff */
[----:B------:R-:W-:Y:S06]  /*0210*/  @P0 BRA `(.L_x_1274) ;  /* 0x0000000800880947 */ /* 0x000fec0003800000 */
[----:B------:R-:W0:Y:S01]  /*0220*/  LDCU.64 UR4, c[0x0][0x3e0] ;  /* 0x00007c00ff0477ac */ /* 0x000e220008000a00 */
[----:B------:R-:W-:Y:S01]  /*0230*/  LOP3.LUT R9, R3, 0xfffffff8, RZ, 0xc0, !PT ;  /* 0xfffffff803097812 */ /* 0x000fe200078ec0ff */
[----:B------:R-:W-:Y:S01]  /*0240*/  VIADD R8, R8, 0x3 ;  /* 0x0000000308087836 */ /* 0x000fe20000000000 */
[----:B------:R-:W-:Y:S01]  /*0250*/  MOV R2, RZ ;  /* 0x000000ff00027202 */ /* 0x000fe20000000f00 */
[----:B------:R-:W1:Y:S02]  /*0260*/  LDCU.64 UR8, c[0x0][0x3e0] ;  /* 0x00007c00ff0877ac */ /* 0x000e640008000a00 */
[----:B------:R-:W-:Y:S01]  /*0270*/  IMAD.MOV R9, RZ, RZ, -R9 ;  /* 0x000000ffff097224 */ /* 0x000fe200078e0a09 */
[----:B0-----:R-:W-:-:S04]  /*0280*/  ISETP.GE.U32.AND P0, PT, R12, UR4, PT ;  /* 0x000000040c007c0c */ /* 0x001fc8000bf06070 */
[----:B-1----:R-:W-:-:S13]  /*0290*/  ISETP.GE.AND.EX P0, PT, R13, UR5, PT, P0 ;  /* 0x000000050d007c0c */ /* 0x002fda000bf06300 */
.L_x_1275:
[----:B------:R-:W0:Y:S01]  /*02a0*/  @!P0 LDC.64 R10, c[0x0][0x390] ;  /* 0x0000e400ff0a8b82 */ /* 0x000e220000000a00 */
[----:B------:R-:W-:Y:S02]  /*02b0*/  @!P0 IADD3 R17, PT, PT, R8, -0x3, RZ ;  /* 0xfffffffd08118810 */ /* 0x000fe40007ffe0ff */
[----:B------:R-:W-:Y:S02]  /*02c0*/  @!P0 MOV R15, R6 ;  /* 0x00000006000f8202 */ /* 0x000fe40000000f00 */
[----:B------:R-:W-:-:S05]  /*02d0*/  @!P0 SHF.R.S32.HI R14, RZ, 0x1f, R17 ;  /* 0x0000001fff0e8819 */ /* 0x000fca0000011411 */
[----:B------:R-:W-:Y:S02]  /*02e0*/  @!P0 IMAD R16, R14, UR8, RZ ;  /* 0x000000080e108c24 */ /* 0x000fe4000f8e02ff */
        /* <DEDUP_REMOVED lines=36> */
[----:B-1----:R-:W-:Y:S01]  /*0530*/  @!P0 SHF.R.S32.HI R22, RZ, 0x1f, R8 ;  /* 0x0000001fff168819 */ /* 0x002fe20000011408 */
[----:B------:R-:W-:-:S04]  /*0540*/  @!P0 IMAD.MOV.U32 R23, RZ, RZ, R6 ;  /* 0x000000ffff178224 */ /* 0x000fc800078e0006 */
[----:B------:R-:W-:Y:S01]  /*0550*/  @!P0 IMAD R27, R22, UR8, RZ ;  /* 0x00000008161b8c24 */ /* 0x000fe2000f8e02ff */
[----:B------:R-:W-:Y:S01]  /*0560*/  @!P0 MOV R22, R20 ;  /* 0x0000001400168202 */ /* 0x000fe20000000f00 */
[----:B0-----:R-:W0:Y:S02]  /*0570*/  @!P0 LDC.64 R18, c[0x0][0x390] ;  /* 0x0000e400ff128b82 */ /* 0x001e240000000a00 */
[C---:B------:R-:W-:Y:S02]  /*0580*/  @!P0 IMAD R27, R8.reuse, UR9, R27 ;  /* 0x00000009081b8c24 */ /* 0x040fe4000f8e021b */
[----:B------:R-:W-:-:S05]  /*0590*/  @!P0 IMAD.WIDE.U32 R22, R8, UR8, R22 ;  /* 0x0000000808168c25 */ /* 0x000fca000f8e0016 */
        /* <DEDUP_REMOVED lines=20> */
[----:B0-----:R-:W-:-:S04]  /*06e0*/  @!P0 LEA R24, P1, R26, R14, 0x2 ;  /* 0x0000000e1a188211 */ /* 0x001fc800078210ff */
[----:B------:R-:W-:Y:S02]  /*06f0*/  @!P0 LEA.HI.X R27, R26, R15, R27, 0x2, P1 ;  /* 0x0000000f1a1b8211 */ /* 0x000fe400008f141b */
[----:B------:R-:W-:Y:S02]  /*0700*/  CS2R R14, SRZ ;  /* 0x00000000000e7805 */ /* 0x000fe4000001ff00 */
[----:B------:R-:W-:Y:S01]  /*0710*/  @!P0 MOV R26, R24 ;  /* 0x00000018001a8202 */ /* 0x000fe20000000f00 */
[----:B------:R-:W-:-:S04]  /*0720*/  @!P0 VIADD R24, R8, 0x2 ;  /* 0x0000000208188836 */ /* 0x000fc80000000000 */
[----:B------:R0:W2:Y:S01]  /*0730*/  @!P0 LDG.E.64 R14, desc[UR10][R26.64] ;  /* 0x0000000a1a0e8981 */ /* 0x0000a2000c1e1b00 */
[----:B------:R-:W-:-:S05]  /*0740*/  @!P0 SHF.R.S32.HI R29, RZ, 0x1f, R24 ;  /* 0x0000001fff1d8819 */ /* 0x000fca0000011418 */
[----:B------:R-:W-:Y:S02]  /*0750*/  @!P0 IMAD R29, R29, UR8, RZ ;  /* 0x000000081d1d8c24 */ /* 0x000fe4000f8e02ff */
[C---:B---3--:R-:W-:Y:S01]  /*0760*/  FMUL.FTZ R28, R16.reuse, R16 ;  /* 0x00000010101c7220 */ /* 0x048fe20000410000 */
[----:B------:R-:W-:Y:S01]  /*0770*/  FADD.FTZ R2, R16, R17 ;  /* 0x0000001110027221 */ /* 0x000fe20000010000 */
[----:B------:R-:W-:Y:S01]  /*0780*/  @!P0 MOV R16, R20 ;  /* 0x0000001400108202 */ /* 0x000fe20000000f00 */
[C---:B0-----:R-:W-:Y:S02]  /*0790*/  @!P0 IMAD R26, R24.reuse, UR9, R29 ;  /* 0x00000009181a8c24 */ /* 0x041fe4000f8e021d */
[----:B------:R-:W-:Y:S01]  /*07a0*/  FFMA.FTZ R23, R17, R17, R28 ;  /* 0x0000001111177223 */ /* 0x000fe2000001001c */
[----:B------:R-:W-:Y:S02]  /*07b0*/  @!P0 IMAD.MOV.U32 R17, RZ, RZ, R6 ;  /* 0x000000ffff118224 */ /* 0x000fe400078e0006 */
[----:B------:R-:W-:-:S04]  /*07c0*/  @!P0 IMAD.WIDE.U32 R28, R24, UR8, R16 ;  /* 0x00000008181c8c25 */ /* 0x000fc8000f8e0010 */
[----:B------:R-:W0:Y:S01]  /*07d0*/  @!P0 LDC.64 R16, c[0x0][0x390] ;  /* 0x0000e400ff108b82 */ /* 0x000e220000000a00 */
[----:B------:R-:W-:Y:S01]  /*07e0*/  @!P0 IADD3 R26, PT, PT, R29, R26, RZ ;  /* 0x0000001a1d1a8210 */ /* 0x000fe20007ffe0ff */
        /* <DEDUP_REMOVED lines=9> */
[----:B------:R-:W-:Y:S01]  /*0880*/  FADD.FTZ R2, R22, R2 ;  /* 0x0000000216027221 */ /* 0x000fe20000010000 */
        /* <DEDUP_REMOVED lines=10> */
[----:B-----5:R-:W-:Y:S01]  /*0930*/  FADD.FTZ R24, R18, R19 ;  /* 0x0000001312187221 */ /* 0x020fe20000010000 */
[----:B0-----:R-:W-:-:S04]  /*0940*/  @!P0 LEA R28, P1, R26, R10, 0x2 ;  /* 0x0000000a1a1c8211 */ /* 0x001fc800078210ff */
[----:B------:R-:W-:Y:S01]  /*0950*/  @!P0 LEA.HI.X R27, R26, R11, R22, 0x2, P1 ;  /* 0x0000000b1a1b8211 */ /* 0x000fe200008f1416 */
[----:B------:R-:W-:Y:S01]  /*0960*/  @!P0 VIADD R22, R8, 0x4 ;  /* 0x0000000408168836 */ /* 0x000fe20000000000 */
[----:B------:R-:W-:Y:S02]  /*0970*/  CS2R R10, SRZ ;  /* 0x00000000000a7805 */ /* 0x000fe4000001ff00 */
[----:B------:R-:W-:Y:S01]  /*0980*/  @!P0 MOV R26, R28 ;  /* 0x0000001c001a8202 */ /* 0x000fe20000000f00 */
[----:B------:R-:W-:Y:S01]  /*0990*/  FMUL.FTZ R28, R18, R18 ;  /* 0x00000012121c7220 */ /* 0x000fe20000410000 */
[----:B------:R-:W-:-:S03]  /*09a0*/  @!P0 SHF.R.S32.HI R29, RZ, 0x1f, R22 ;  /* 0x0000001fff1d8819 */ /* 0x000fc60000011416 */
[----:B------:R0:W4:Y:S01]  /*09b0*/  @!P0 LDG.E.64 R10, desc[UR10][R26.64] ;  /* 0x0000000a1a0a8981 */ /* 0x000122000c1e1b00 */
[----:B------:R-:W-:Y:S01]  /*09c0*/  @!P0 MOV R18, R20 ;  /* 0x0000001400128202 */ /* 0x000fe20000000f00 */
[----:B------:R-:W-:Y:S01]  /*09d0*/  FADD.FTZ R2, R2, R23 ;  /* 0x0000001702027221 */ /* 0x000fe20000010000 */
[----:B------:R-:W-:Y:S02]  /*09e0*/  @!P0 IMAD R29, R29, UR8, RZ ;  /* 0x000000081d1d8c24 */ /* 0x000fe4000f8e02ff */
[----:B0-----:R-:W-:Y:S01]  /*09f0*/  FFMA.FTZ R26, R19, R19, R28 ;  /* 0x00000013131a7223 */ /* 0x001fe2000001001c */
[----:B------:R-:W-:Y:S02]  /*0a00*/  @!P0 IMAD.MOV.U32 R19, RZ, RZ, R6 ;  /* 0x000000ffff138224 */ /* 0x000fe400078e0006 */
[C---:B------:R-:W-:Y:S02]  /*0a10*/  @!P0 IMAD R27, R22.reuse, UR9, R29 ;  /* 0x00000009161b8c24 */ /* 0x040fe4000f8e021d */
[----:B------:R-:W-:-:S02]  /*0a20*/  @!P0 IMAD.WIDE.U32 R18, R22, UR8, R18 ;  /* 0x0000000816128c25 */ /* 0x000fc4000f8e0012 */
[----:B------:R-:W0:Y:S03]  /*0a30*/  @!P0 LDC.64 R22, c[0x0][0x390] ;  /* 0x0000e400ff168b82 */ /* 0x000e260000000a00 */
        /* <DEDUP_REMOVED lines=31> */
[----:B------:R-:W-:-:S07]  /*0c30*/  VIADD R8, R8, 0xfffffffd ;  /* 0xfffffffd08087836 */ /* 0x000fce0000000000 */
.L_x_1274:
        /* <DEDUP_REMOVED lines=12> */
[----:B------:R-:W-:Y:S02]  /*0d00*/  @!P0 MOV R11, R6 ;  /* 0x00000006000b8202 */ /* 0x000fe40000000f00 */
[C---:B------:R-:W-:Y:S01]  /*0d10*/  @!P0 IADD3 R17, PT, PT, R8.reuse, 0x1, RZ ;  /* 0x0000000108118810 */ /* 0x040fe20007ffe0ff */
[----:B------:R-:W-:Y:S02]  /*0d20*/  @!P0 IMAD R7, R7, UR4, RZ ;  /* 0x0000000407078c24 */ /* 0x000fe4000f8e02ff */
[----:B------:R-:W-:Y:S01]  /*0d30*/  @!P0 IMAD.WIDE.U32 R10, R8, UR4, R10 ;  /* 0x00000004080a8c25 */ /* 0x000fe2000f8e000a */
[----:B------:R-:W1:Y:S01]  /*0d40*/  @!P0 LDC.64 R22, c[0x0][0x390] ;  /* 0x0000e400ff168b82 */ /* 0x000e620000000a00 */
[----:B------:R-:W-:-:S02]  /*0d50*/  @!P0 SHF.R.S32.HI R16, RZ, 0x1f, R17 ;  /* 0x0000001fff108819 */ /* 0x000fc40000011411 */
[----:B------:R-:W-:-:S03]  /*0d60*/  @!P0 IMAD R7, R8, UR5, R7 ;  /* 0x0000000508078c24 */ /* 0x000fc6000f8e0207 */
[----:B------:R-:W-:Y:S02]  /*0d70*/  @!P0 IMAD R16, R16, UR4, RZ ;  /* 0x0000000410108c24 */ /* 0x000fe4000f8e02ff */
[----:B------:R-:W-:Y:S01]  /*0d80*/  @!P0 IMAD.IADD R11, R11, 0x1, R7 ;  /* 0x000000010b0b8824 */ /* 0x000fe200078e0207 */
[----:B------:R-:W2:Y:S01]  /*0d90*/  @!P0 LDC.64 R18, c[0x0][0x390] ;  /* 0x0000e400ff128b82 */ /* 0x000ea20000000a00 */
[----:B------:R-:W-:-:S04]  /*0da0*/  @!P0 IADD3 R7, PT, PT, R8, 0x2, RZ ;  /* 0x0000000208078810 */ /* 0x000fc80007ffe0ff */
[----:B------:R-:W-:Y:S02]  /*0db0*/  @!P0 SHF.R.S32.HI R24, RZ, 0x1f, R7 ;  /* 0x0000001fff188819 */ /* 0x000fe40000011407 */
[----:B0-----:R-:W-:-:S03]  /*0dc0*/  @!P0 LEA R14, P2, R10, R14, 0x2 ;  /* 0x0000000e0a0e8211 */ /* 0x001fc600078410ff */
[----:B------:R-:W-:Y:S01]  /*0dd0*/  @!P0 IMAD R24, R24, UR4, RZ ;  /* 0x0000000418188c24 */ /* 0x000fe2000f8e02ff */
[----:B------:R-:W-:Y:S01]  /*0de0*/  @!P0 LEA.HI.X R15, R10, R15, R11, 0x2, P2 ;  /* 0x0000000f0a0f8211 */ /* 0x000fe200010f140b */
[----:B------:R-:W-:Y:S01]  /*0df0*/  @!P0 IMAD.MOV.U32 R10, RZ, RZ, R20 ;  /* 0x000000ffff0a8224 */ /* 0x000fe200078e0014 */
[----:B------:R-:W-:-:S03]  /*0e00*/  @!P0 MOV R11, R6 ;  /* 0x00000006000b8202 */ /* 0x000fc60000000f00 */
[----:B------:R-:W-:-:S04]  /*0e10*/  @!P0 IMAD.WIDE.U32 R10, R17, UR4, R10 ;  /* 0x00000004110a8c25 */ /* 0x000fc8000f8e000a */
[----:B------:R-:W-:Y:S01]  /*0e20*/  @!P0 IMAD R17, R17, UR5, R16 ;  /* 0x0000000511118c24 */ /* 0x000fe2000f8e0210 */
[----:B------:R-:W-:Y:S02]  /*0e30*/  @!P0 MOV R16, R20 ;  /* 0x0000001400108202 */ /* 0x000fe40000000f00 */
[----:B-1----:R-:W-:Y:S01]  /*0e40*/  @!P0 LEA R22, P2, R10, R22, 0x2 ;  /* 0x000000160a168211 */ /* 0x002fe200078410ff */
[----:B------:R-:W-:Y:S02]  /*0e50*/  @!P0 IMAD.IADD R11, R11, 0x1, R17 ;  /* 0x000000010b0b8824 */ /* 0x000fe400078e0211 */
[----:B------:R-:W-:-:S03]  /*0e60*/  @!P0 IMAD.MOV.U32 R17, RZ, RZ, R6 ;  /* 0x000000ffff118224 */ /* 0x000fc600078e0006 */
[----:B------:R-:W-:Y:S01]  /*0e70*/  @!P0 LEA.HI.X R23, R10, R23, R11, 0x2, P2 ;  /* 0x000000170a178211 */ /* 0x000fe200010f140b */
[C---:B------:R-:W-:Y:S01]  /*0e80*/  @!P0 IMAD.WIDE.U32 R16, R7.reuse, UR4, R16 ;  /* 0x0000000407108c25 */ /* 0x040fe2000f8e0010 */
[----:B------:R-:W0:Y:S03]  /*0e90*/  @!P0 LDC.64 R10, c[0x0][0x390] ;  /* 0x0000e400ff0a8b82 */ /* 0x000e260000000a00 */
[----:B------:R-:W-:Y:S01]  /*0ea0*/  @!P0 IMAD R7, R7, UR5, R24 ;  /* 0x0000000507078c24 */ /* 0x000fe2000f8e0218 */
[----:B--2---:R-:W-:-:S04]  /*0eb0*/  @!P0 LEA R18, P2, R16, R18, 0x2 ;  /* 0x0000001210128211 */ /* 0x004fc800078410ff */
[----:B------:R-:W-:Y:S01]  /*0ec0*/  @!P0 IADD3 R17, PT, PT, R17, R7, RZ ;  /* 0x0000000711118210 */ /* 0x000fe20007ffe0ff */
[----:B------:R-:W-:-:S03]  /*0ed0*/  @!P0 VIADD R7, R8, 0x3 ;  /* 0x0000000308078836 */ /* 0x000fc60000000000 */
[----:B------:R-:W-:Y:S02]  /*0ee0*/  @!P0 LEA.HI.X R19, R16, R19, R17, 0x2, P2 ;  /* 0x0000001310138211 */ /* 0x000fe400010f1411 */
[----:B------:R-:W-:Y:S02]  /*0ef0*/  CS2R R16, SRZ ;  /* 0x0000000000107805 */ /* 0x000fe4000001ff00 */
[----:B------:R-:W-:-:S04]  /*0f00*/  @!P0 SHF.R.S32.HI R24, RZ, 0x1f, R7 ;  /* 0x0000001fff188819 */ /* 0x000fc80000011407 */
[----:B------:R1:W2:Y:S01]  /*0f10*/  @!P0 LDG.E.64 R16, desc[UR10][R14.64] ;  /* 0x0000000a0e108981 */ /* 0x0002a2000c1e1b00 */
[----:B------:R-:W-:Y:S01]  /*0f20*/  @!P0 IMAD R24, R24, UR4, RZ ;  /* 0x0000000418188c24 */ /* 0x000fe2000f8e02ff */
[----:B-1----:R-:W-:Y:S01]  /*0f30*/  @!P0 MOV R14, R20 ;  /* 0x00000014000e8202 */ /* 0x002fe20000000f00 */
[----:B------:R-:W-:-:S04]  /*0f40*/  @!P0 IMAD.MOV.U32 R15, RZ, RZ, R6 ;  /* 0x000000ffff0f8224 */ /* 0x000fc800078e0006 */
[----:B------:R-:W-:Y:S01]  /*0f50*/  @!P0 IMAD.WIDE.U32 R28, R7, UR4, R14 ;  /* 0x00000004071c8c25 */ /* 0x000fe2000f8e000e */
[----:B------:R-:W-:-:S03]  /*0f60*/  CS2R R14, SRZ ;  /* 0x00000000000e7805 */ /* 0x000fc6000001ff00 */
[----:B------:R-:W-:Y:S01]  /*0f70*/  @!P0 IMAD R7, R7, UR5, R24 ;  /* 0x0000000507078c24 */ /* 0x000fe2000f8e0218 */
[----:B0-----:R-:W-:Y:S02]  /*0f80*/  @!P0 LEA R26, P2, R28, R10, 0x2 ;  /* 0x0000000a1c1a8211 */ /* 0x001fe400078410ff */
[----:B------:R0:W3:Y:S02]  /*0f90*/  @!P0 LDG.E.64 R14, desc[UR10][R22.64] ;  /* 0x0000000a160e8981 */ /* 0x0000e4000c1e1b00 */
[----:B------:R-:W-:-:S04]  /*0fa0*/  @!P0 IADD3 R7, PT, PT, R29, R7, RZ ;  /* 0x000000071d078210 */ /* 0x000fc80007ffe0ff */
[----:B------:R-:W-:Y:S02]  /*0fb0*/  @!P0 LEA.HI.X R27, R28, R11, R7, 0x2, P2 ;  /* 0x0000000b1c1b8211 */ /* 0x000fe400010f1407 */
[----:B0-----:R-:W-:Y:S02]  /*0fc0*/  CS2R R22, SRZ ;  /* 0x0000000000167805 */ /* 0x001fe4000001ff00 */
[----:B------:R-:W-:-:S04]  /*0fd0*/  CS2R R10, SRZ ;  /* 0x00000000000a7805 */ /* 0x000fc8000001ff00 */
        /* <DEDUP_REMOVED lines=16> */
[C---:B-----5:R-:W-:Y:S01]  /*10e0*/  FMUL.FTZ R2, R10.reuse, R10 ;  /* 0x0000000a0a027220 */ /* 0x060fe20000410000 */
[----:B------:R-:W-:Y:S01]  /*10f0*/  FADD.FTZ R7, R7, R22 ;  /* 0x0000001607077221 */ /* 0x000fe20000010000 */
[----:B------:R-:W-:Y:S01]  /*1100*/  FADD.FTZ R10, R10, R11 ;  /* 0x0000000b0a0a7221 */ /* 0x000fe20000010000 */
[----:B------:R-:W-:Y:S01]  /*1110*/  FADD.FTZ R17, R17, R0 ;  /* 0x0000000011117221 */ /* 0x000fe20000010000 */
[----:B------:R-:W-:Y:S02]  /*1120*/  FFMA.FTZ R2, R11, R11, R2 ;  /* 0x0000000b0b027223 */ /* 0x000fe40000010002 */
[----:B------:R-:W-:Y:S02]  /*1130*/  FADD.FTZ R0, R7, R10 ;  /* 0x0000000a07007221 */ /* 0x000fe40000010000 */
[----:B------:R-:W-:-:S07]  /*1140*/  FADD.FTZ R2, R17, R2 ;  /* 0x0000000211027221 */ /* 0x000fce0000010000 */
.L_x_1276:
        /* <DEDUP_REMOVED lines=9> */
[----:B------:R-:W-:Y:S01]  /*11e0*/  @!P0 IADD3 R7, PT, PT, R8, 0x1, RZ ;  /* 0x0000000108078810 */ /* 0x000fe20007ffe0ff */
[----:B------:R-:W-:Y:S01]  /*11f0*/  @!P0 IMAD.MOV.U32 R16, RZ, RZ, R20 ;  /* 0x000000ffff108224 */ /* 0x000fe200078e0014 */
[----:B------:R-:W-:Y:S02]  /*1200*/  @!P0 SHF.R.S32.HI R3, RZ, 0x1f, R8 ;  /* 0x0000001fff038819 */ /* 0x000fe40000011408 */
[----:B------:R-:W-:Y:S02]  /*1210*/  @!P0 SHF.R.S32.HI R9, RZ, 0x1f, R7 ;  /* 0x0000001fff098819 */ /* 0x000fe40000011407 */
[----:B------:R-:W-:Y:S01]  /*1220*/  @!P0 MOV R17, R6 ;  /* 0x0000000600118202 */ /* 0x000fe20000000f00 */
[----:B------:R-:W1:Y:S01]  /*1230*/  @!P0 LDC.64 R10, c[0x0][0x390] ;  /* 0x0000e400ff0a8b82 */ /* 0x000e620000000a00 */
[----:B------:R-:W-:Y:S02]  /*1240*/  @!P0 IMAD R3, R3, UR4, RZ ;  /* 0x0000000403038c24 */ /* 0x000fe4000f8e02ff */
[----:B------:R-:W-:-:S02]  /*1250*/  @!P0 IMAD R22, R9, UR4, RZ ;  /* 0x0000000409168c24 */ /* 0x000fc4000f8e02ff */
[----:B------:R-:W-:-:S04]  /*1260*/  @!P0 IMAD.WIDE.U32 R18, R8, UR4, R16 ;  /* 0x0000000408128c25 */ /* 0x000fc8000f8e0010 */
[----:B------:R-:W-:Y:S02]  /*1270*/  @!P0 IMAD R3, R8, UR5, R3 ;  /* 0x0000000508038c24 */ /* 0x000fe4000f8e0203 */
[----:B------:R-:W-:-:S04]  /*1280*/  @!P0 IMAD.WIDE.U32 R16, R7, UR4, R16 ;  /* 0x0000000407108c25 */ /* 0x000fc8000f8e0010 */
[----:B------:R-:W-:Y:S01]  /*1290*/  @!P0 IMAD R7, R7, UR5, R22 ;  /* 0x0000000507078c24 */ /* 0x000fe2000f8e0216 */
[----:B0-----:R-:W-:Y:S01]  /*12a0*/  @!P0 LEA R14, P2, R18, R14, 0x2 ;  /* 0x0000000e120e8211 */ /* 0x001fe200078410ff */
[----:B------:R-:W-:-:S03]  /*12b0*/  @!P0 IMAD.IADD R3, R19, 0x1, R3 ;  /* 0x0000000113038824 */ /* 0x000fc600078e0203 */
[----:B------:R-:W-:Y:S02]  /*12c0*/  @!P0 IADD3 R7, PT, PT, R17, R7, RZ ;  /* 0x0000000711078210 */ /* 0x000fe40007ffe0ff */
[----:B------:R-:W-:Y:S02]  /*12d0*/  @!P0 LEA.HI.X R15, R18, R15, R3, 0x2, P2 ;  /* 0x0000000f120f8211 */ /* 0x000fe400010f1403 */
[----:B------:R-:W-:Y:S02]  /*12e0*/  CS2R R18, SRZ ;  /* 0x0000000000127805 */ /* 0x000fe4000001ff00 */
[----:B-1----:R-:W-:-:S04]  /*12f0*/  @!P0 LEA R10, P3, R16, R10, 0x2 ;  /* 0x0000000a100a8211 */ /* 0x002fc800078610ff */
[----:B------:R-:W-:Y:S02]  /*1300*/  @!P0 LEA.HI.X R11, R16, R11, R7, 0x2, P3 ;  /* 0x0000000b100b8211 */ /* 0x000fe400018f1407 */
[----:B------:R-:W-:Y:S01]  /*1310*/  CS2R R16, SRZ ;  /* 0x0000000000107805 */ /* 0x000fe2000001ff00 */
[----:B------:R-:W2:Y:S05]  /*1320*/  @!P0 LDG.E.64 R18, desc[UR10][R14.64] ;  /* 0x0000000a0e128981 */ /* 0x000eaa000c1e1b00 */
[----:B------:R-:W3:Y:S01]  /*1330*/  @!P0 LDG.E.64 R16, desc[UR10][R10.64] ;  /* 0x0000000a0a108981 */ /* 0x000ee2000c1e1b00 */
[----:B------:R-:W-:Y:S02]  /*1340*/  VIADD R8, R8, 0x2 ;  /* 0x0000000208087836 */ /* 0x000fe40000000000 */
[C---:B--2---:R-:W-:Y:S01]  /*1350*/  FMUL.FTZ R22, R18.reuse, R18 ;  /* 0x0000001212167220 */ /* 0x044fe20000410000 */
[----:B------:R-:W-:-:S03]  /*1360*/  FADD.FTZ R3, R18, R19 ;  /* 0x0000001312037221 */ /* 0x000fc60000010000 */
[----:B------:R-:W-:Y:S01]  /*1370*/  FFMA.FTZ R19, R19, R19, R22 ;  /* 0x0000001313137223 */ /* 0x000fe20000010016 */
[----:B---3--:R-:W-:Y:S01]  /*1380*/  FMUL.FTZ R18, R16, R16 ;  /* 0x0000001010127220 */ /* 0x008fe20000410000 */
[----:B------:R-:W-:Y:S01]  /*1390*/  FADD.FTZ R3, R0, R3 ;  /* 0x0000000300037221 */ /* 0x000fe20000010000 */
[----:B------:R-:W-:Y:S01]  /*13a0*/  FADD.FTZ R0, R16, R17 ;  /* 0x0000001110007221 */ /* 0x000fe20000010000 */
[----:B------:R-:W-:Y:S01]  /*13b0*/  FADD.FTZ R19, R2, R19 ;  /* 0x0000001302137221 */ /* 0x000fe20000010000 */
[----:B------:R-:W-:Y:S02]  /*13c0*/  FFMA.FTZ R18, R17, R17, R18 ;  /* 0x0000001111127223 */ /* 0x000fe40000010012 */
[----:B------:R-:W-:Y:S02]  /*13d0*/  FADD.FTZ R0, R3, R0 ;  /* 0x0000000003007221 */ /* 0x000fe40000010000 */
[----:B------:R-:W-:-:S07]  /*13e0*/  FADD.FTZ R2, R19, R18 ;  /* 0x0000001213027221 */ /* 0x000fce0000010000 */
.L_x_1277:
[----:B------:R-:W-:Y:S05]  /*13f0*/  @P1 BRA `(.L_x_1273) ;  /* 0x00000000005c1947 */ /* 0x000fea0003800000 */
[----:B------:R-:W0:Y:S01]  /*1400*/  LDCU.64 UR4, c[0x0][0x3e0] ;  /* 0x00007c00ff0477ac */ /* 0x000e220008000a00 */
[----:B------:R-:W-:Y:S01]  /*1410*/  SHF.R.S32.HI R3, RZ, 0x1f, R8 ;  /* 0x0000001fff037819 */ /* 0x000fe20000011408 */
[----:B------:R-:W-:Y:S01]  /*1420*/  IMAD.MOV.U32 R11, RZ, RZ, R6 ;  /* 0x000000ffff0b7224 */ /* 0x000fe200078e0006 */
[----:B------:R-:W-:Y:S01]  /*1430*/  MOV R10, R20 ;  /* 0x00000014000a7202 */ /* 0x000fe20000000f00 */
[----:B------:R-:W-:Y:S01]  /*1440*/  BSSY.RECONVERGENT B0, `(.L_x_1278) ;  /* 0x000000d000007945 */ /* 0x000fe20003800200 */
[----:B------:R-:W-:Y:S02]  /*1450*/  CS2R R6, SRZ ;  /* 0x0000000000067805 */ /* 0x000fe4000001ff00 */
[----:B0-----:R-:W-:Y:S01]  /*1460*/  ISETP.GE.U32.AND P0, PT, R12, UR4, PT ;  /* 0x000000040c007c0c */ /* 0x001fe2000bf06070 */
[----:B------:R-:W-:Y:S02]  /*1470*/  IMAD R3, R3, UR4, RZ ;  /* 0x0000000403037c24 */ /* 0x000fe4000f8e02ff */
[----:B------:R-:W-:Y:S01]  /*1480*/  IMAD.WIDE.U32 R10, R8, UR4, R10 ;  /* 0x00000004080a7c25 */ /* 0x000fe2000f8e000a */
[----:B------:R-:W-:-:S03]  /*1490*/  ISETP.GE.AND.EX P0, PT, R13, UR5, PT, P0 ;  /* 0x000000050d007c0c */ /* 0x000fc6000bf06300 */
[----:B------:R-:W-:-:S10]  /*14a0*/  IMAD R3, R8, UR5, R3 ;  /* 0x0000000508037c24 */ /* 0x000fd4000f8e0203 */
[----:B------:R-:W-:Y:S05]  /*14b0*/  @P0 BRA `(.L_x_1279) ;  /* 0x0000000000140947 */ /* 0x000fea0003800000 */
[----:B------:R-:W0:Y:S01]  /*14c0*/  LDCU.64 UR4, c[0x0][0x390] ;  /* 0x00007200ff0477ac */ /* 0x000e220008000a00 */
[----:B------:R-:W-:Y:S02]  /*14d0*/  IADD3 R3, PT, PT, R11, R3, RZ ;  /* 0x000000030b037210 */ /* 0x000fe40007ffe0ff */
[----:B0-----:R-:W-:-:S04]  /*14e0*/  LEA R6, P0, R10, UR4, 0x2 ;  /* 0x000000040a067c11 */ /* 0x001fc8000f8010ff */
[----:B------:R-:W-:-:S06]  /*14f0*/  LEA.HI.X R7, R10, UR5, R3, 0x2, P0 ;  /* 0x000000050a077c11 */ /* 0x000fcc00080f1403 */
[----:B------:R-:W5:Y:S03]  /*1500*/  LDG.E.64 R6, desc[UR10][R6.64] ;  /* 0x0000000a06067981 */ /* 0x000f66000c1e1b00 */
.L_x_1279:
[----:B------:R-:W-:Y:S05]  /*1510*/  BSYNC.RECONVERGENT B0 ;  /* 0x0000000000007941 */ /* 0x000fea0003800200 */
.L_x_1278:
[C---:B-----5:R-:W-:Y:S01]  /*1520*/  FMUL.FTZ R8, R6.reuse, R6 ;  /* 0x0000000606087220 */ /* 0x060fe20000410000 */
[----:B------:R-:W-:-:S03]  /*1530*/  FADD.FTZ R3, R6, R7 ;  /* 0x0000000706037221 */ /* 0x000fc60000010000 */
[----:B------:R-:W-:Y:S01]  /*1540*/  FFMA.FTZ R7, R7, R7, R8 ;  /* 0x0000000707077223 */ /* 0x000fe20000010008 */
[----:B------:R-:W-:-:S03]  /*1550*/  FADD.FTZ R0, R0, R3 ;  /* 0x0000000300007221 */ /* 0x000fc60000010000 */
[----:B------:R-:W-:-:S07]  /*1560*/  FADD.FTZ R2, R2, R7 ;  /* 0x0000000702027221 */ /* 0x000fce0000010000 */
.L_x_1273:
[----:B------:R-:W0:Y:S01]  /*1570*/  LDCU UR4, c[0x0][0x40c] ;  /* 0x00008180ff0477ac */ /* 0x000e220008000800 */
[----:B------:R-:W1:Y:S01]  /*1580*/  S2R R8, SR_CgaCtaId ;  /* 0x0000000000087919 */ /* 0x000e620000008800 */
[----:B0-----:R-:W0:Y:S01]  /*1590*/  I2F.U32.RP R3, UR4 ;  /* 0x0000000400037d06 */ /* 0x001e220008209000 */
[----:B------:R-:W-:-:S07]  /*15a0*/  ISETP.NE.U32.AND P2, PT, RZ, UR4, PT ;  /* 0x00000004ff007c0c */ /* 0x000fce000bf45070 */
[----:B0-----:R-:W0:Y:S02]  /*15b0*/  MUFU.RCP R3, R3 ;  /* 0x0000000300037308 */ /* 0x001e240000001000 */
[----:B0-----:R-:W-:Y:S01]  /*15c0*/  VIADD R6, R3, 0xffffffe ;  /* 0x0ffffffe03067836 */ /* 0x001fe20000000000 */
[----:B------:R-:W-:-:S05]  /*15d0*/  MOV R3, 0x400 ;  /* 0x0000040000037802 */ /* 0x000fca0000000f00 */
[----:B------:R0:W2:Y:S02]  /*15e0*/  F2I.FTZ.U32.TRUNC.NTZ R7, R6 ;  /* 0x0000000600077305 */ /* 0x0000a4000021f000 */
[----:B0-----:R-:W-:Y:S01]  /*15f0*/  IMAD.MOV.U32 R6, RZ, RZ, RZ ;  /* 0x000000ffff067224 */ /* 0x001fe200078e00ff */
[----:B--2---:R-:W-:-:S05]  /*1600*/  IADD3 R9, PT, PT, RZ, -R7, RZ ;  /* 0x80000007ff097210 */ /* 0x004fca0007ffe0ff */
[----:B------:R-:W-:-:S04]  /*1610*/  IMAD R9, R9, UR4, RZ ;  /* 0x0000000409097c24 */ /* 0x000fc8000f8e02ff */
[----:B------:R-:W-:Y:S01]  /*1620*/  IMAD.HI.U32 R26, R7, R9, R6 ;  /* 0x00000009071a7227 */ /* 0x000fe200078e0006 */
[----:B-1----:R-:W-:-:S05]  /*1630*/  LEA R6, R8, R3, 0x18 ;  /* 0x0000000308067211 */ /* 0x002fca00078ec0ff */
[----:B------:R-:W-:-:S05]  /*1640*/  IMAD.HI.U32 R26, R26, R25, RZ ;  /* 0x000000191a1a7227 */ /* 0x000fca00078e00ff */
[----:B------:R-:W-:-:S05]  /*1650*/  IADD3 R4, PT, PT, -R26, RZ, RZ ;  /* 0x000000ff1a047210 */ /* 0x000fca0007ffe1ff */
[----:B------:R-:W-:-:S05]  /*1660*/  IMAD R4, R4, UR4, R25 ;  /* 0x0000000404047c24 */ /* 0x000fca000f8e0219 */
[----:B------:R-:W-:-:S13]  /*1670*/  ISETP.GE.U32.AND P0, PT, R4, UR4, PT ;  /* 0x0000000404007c0c */ /* 0x000fda000bf06070 */
[----:B------:R-:W-:Y:S01]  /*1680*/  @P0 VIADD R4, R4, -UR4 ;  /* 0x8000000404040c36 */ /* 0x000fe20008000000 */
[----:B------:R-:W-:-:S04]  /*1690*/  @P0 IADD3 R26, PT, PT, R26, 0x1, RZ ;  /* 0x000000011a1a0810 */ /* 0x000fc80007ffe0ff */
[----:B------:R-:W-:-:S13]  /*16a0*/  ISETP.GE.U32.AND P1, PT, R4, UR4, PT ;  /* 0x0000000404007c0c */ /* 0x000fda000bf26070 */
[----:B------:R-:W-:Y:S01]  /*16b0*/  @P1 VIADD R26, R26, 0x1 ;  /* 0x000000011a1a1836 */ /* 0x000fe20000000000 */
[----:B------:R-:W-:-:S04]  /*16c0*/  @!P2 LOP3.LUT R26, RZ, UR4, RZ, 0x33, !PT ;  /* 0x00000004ff1aac12 */ /* 0x000fc8000f8e33ff */
[----:B------:R-:W-:-:S05]  /*16d0*/  IADD3 R4, PT, PT, -R26, RZ, RZ ;  /* 0x000000ff1a047210 */ /* 0x000fca0007ffe1ff */
[----:B------:R-:W-:Y:S02]  /*16e0*/  IMAD R25, R4, UR4, R25 ;  /* 0x0000000404197c24 */ /* 0x000fe4000f8e0219 */
[----:B------:R-:W-:-:S03]  /*16f0*/  IMAD.MOV.U32 R4, RZ, RZ, RZ ;  /* 0x000000ffff047224 */ /* 0x000fc600078e00ff */
[----:B------:R-:W-:Y:S01]  /*1700*/  ISETP.NE.AND P0, PT, R25, RZ, PT ;  /* 0x000000ff1900720c */ /* 0x000fe20003f05270 */
[----:B------:R-:W-:-:S04]  /*1710*/  IMAD.HI.U32 R3, R5, 0x2aaaaaab, R4 ;  /* 0x2aaaaaab05037827 */ /* 0x000fc800078e0004 */
[----:B------:R-:W-:Y:S01]  /*1720*/  IMAD R7, R3, 0xc, R6 ;  /* 0x0000000c03077824 */ /* 0x000fe200078e0206 */
[----:B------:R-:W-:Y:S02]  /*1730*/  SEL R3, RZ, 0x1, P0 ;  /* 0x00000001ff037807 */ /* 0x000fe40000000000 */
[----:B------:R-:W-:Y:S02]  /*1740*/  ISETP.GT.U32.AND P0, PT, R5, 0x1f, PT ;  /* 0x0000001f0500780c */ /* 0x000fe40003f04070 */
[----:B------:R0:W-:Y:S04]  /*1750*/  STS [R7+0x14], R0 ;  /* 0x0000140007007388 */ /* 0x0001e80000000800 */
[----:B------:R0:W-:Y:S04]  /*1760*/  STS [R7+0x18], R2 ;  /* 0x0000180207007388 */ /* 0x0001e80000000800 */
[----:B------:R0:W-:Y:S01]  /*1770*/  STS [R7+0x10], R3 ;  /* 0x0000100307007388 */ /* 0x0001e20000000800 */
[----:B------:R-:W-:Y:S06]  /*1780*/  BAR.SYNC.DEFER_BLOCKING 0x0 ;  /* 0x0000000000007b1d */ /* 0x000fec0000010000 */
[----:B------:R-:W-:Y:S05]  /*1790*/  @P0 BRA `(.L_x_1280) ;  /* 0x0000000800740947 */ /* 0x000fea0003800000 */
[----:B------:R-:W-:Y:S01]  /*17a0*/  IMAD R4, R5, 0x54, R6 ;  /* 0x0000005405047824 */ /* 0x000fe200078e0206 */
[----:B------:R-:W-:Y:S01]  /*17b0*/  UMOV UR4, 0xffffffff ;  /* 0xffffffff00047882 */ /* 0x000fe20000000000 */
[----:B------:R-:W1:Y:S03]  /*17c0*/  S2R R6, SR_TID.X ;  /* 0x0000000000067919 */ /* 0x000e660000002100 */
[----:B------:R-:W-:Y:S04]  /*17d0*/  LDS R23, [R4+0x14] ;  /* 0x0000140004177984 */ /* 0x000fe80000000800 */
[----:B------:R-:W0:Y:S04]  /*17e0*/  LDS R22, [R4+0x20] ;  /* 0x0000200004167984 */ /* 0x000e280000000800 */
[----:B------:R-:W2:Y:S04]  /*17f0*/  LDS R24, [R4+0x1c] ;  /* 0x00001c0004187984 */ /* 0x000ea80000000800 */
[----:B------:R-:W-:Y:S04]  /*1800*/  LDS R21, [R4+0x18] ;  /* 0x0000180004157984 */ /* 0x000fe80000000800 */
[----:B------:R-:W3:Y:S04]  /*1810*/  LDS R20, [R4+0x24] ;  /* 0x0000240004147984 */ /* 0x000ee80000000800 */
[----:B------:R-:W4:Y:S04]  /*1820*/  LDS R19, [R4+0x2c] ;  /* 0x00002c0004137984 */ /* 0x000f280000000800 */
[----:B------:R-:W5:Y:S04]  /*1830*/  LDS R18, [R4+0x28] ;  /* 0x0000280004127984 */ /* 0x000f680000000800 */
[----:B------:R-:W1:Y:S04]  /*1840*/  LDS R17, [R4+0x30] ;  /* 0x0000300004117984 */ /* 0x000e680000000800 */
[----:B------:R-:W1:Y:S04]  /*1850*/  LDS R16, [R4+0x38] ;  /* 0x0000380004107984 */ /* 0x000e680000000800 */
[----:B------:R-:W1:Y:S04]  /*1860*/  LDS R15, [R4+0x34] ;  /* 0x00003400040f7984 */ /* 0x000e680000000800 */
[----:B------:R-:W1:Y:S04]  /*1870*/  LDS R14, [R4+0x3c] ;  /* 0x00003c00040e7984 */ /* 0x000e680000000800 */
[----:B------:R-:W1:Y:S01]  /*1880*/  LDS R13, [R4+0x44] ;  /* 0x00004400040d7984 */ /* 0x000e620000000800 */
[----:B0-----:R-:W-:-:S03]  /*1890*/  FADD.FTZ R3, R23, R22 ;  /* 0x0000001617037221 */ /* 0x001fc60000010000 */
[----:B------:R-:W0:Y:S01]  /*18a0*/  LDS R12, [R4+0x40] ;  /* 0x00004000040c7984 */ /* 0x000e220000000800 */
[----:B--2---:R-:W-:-:S03]  /*18b0*/  ISETP.NE.AND P5, PT, R24, RZ, PT ;  /* 0x000000ff1800720c */ /* 0x004fc60003fa5270 */
[----:B------:R-:W2:Y:S01]  /*18c0*/  LDS R11, [R4+0x48] ;  /* 0x00004800040b7984 */ /* 0x000ea20000000800 */
[----:B------:R-:W-:-:S03]  /*18d0*/  FSEL R0, R3, R22, !P5 ;  /* 0x0000001603007208 */ /* 0x000fc60006800000 */
[----:B------:R-:W2:Y:S01]  /*18e0*/  LDS R10, [R4+0x10] ;  /* 0x00001000040a7984 */ /* 0x000ea20000000800 */
[----:B---3--:R-:W-:-:S03]  /*18f0*/  FADD.FTZ R5, R21, R20 ;  /* 0x0000001415057221 */ /* 0x008fc60000010000 */
[----:B------:R-:W3:Y:S01]  /*1900*/  LDS R8, [R4+0x50] ;  /* 0x0000500004087984 */ /* 0x000ee20000000800 */
[----:B----4-:R-:W-:Y:S01]  /*1910*/  FADD.FTZ R0, R19, R0 ;  /* 0x0000000013007221 */ /* 0x010fe20000010000 */
[----:B------:R-:W-:Y:S02]  /*1920*/  FSEL R2, R5, R20, !P5 ;  /* 0x0000001405027208 */ /* 0x000fe40006800000 */
[----:B------:R-:W4:Y:S01]  /*1930*/  LDS R9, [R4+0x4c] ;  /* 0x00004c0004097984 */ /* 0x000f220000000800 */
[----:B-----5:R-:W-:-:S03]  /*1940*/  ISETP.NE.AND P4, PT, R18, RZ, PT ;  /* 0x000000ff1200720c */ /* 0x020fc60003f85270 */
[----:B------:R-:W5:Y:S01]  /*1950*/  LDS R7, [R4+0x54] ;  /* 0x0000540004077984 */ /* 0x000f620000000800 */
[----:B-1----:R-:W-:Y:S01]  /*1960*/  FADD.FTZ R2, R17, R2 ;  /* 0x0000000211027221 */ /* 0x002fe20000010000 */
[----:B------:R-:W-:Y:S01]  /*1970*/  FSEL R3, R0, R19, !P4 ;  /* 0x0000001300037208 */ /* 0x000fe20006000000 */
[----:B------:R-:W1:Y:S03]  /*1980*/  S2R R5, SR_LANEID ;  /* 0x0000000000057919 */ /* 0x000e660000000000 */
[----:B------:R-:W-:Y:S01]  /*1990*/  FSEL R27, R2, R17, !P4 ;  /* 0x00000011021b7208 */ /* 0x000fe20006000000 */
[----:B------:R-:W-:Y:S01]  /*19a0*/  FADD.FTZ R3, R16, R3 ;  /* 0x0000000310037221 */ /* 0x000fe20000010000 */
[----:B------:R-:W-:-:S03]  /*19b0*/  ISETP.NE.AND P3, PT, R15, RZ, PT ;  /* 0x000000ff0f00720c */ /* 0x000fc60003f65270 */
[----:B------:R-:W-:Y:S01]  /*19c0*/  FADD.FTZ R27, R14, R27 ;  /* 0x0000001b0e1b7221 */ /* 0x000fe20000010000 */
[----:B------:R-:W-:-:S04]  /*19d0*/  FSEL R0, R3, R16, !P3 ;  /* 0x0000001003007208 */ /* 0x000fc80005800000 */
[----:B------:R-:W-:Y:S01]  /*19e0*/  FSEL R2, R27, R14, !P3 ;  /* 0x0000000e1b027208 */ /* 0x000fe20005800000 */
[----:B------:R-:W-:Y:S01]  /*19f0*/  FADD.FTZ R0, R13, R0 ;  /* 0x000000000d007221 */ /* 0x000fe20000010000 */
[----:B0-----:R-:W-:-:S03]  /*1a00*/  ISETP.NE.AND P2, PT, R12, RZ, PT ;  /* 0x000000ff0c00720c */ /* 0x001fc60003f45270 */
[----:B--2---:R-:W-:Y:S01]  /*1a10*/  FADD.FTZ R2, R11, R2 ;  /* 0x000000020b027221 */ /* 0x004fe20000010000 */
[----:B------:R-:W-:Y:S02]  /*1a20*/  FSEL R3, R0, R13, !P2 ;  /* 0x0000000d00037208 */ /* 0x000fe40005000000 */
[----:B------:R-:W-:Y:S02]  /*1a30*/  IADD3 R0, PT, PT, R18, R24, R10 ;  /* 0x0000001812007210 */ /* 0x000fe40007ffe00a */
[----:B------:R-:W-:Y:S01]  /*1a40*/  FSEL R2, R2, R11, !P2 ;  /* 0x0000000b02027208 */ /* 0x000fe20005000000 */
[----:B---3--:R-:W-:Y:S01]  /*1a50*/  FADD.FTZ R3, R8, R3 ;  /* 0x0000000308037221 */ /* 0x008fe20000010000 */
[----:B------:R-:W-:Y:S02]  /*1a60*/  IADD3 R0, PT, PT, R12, R0, R15 ;  /* 0x000000000c007210 */ /* 0x000fe40007ffe00f */
[----:B----4-:R-:W-:Y:S01]  /*1a70*/  ISETP.NE.AND P1, PT, R9, RZ, PT ;  /* 0x000000ff0900720c */ /* 0x010fe20003f25270 */
[----:B-----5:R-:W-:-:S03]  /*1a80*/  FADD.FTZ R28, R7, R2 ;  /* 0x00000002071c7221 */ /* 0x020fc60000010000 */
[----:B------:R-:W-:Y:S02]  /*1a90*/  FSEL R4, R3, R8, !P1 ;  /* 0x0000000803047208 */ /* 0x000fe40004800000 */
[----:B------:R-:W-:Y:S02]  /*1aa0*/  IADD3 R2, PT, PT, R9, R0, RZ ;  /* 0x0000000009027210 */ /* 0x000fe40007ffe0ff */
[----:B------:R-:W-:Y:S01]  /*1ab0*/  FSEL R3, R28, R7, !P1 ;  /* 0x000000071c037208 */ /* 0x000fe20004800000 */
[----:B-1----:R-:W-:Y:S06]  /*1ac0*/  BRA.DIV UR4, `(.L_x_1281) ;  /* 0x0000000a04447947 */ /* 0x002fec000b800000 */
[----:B------:R-:W0:Y:S01]  /*1ad0*/  SHFL.UP PT, R0, R4, 0x1, RZ ;  /* 0x0420000004007989 */ /* 0x000e2200000e00ff */
[----:B------:R-:W-:Y:S02]  /*1ae0*/  ISETP.GE.AND P6, PT, R5, 0x1, PT ;  /* 0x000000010500780c */ /* 0x000fe40003fc6270 */
[----:B------:R-:W-:Y:S01]  /*1af0*/  ISETP.NE.AND P0, PT, R2, RZ, PT ;  /* 0x000000ff0200720c */ /* 0x000fe20003f05270 */
[----:B------:R-:W1:Y:S01]  /*1b00*/  SHFL.UP PT, R29, R2, 0x1, RZ ;  /* 0x04200000021d7989 */ /* 0x000e6200000e00ff */
[----:B0-----:R-:W-:-:S03]  /*1b10*/  FADD.FTZ R27, R4, R0 ;  /* 0x00000000041b7221 */ /* 0x001fc60000010000 */
[----:B------:R-:W0:Y:S01]  /*1b20*/  SHFL.UP PT, R0, R3, 0x1, RZ ;  /* 0x0420000003007989 */ /* 0x000e2200000e00ff */
[----:B-1----:R-:W-:-:S05]  /*1b30*/  SEL R29, R29, RZ, P6 ;  /* 0x000000ff1d1d7207 */ /* 0x002fca0003000000 */
[----:B------:R-:W-:Y:S01]  /*1b40*/  @P6 FSEL R4, R27, R4, !P0 ;  /* 0x000000041b046208 */ /* 0x000fe20004000000 */
[----:B------:R-:W-:Y:S02]  /*1b50*/  IMAD.IADD R29, R2, 0x1, R29 ;  /* 0x00000001021d7824 */ /* 0x000fe400078e021d */
[----:B0-----:R-:W-:-:S05]  /*1b60*/  FADD.FTZ R0, R3, R0 ;  /* 0x0000000003007221 */ /* 0x001fca0000010000 */
[----:B------:R-:W-:Y:S02]  /*1b70*/  @P6 FSEL R3, R0, R3, !P0 ;  /* 0x0000000300036208 */ /* 0x000fe40004000000 */
[----:B------:R-:W0:Y:S01]  /*1b80*/  SHFL.UP PT, R0, R4, 0x2, RZ ;  /* 0x0440000004007989 */ /* 0x000e2200000e00ff */
[----:B------:R-:W-:Y:S02]  /*1b90*/  ISETP.GE.AND P6, PT, R5, 0x2, PT ;  /* 0x000000020500780c */ /* 0x000fe40003fc6270 */
[----:B------:R-:W-:Y:S01]  /*1ba0*/  ISETP.NE.AND P0, PT, R29, RZ, PT ;  /* 0x000000ff1d00720c */ /* 0x000fe20003f05270 */
[----:B0-----:R-:W-:Y:S02]  /*1bb0*/  FADD.FTZ R27, R4, R0 ;  /* 0x00000000041b7221 */ /* 0x001fe40000010000 */
[----:B------:R-:W0:Y:S08]  /*1bc0*/  SHFL.UP PT, R0, R29, 0x2, RZ ;  /* 0x044000001d007989 */ /* 0x000e3000000e00ff */
[----:B------:R-:W-:-:S02]  /*1bd0*/  @P6 FSEL R4, R27, R4, !P0 ;  /* 0x000000041b046208 */ /* 0x000fc40004000000 */
[----:B0-----:R-:W-:-:S04]  /*1be0*/  SEL R0, R0, RZ, P6 ;  /* 0x000000ff00007207 */ /* 0x001fc80003000000 */
[----:B------:R-:W-:Y:S02]  /*1bf0*/  IADD3 R29, PT, PT, R29, R0, RZ ;  /* 0x000000001d1d7210 */ /* 0x000fe40007ffe0ff */
[----:B------:R-:W0:Y:S02]  /*1c00*/  SHFL.UP PT, R0, R3, 0x2, RZ ;  /* 0x0440000003007989 */ /* 0x000e2400000e00ff */
        /* <DEDUP_REMOVED lines=8> */
[----:B0-----:R-:W-:-:S05]  /*1c90*/  SEL R0, R0, RZ, P6 ;  /* 0x000000ff00007207 */ /* 0x001fca0003000000 */
[----:B------:R-:W-:Y:S02]  /*1ca0*/  IMAD.IADD R29, R29, 0x1, R0 ;  /* 0x000000011d1d7824 */ /* 0x000fe400078e0200 */
        /* <DEDUP_REMOVED lines=20> */
[----:B------:R-:W1:Y:S04]  /*1df0*/  SHFL.UP PT, R5, R3, 0x10, RZ ;  /* 0x0600000003057989 */ /* 0x000e6800000e00ff */
[----:B------:R-:W2:Y:S01]  /*1e00*/  SHFL.UP PT, R4, R4, 0x1, RZ ;  /* 0x0420000004047989 */ /* 0x000ea200000e00ff */
[----:B0-----:R-:W-:Y:S01]  /*1e10*/  SEL R2, R0, RZ, P6 ;  /* 0x000000ff00027207 */ /* 0x001fe20003000000 */
[----:B-1----:R-:W-:-:S04]  /*1e20*/  FADD.FTZ R0, R3, R5 ;  /* 0x0000000503007221 */ /* 0x002fc80000010000 */
[----:B------:R-:W-:Y:S01]  /*1e30*/  IMAD.IADD R29, R29, 0x1, R2 ;  /* 0x000000011d1d7824 */ /* 0x000fe200078e0202 */
[----:B------:R-:W-:-:S05]  /*1e40*/  @P6 FSEL R3, R0, R3, !P0 ;  /* 0x0000000300036208 */ /* 0x000fca0004000000 */
[----:B------:R-:W0:Y:S04]  /*1e50*/  SHFL.UP PT, R29, R29, 0x1, RZ ;  /* 0x042000001d1d7989 */ /* 0x000e2800000e00ff */
[----:B--2---:R1:W3:Y:S02]  /*1e60*/  SHFL.UP PT, R5, R3, 0x1, RZ ;  /* 0x0420000003057989 */ /* 0x0042e400000e00ff */
.L_x_1300:
[----:B------:R-:W-:Y:S01]  /*1e70*/  P2R R0, PR, RZ, 0x2 ;  /* 0x00000002ff007803 */ /* 0x000fe20000000000 */
[----:B-1----:R-:W1:Y:S01]  /*1e80*/  S2R R3, SR_CgaCtaId ;  /* 0x0000000000037919 */ /* 0x002e620000008800 */
[----:B------:R-:W-:Y:S02]  /*1e90*/  ISETP.NE.AND P1, PT, R6, RZ, PT ;  /* 0x000000ff0600720c */ /* 0x000fe40003f25270 */
[----:B------:R-:W-:Y:S02]  /*1ea0*/  PLOP3.LUT P0, PT, PT, PT, PT, 0x80, 0x8 ;  /* 0x000000000008781c */ /* 0x000fe40003f0f070 */
[----:B------:R-:W-:-:S09]  /*1eb0*/  MOV R2, 0x400 ;  /* 0x0000040000027802 */ /* 0x000fd20000000f00 */
[----:B------:R-:W-:-:S04]  /*1ec0*/  @P1 ISETP.NE.AND P6, PT, R10, RZ, PT ;  /* 0x000000ff0a00120c */ /* 0x000fc80003fc5270 */
[----:B------:R-:W-:Y:S02]  /*1ed0*/  @P1 PLOP3.LUT P0, PT, P6, PT, PT, 0x80, 0x8 ;  /* 0x000000000008181c */ /* 0x000fe4000370f070 */
[----:B------:R-:W-:Y:S02]  /*1ee0*/  ISETP.NE.AND P1, PT, R0, RZ, PT ;  /* 0x000000ff0000720c */ /* 0x000fe40003f25270 */
[----:B------:R-:W2:Y:S01]  /*1ef0*/  S2R R0, SR_TID.X ;  /* 0x0000000000007919 */ /* 0x000ea20000002100 */
[----:B------:R-:W-:-:S08]  /*1f00*/  ISETP.NE.AND P6, PT, R6, RZ, PT ;  /* 0x000000ff0600720c */ /* 0x000fd00003fc5270 */
[----:B------:R-:W-:Y:S01]  /*1f10*/  @!P0 FADD.FTZ R23, R4, R23 ;  /* 0x0000001704178221 */ /* 0x000fe20000010000 */
[----:B-1----:R-:W-:Y:S01]  /*1f20*/  LEA R3, R3, R2, 0x18 ;  /* 0x0000000203037211 */ /* 0x002fe200078ec0ff */
[----:B---3--:R-:W-:Y:S02]  /*1f30*/  @!P0 FADD.FTZ R21, R5, R21 ;  /* 0x0000001505158221 */ /* 0x008fe40000010000 */
[----:B------:R-:W-:Y:S01]  /*1f40*/  @!P5 FADD.FTZ R22, R22, R23 ;  /* 0x000000171616d221 */ /* 0x000fe20000010000 */
[----:B0-----:R-:W-:Y:S01]  /*1f50*/  @P6 IADD3 R10, PT, PT, R29, R10, RZ ;  /* 0x0000000a1d0a6210 */ /* 0x001fe20007ffe0ff */
[----:B------:R-:W-:Y:S02]  /*1f60*/  @!P5 FADD.FTZ R20, R20, R21 ;  /* 0x000000151414d221 */ /* 0x000fe40000010000 */
[----:B------:R-:W-:Y:S02]  /*1f70*/  @!P4 FADD.FTZ R19, R19, R22 ;  /* 0x000000161313c221 */ /* 0x000fe40000010000 */
[----:B------:R-:W-:-:S02]  /*1f80*/  @!P4 FADD.FTZ R17, R17, R20 ;  /* 0x000000141111c221 */ /* 0x000fc40000010000 */
[----:B------:R-:W-:Y:S02]  /*1f90*/  @!P3 FADD.FTZ R16, R16, R19 ;  /* 0x000000131010b221 */ /* 0x000fe40000010000 */
[----:B------:R-:W-:Y:S02]  /*1fa0*/  @!P3 FADD.FTZ R14, R14, R17 ;  /* 0x000000110e0eb221 */ /* 0x000fe40000010000 */
[----:B------:R-:W-:Y:S02]  /*1fb0*/  @!P2 FADD.FTZ R13, R13, R16 ;  /* 0x000000100d0da221 */ /* 0x000fe40000010000 */
[----:B------:R-:W-:Y:S02]  /*1fc0*/  @!P2 FADD.FTZ R11, R11, R14 ;  /* 0x0000000e0b0ba221 */ /* 0x000fe40000010000 */
[----:B------:R-:W-:Y:S02]  /*1fd0*/  @!P1 FADD.FTZ R8, R8, R13 ;  /* 0x0000000d08089221 */ /* 0x000fe40000010000 */
[----:B------:R-:W-:Y:S01]  /*1fe0*/  @!P1 FADD.FTZ R7, R7, R11 ;  /* 0x0000000b07079221 */ /* 0x000fe20000010000 */
[----:B--2---:R-:W-:-:S02]  /*1ff0*/  IMAD R0, R0, 0x54, R3 ;  /* 0x0000005400007824 */ /* 0x004fc400078e0203 */
[----:B------:R-:W-:-:S03]  /*2000*/  IMAD.IADD R3, R24, 0x1, R10 ;  /* 0x0000000118037824 */ /* 0x000fc600078e020a */
[----:B------:R1:W-:Y:S02]  /*2010*/  STS [R0+0x10], R10 ;  /* 0x0000100a00007388 */ /* 0x0003e40000000800 */
[----:B------:R-:W-:Y:S02]  /*2020*/  IADD3 R18, PT, PT, R18, R3, RZ ;  /* 0x0000000312127210 */ /* 0x000fe40007ffe0ff */
[----:B------:R1:W-:Y:S03]  /*2030*/  STS [R0+0x1c], R3 ;  /* 0x00001c0300007388 */ /* 0x0003e60000000800 */
[----:B------:R-:W-:Y:S01]  /*2040*/  IMAD.IADD R15, R15, 0x1, R18 ;  /* 0x000000010f0f7824 */ /* 0x000fe200078e0212 */
[----:B------:R1:W-:Y:S04]  /*2050*/  STS [R0+0x14], R23 ;  /* 0x0000141700007388 */ /* 0x0003e80000000800 */
[----:B------:R-:W-:Y:S01]  /*2060*/  IADD3 R12, PT, PT, R12, R15, RZ ;  /* 0x0000000f0c0c7210 */ /* 0x000fe20007ffe0ff */
[----:B------:R1:W-:Y:S04]  /*2070*/  STS [R0+0x18], R21 ;  /* 0x0000181500007388 */ /* 0x0003e80000000800 */
[----:B------:R-:W-:Y:S01]  /*2080*/  IMAD.IADD R9, R9, 0x1, R12 ;  /* 0x0000000109097824 */ /* 0x000fe200078e020c */
        /* <DEDUP_REMOVED lines=14> */
.L_x_1280:
[----:B-1----:R-:W1:Y:S01]  /*2170*/  S2R R13, SR_CgaCtaId ;  /* 0x00000000000d7919 */ /* 0x002e620000008800 */
[----:B0-----:R-:W0:Y:S01]  /*2180*/  LDC R0, c[0x0][0x40c] ;  /* 0x00010300ff007b82 */ /* 0x001e220000000800 */
[----:B------:R-:W-:Y:S01]  /*2190*/  MOV R8, 0x400 ;  /* 0x0000040000087802 */ /* 0x000fe20000000f00 */
[----:B------:R-:W-:Y:S01]  /*21a0*/  HFMA2 R2, -RZ, RZ, 0, 0 ;  /* 0x00000000ff027431 */ /* 0x000fe200000001ff */
[----:B------:R-:W2:Y:S01]  /*21b0*/  S2R R3, SR_TID.X ;  /* 0x0000000000037919 */ /* 0x000ea20000002100 */
[----:B------:R-:W-:Y:S05]  /*21c0*/  WARPSYNC.ALL ;  /* 0x0000000000007948 */ /* 0x000fea0003800000 */
[----:B-1----:R-:W-:Y:S01]  /*21d0*/  LEA R5, R13, R8, 0x18 ;  /* 0x000000080d057211 */ /* 0x002fe200078ec0ff */
[----:B--2---:R-:W-:-:S04]  /*21e0*/  IMAD.HI.U32 R4, R3, 0x2aaaaaab, R2 ;  /* 0x2aaaaaab03047827 */ /* 0x004fc800078e0002 */
[----:B------:R-:W-:Y:S01]  /*21f0*/  IMAD R10, R4, 0xc, R5 ;  /* 0x0000000c040a7824 */ /* 0x000fe200078e0205 */
[----:B------:R-:W-:Y:S01]  /*2200*/  BAR.SYNC.DEFER_BLOCKING 0x0 ;  /* 0x0000000000007b1d */ /* 0x000fe20000010000 */
[----:B0-----:R-:W-:-:S05]  /*2210*/  VIADD R0, R0, 0xfffffffe ;  /* 0xfffffffe00007836 */ /* 0x001fca0000000000 */
[----:B------:R-:W-:Y:S02]  /*2220*/  ISETP.NE.AND P1, PT, R25, R0, PT ;  /* 0x000000001900720c */ /* 0x000fe40003f25270 */
[----:B------:R-:W0:Y:S08]  /*2230*/  LDC R9, c[0x0][0x408] ;  /* 0x00010200ff097b82 */ /* 0x000e300000000800 */
[----:B------:R-:W1:Y:S03]  /*2240*/  LDC R11, c[0x0][0x3f8] ;  /* 0x0000fe00ff0b7b82 */ /* 0x000e660000000800 */
[----:B------:R-:W-:-:S04]  /*2250*/  @!P1 IADD3 R0, PT, PT, R8, 0xaa0, RZ ;  /* 0x00000aa008009810 */ /* 0x000fc80007ffe0ff */
[----:B------:R-:W-:Y:S01]  /*2260*/  @!P1 LEA R7, R13, R0, 0x18 ;  /* 0x000000000d079211 */ /* 0x000fe200078ec0ff */
[----:B------:R-:W-:Y:S04]  /*2270*/  @!P1 LDS R5, [R10+0x18] ;  /* 0x000018000a059984 */ /* 0x000fe80000000800 */
[----:B------:R-:W2:Y:S01]  /*2280*/  @!P1 LDS R4, [R10+0x14] ;  /* 0x000014000a049984 */ /* 0x000ea20000000800 */
[----:B------:R-:W-:Y:S02]  /*2290*/  @!P1 IMAD R7, R26, 0x8, R7 ;  /* 0x000000081a079824 */ /* 0x000fe400078e0207 */
        /* <DEDUP_REMOVED lines=20> */
.L_x_1281:
[----:B------:R-:W-:Y:S01]  /*23e0*/  IMAD.MOV.U32 R0, RZ, RZ, 0x1 ;  /* 0x00000001ff007424 */ /* 0x000fe200078e00ff */
[----:B------:R-:W-:Y:S01]  /*23f0*/  MOV R27, RZ ;  /* 0x000000ff001b7202 */ /* 0x000fe20000000f00 */
[----:B------:R-:W-:Y:S01]  /*2400*/  IMAD.MOV.U32 R28, RZ, RZ, -0x1 ;  /* 0xffffffffff1c7424 */ /* 0x000fe200078e00ff */
[----:B------:R-:W-:-:S13]  /*2410*/  ISETP.GE.AND P6, PT, R5, 0x1, PT ;  /* 0x000000010500780c */ /* 0x000fda0003fc6270 */
[----:B------:R-:W-:Y:S05]  /*2420*/  WARPSYNC.COLLECTIVE R28, `(.L_x_1282) ;  /* 0x000000001c087348 */ /* 0x000fea0003c00000 */
[----:B------:R0:W1:Y:S02]  /*2430*/  SHFL.UP P0, R0, R2, R0, R27 ;  /* 0x0400000002007389 */ /* 0x000064000000001b */
[----:B01----:R-:W-:Y:S05]  /*2440*/  ENDCOLLECTIVE ;  /* 0x000000000000791b */ /* 0x003fea0003800000 */
.L_x_1282:
[----:B------:R-:W-:Y:S01]  /*2450*/  MOV R29, R0 ;  /* 0x00000000001d7202 */ /* 0x000fe20000000f00 */
[----:B------:R-:W-:-:S03]  /*2460*/  IMAD.MOV.U32 R0, RZ, RZ, 0x1 ;  /* 0x00000001ff007424 */ /* 0x000fc600078e00ff */
[----:B------:R-:W-:Y:S02]  /*2470*/  SEL R29, R29, RZ, P6 ;  /* 0x000000ff1d1d7207 */ /* 0x000fe40003000000 */
[----:B------:R-:W-:-:S03]  /*2480*/  ISETP.NE.AND P6, PT, R2, RZ, PT ;  /* 0x000000ff0200720c */ /* 0x000fc60003fc5270 */
[----:B------:R-:W-:Y:S01]  /*2490*/  IMAD.IADD R29, R2, 0x1, R29 ;  /* 0x00000001021d7824 */ /* 0x000fe200078e021d */
[----:B------:R-:W-:-:S09]  /*24a0*/  MOV R2, R4 ;  /* 0x0000000400027202 */ /* 0x000fd20000000f00 */
[----:B------:R-:W-:Y:S05]  /*24b0*/  WARPSYNC.COLLECTIVE R28, `(.L_x_1283) ;  /* 0x000000001c087348 */ /* 0x000fea0003c00000 */
[----:B------:R0:W1:Y:S02]  /*24c0*/  SHFL.UP P0, R0, R2, R0, R27 ;  /* 0x0400000002007389 */ /* 0x000064000000001b */
[----:B01----:R-:W-:Y:S05]  /*24d0*/  ENDCOLLECTIVE ;  /* 0x000000000000791b */ /* 0x003fea0003800000 */
.L_x_1283:
[----:B------:R-:W-:Y:S02]  /*24e0*/  MOV R2, R3 ;  /* 0x0000000300027202 */ /* 0x000fe40000000f00 */
[----:B------:R-:W-:Y:S01]  /*24f0*/  ISETP.GE.AND P0, PT, R5, 0x1, PT ;  /* 0x000000010500780c */ /* 0x000fe20003f06270 */
[----:B------:R-:W-:Y:S01]  /*2500*/  FADD.FTZ R27, R4, R0 ;  /* 0x00000000041b7221 */ /* 0x000fe20000010000 */
[----:B------:R-:W-:-:S11]  /*2510*/  IMAD.MOV.U32 R0, RZ, RZ, 0x1 ;  /* 0x00000001ff007424 */ /* 0x000fd600078e00ff */
[----:B------:R-:W-:Y:S01]  /*2520*/  @P0 FSEL R4, R27, R4, !P6 ;  /* 0x000000041b040208 */ /* 0x000fe20007000000 */
[----:B------:R-:W-:-:S07]  /*2530*/  HFMA2 R27, -RZ, RZ, 0, 0 ;  /* 0x00000000ff1b7431 */ /* 0x000fce00000001ff */
[----:B------:R-:W-:Y:S05]  /*2540*/  WARPSYNC.COLLECTIVE R28, `(.L_x_1284) ;  /* 0x000000001c087348 */ /* 0x000fea0003c00000 */
[----:B------:R0:W1:Y:S02]  /*2550*/  SHFL.UP P0, R0, R2, R0, R27 ;  /* 0x0400000002007389 */ /* 0x000064000000001b */
[----:B01----:R-:W-:Y:S05]  /*2560*/  ENDCOLLECTIVE ;  /* 0x000000000000791b */ /* 0x003fea0003800000 */
.L_x_1284:
[----:B------:R-:W-:Y:S01]  /*2570*/  IMAD.MOV.U32 R2, RZ, RZ, R29 ;  /* 0x000000ffff027224 */ /* 0x000fe200078e001d */
[----:B------:R-:W-:Y:S01]  /*2580*/  ISETP.GE.AND P0, PT, R5, 0x1, PT ;  /* 0x000000010500780c */ /* 0x000fe20003f06270 */
[----:B------:R-:W-:-:S12]  /*2590*/  FADD.FTZ R0, R3, R0 ;  /* 0x0000000003007221 */ /* 0x000fd80000010000 */
[----:B------:R-:W-:Y:S02]  /*25a0*/  @P0 FSEL R3, R0, R3, !P6 ;  /* 0x0000000300030208 */ /* 0x000fe40007000000 */
[----:B------:R-:W-:Y:S02]  /*25b0*/  MOV R0, 0x2 ;  /* 0x0000000200007802 */ /* 0x000fe40000000f00 */
[----:B------:R-:W-:-:S13]  /*25c0*/  ISETP.GE.AND P6, PT, R5, 0x2, PT ;  /* 0x000000020500780c */ /* 0x000fda0003fc6270 */
[----:B------:R-:W-:Y:S05]  /*25d0*/  WARPSYNC.COLLECTIVE R28, `(.L_x_1285) ;  /* 0x000000001c087348 */ /* 0x000fea0003c00000 */
[----:B------:R0:W1:Y:S02]  /*25e0*/  SHFL.UP P0, R0, R2, R0, R27 ;  /* 0x0400000002007389 */ /* 0x000064000000001b */
[----:B01----:R-:W-:Y:S05]  /*25f0*/  ENDCOLLECTIVE ;  /* 0x000000000000791b */ /* 0x003fea0003800000 */
.L_x_1285:
[----:B------:R-:W-:Y:S02]  /*2600*/  MOV R2, R4 ;  /* 0x0000000400027202 */ /* 0x000fe40000000f00 */
[----:B------:R-:W-:Y:S02]  /*2610*/  SEL R0, R0, RZ, P6 ;  /* 0x000000ff00007207 */ /* 0x000fe40003000000 */
[----:B------:R-:W-:-:S03]  /*2620*/  ISETP.NE.AND P6, PT, R29, RZ, PT ;  /* 0x000000ff1d00720c */ /* 0x000fc60003fc5270 */
[----:B------:R-:W-:Y:S02]  /*2630*/  IMAD.IADD R29, R29, 0x1, R0 ;  /* 0x000000011d1d7824 */ /* 0x000fe400078e0200 */
[----:B------:R-:W-:-:S08]  /*2640*/  IMAD.MOV.U32 R0, RZ, RZ, 0x2 ;  /* 0x00000002ff007424 */ /* 0x000fd000078e00ff */
[----:B------:R-:W-:Y:S05]  /*2650*/  WARPSYNC.COLLECTIVE R28, `(.L_x_1286) ;  /* 0x000000001c087348 */ /* 0x000fea0003c00000 */
[----:B------:R0:W1:Y:S02]  /*2660*/  SHFL.UP P0, R0, R2, R0, R27 ;  /* 0x0400000002007389 */ /* 0x000064000000001b */
[----:B01----:R-:W-:Y:S05]  /*2670*/  ENDCOLLECTIVE ;  /* 0x000000000000791b */ /* 0x003fea0003800000 */
.L_x_1286:
        /* <DEDUP_REMOVED lines=9> */
.L_x_1287:
        /* <DEDUP_REMOVED lines=9> */
.L_x_1288:
        /* <DEDUP_REMOVED lines=8> */
.L_x_1289:
        /* <DEDUP_REMOVED lines=9> */
.L_x_1290:
        /* <DEDUP_REMOVED lines=9> */
.L_x_1291:
        /* <DEDUP_REMOVED lines=8> */
.L_x_1292:
        /* <DEDUP_REMOVED lines=9> */
.L_x_1293:
        /* <DEDUP_REMOVED lines=9> */
.L_x_1294:
        /* <DEDUP_REMOVED lines=8> */
.L_x_1295:
        /* <DEDUP_REMOVED lines=9> */
.L_x_1296:
[----:B------:R-:W-:Y:S02]  /*2bf0*/  MOV R2, R29 ;  /* 0x0000001d00027202 */ /* 0x000fe40000000f00 */
[----:B------:R-:W-:Y:S01]  /*2c00*/  ISETP.GE.AND P0, PT, R5, 0x10, PT ;  /* 0x000000100500780c */ /* 0x000fe20003f06270 */
[----:B------:R-:W-:Y:S02]  /*2c10*/  IMAD.MOV.U32 R5, RZ, RZ, R0 ;  /* 0x000000ffff057224 */ /* 0x000fe400078e0000 */
[----:B------:R-:W-:Y:S02]  /*2c20*/  IMAD.MOV.U32 R0, RZ, RZ, 0x1 ;  /* 0x00000001ff007424 */ /* 0x000fe400078e00ff */
[----:B------:R-:W-:-:S08]  /*2c30*/  FADD.FTZ R5, R3, R5 ;  /* 0x0000000503057221 */ /* 0x000fd00000010000 */
[----:B------:R-:W-:-:S07]  /*2c40*/  @P0 FSEL R3, R5, R3, !P6 ;  /* 0x0000000305030208 */ /* 0x000fce0007000000 */
[----:B------:R-:W-:Y:S05]  /*2c50*/  WARPSYNC.COLLECTIVE R28, `(.L_x_1297) ;  /* 0x000000001c087348 */ /* 0x000fea0003c00000 */
[----:B------:R0:W1:Y:S02]  /*2c60*/  SHFL.UP P0, R0, R2, R0, R27 ;  /* 0x0400000002007389 */ /* 0x000064000000001b */
[----:B01----:R-:W-:Y:S05]  /*2c70*/  ENDCOLLECTIVE ;  /* 0x000000000000791b */ /* 0x003fea0003800000 */
.L_x_1297:
[----:B------:R-:W-:Y:S01]  /*2c80*/  IMAD.MOV.U32 R2, RZ, RZ, R4 ;  /* 0x000000ffff027224 */ /* 0x000fe200078e0004 */
[----:B------:R-:W-:Y:S01]  /*2c90*/  MOV R29, R0 ;  /* 0x00000000001d7202 */ /* 0x000fe20000000f00 */
[----:B------:R-:W-:-:S07]  /*2ca0*/  HFMA2 R0, -RZ, RZ, 0, 5.9604644775390625e-08 ;  /* 0x00000001ff007431 */ /* 0x000fce00000001ff */
[----:B------:R-:W-:Y:S05]  /*2cb0*/  WARPSYNC.COLLECTIVE R28, `(.L_x_1298) ;  /* 0x000000001c087348 */ /* 0x000fea0003c00000 */
[----:B------:R0:W1:Y:S02]  /*2cc0*/  SHFL.UP P0, R0, R2, R0, R27 ;  /* 0x0400000002007389 */ /* 0x000064000000001b */
[----:B01----:R-:W-:Y:S05]  /*2cd0*/  ENDCOLLECTIVE ;  /* 0x000000000000791b */ /* 0x003fea0003800000 */
.L_x_1298:
[----:B------:R-:W-:Y:S01]  /*2ce0*/  MOV R2, R3 ;  /* 0x0000000300027202 */ /* 0x000fe20000000f00 */
[----:B------:R-:W-:Y:S02]  /*2cf0*/  IMAD.MOV.U32 R4, RZ, RZ, R0 ;  /* 0x000000ffff047224 */ /* 0x000fe400078e0000 */
[----:B------:R-:W-:-:S07]  /*2d00*/  IMAD.MOV.U32 R0, RZ, RZ, 0x1 ;  /* 0x00000001ff007424 */ /* 0x000fce00078e00ff */
[----:B------:R-:W-:Y:S05]  /*2d10*/  WARPSYNC.COLLECTIVE R28, `(.L_x_1299) ;  /* 0x000000001c087348 */ /* 0x000fea0003c00000 */
[----:B------:R0:W1:Y:S02]  /*2d20*/  SHFL.UP P0, R0, R2, R0, R27 ;  /* 0x0400000002007389 */ /* 0x000064000000001b */
[----:B01----:R-:W-:Y:S05]  /*2d30*/  ENDCOLLECTIVE ;  /* 0x000000000000791b */ /* 0x003fea0003800000 */
.L_x_1299:
[----:B------:R-:W-:Y:S01]  /*2d40*/  MOV R5, R0 ;  /* 0x0000000000057202 */ /* 0x000fe20000000f00 */
[----:B------:R-:W-:Y:S06]  /*2d50*/  BRA `(.L_x_1300) ;  /* 0xfffffff000447947 */ /* 0x000fec000383ffff */
.L_x_1301:
        /* <DEDUP_REMOVED lines=10> */
.L_x_3624:


//--------------------- .text._Z30group_norm_nhwc_fwd_sum_kernelI11Fp32IOFp32WLi448EEv26Group_norm_nhwc_fwd_params --------------------------
	.section	.text._Z30group_norm_nhwc_fwd_sum_kernelI11Fp32IOFp32WLi448EEv26Group_norm_nhwc_fwd_params,"ax",@progbits
	.align	128
        .global         _Z30group_norm_nhwc_fwd_sum_kernelI11Fp32IOFp32WLi448EEv26Group_norm_nhwc_fwd_params
        .type           _Z30group_norm_nhwc_fwd_sum_kernelI11Fp32IOFp32WLi448EEv26Group_norm_nhwc_fwd_params,@function
        .size           _Z30group_norm_nhwc_fwd_sum_kernelI11Fp32IOFp32WLi448EEv26Group_norm_nhwc_fwd_params,(.L_x_3625 - _Z30group_norm_nhwc_fwd_sum_kernelI11Fp32IOFp32WLi448EEv26Group_norm_nhwc_fwd_params)
        .other          _Z30group_norm_nhwc_fwd_sum_kernelI11Fp32IOFp32WLi448EEv26Group_norm_nhwc_fwd_params,@"STO_CUDA_ENTRY STV_DEFAULT"
_Z30group_norm_nhwc_fwd_sum_kernelI11Fp32IOFp32WLi448EEv26Group_norm_nhwc_fwd_params:
.text._Z30group_norm_nhwc_fwd_sum_kernelI11Fp32IOFp32WLi448EEv26Group_norm_nhwc_fwd_params:
[----:B------:R-:W-:Y:S08]  /*0000*/  LDC R1, c[0x0][0x37c] ;  /* 0x0000df00ff017b82 */ /* 0x000ff00000000800 */
[----:B------:R-:W0:Y:S01]  /*0010*/  S2UR UR4, SR_CTAID.Y ;  /* 0x00000000000479c3 */ /* 0x000e220000002600 */
[----:B------:R-:W1:Y:S01]  /*0020*/  LDCU UR6, c[0x0][0x404] ;  /* 0x00008080ff0677ac */ /* 0x000e620008000800 */
[----:B------:R-:W2:Y:S01]  /*0030*/  S2R R39, SR_TID.X ;  /* 0x0000000000277919 */ /* 0x000ea20000002100 */
[----:B------:R-:W-:Y:S01]  /*0040*/  CS2R R28, SRZ ;  /* 0x00000000001c7805 */ /* 0x000fe2000001ff00 */
[----:B------:R-:W3:Y:S01]  /*0050*/  LDCU.64 UR8, c[0x0][0x3e8] ;  /* 0x00007d00ff0877ac */ /* 0x000ee20008000a00 */
[----:B------:R-:W4:Y:S01]  /*0060*/  LDCU.64 UR10, c[0x0][0x358] ;  /* 0x00006b00ff0a77ac */ /* 0x000f220008000a00 */
[----:B-1----:R-:W-:-:S02]  /*0070*/  USHF.R.S32.HI UR5, URZ, 0x1f, UR6 ;  /* 0x0000001fff057899 */ /* 0x002fc40008011406 */
[----:B0-----:R-:W-:-:S04]  /*0080*/  UIMAD UR4, UR4, UR6, URZ ;  /* 0x00000006040472a4 */ /* 0x001fc8000f8e02ff */
[----:B------:R-:W-:-:S04]  /*0090*/  UIADD3 UR6, UP0, UPT, UR4, UR6, URZ ;  /* 0x0000000604067290 */ /* 0x000fc8000ff1e0ff */
[----:B------:R-:W-:Y:S02]  /*00a0*/  ULEA.HI.X.SX32 UR5, UR4, UR5, 0x1, UP0 ;  /* 0x0000000504057291 */ /* 0x000fe400080f0eff */
[----:B---3--:R-:W-:Y:S01]  /*00b0*/  UISETP.LT.U32.AND UP0, UPT, UR6, UR8, UPT ;  /* 0x000000080600728c */ /* 0x008fe2000bf01070 */
[----:B--2---:R-:W-:-:S03]  /*00c0*/  IMAD.SHL.U32 R0, R39, 0x2, RZ ;  /* 0x0000000227007824 */ /* 0x004fc600078e00ff */
[----:B------:R-:W-:-:S04]  /*00d0*/  UISETP.LT.AND.EX UP0, UPT, UR5, UR9, UPT, UP0 ;  /* 0x000000090500728c */ /* 0x000fc8000bf01300 */
[----:B------:R-:W-:-:S04]  /*00e0*/  USEL UR5, UR6, UR8, UP0 ;  /* 0x0000000806057287 */ /* 0x000fc80008000000 */
[----:B------:R-:W-:-:S09]  /*00f0*/  UISETP.GE.AND UP0, UPT, UR4, UR5, UPT ;  /* 0x000000050400728c */ /* 0x000fd2000bf06270 */
[----:B----4-:R-:W-:Y:S05]  /*0100*/  BRA.U UP0, `(.L_x_1302) ;  /* 0x0000001500007547 */ /* 0x010fea000b800000 */
[----:B------:R-:W0:Y:S01]  /*0110*/  S2UR UR7, SR_CTAID.X ;  /* 0x00000000000779c3 */ /* 0x000e220000002500 */
[----:B------:R-:W-:Y:S01]  /*0120*/  IMAD.U32 R31, RZ, RZ, UR4 ;  /* 0x00000004ff1f7e24 */ /* 0x000fe2000f8e00ff */
[----:B------:R-:W-:-:S04]  /*0130*/  CS2R R28, SRZ ;  /* 0x00000000001c7805 */ /* 0x000fc8000001ff00 */
[----:B------:R-:W-:Y:S02]  /*0140*/  IADD3 R2, PT, PT, R31, -UR5, RZ ;  /* 0x800000051f027c10 */ /* 0x000fe4000fffe0ff */
[----:B------:R-:W0:Y:S02]  /*0150*/  LDC R5, c[0x0][0x410] ;  /* 0x00010400ff057b82 */ /* 0x000e240000000800 */
[----:B------:R-:W-:-:S06]  /*0160*/  ISETP.GT.U32.AND P0, PT, R2, -0x8, PT ;  /* 0xfffffff80200780c */ /* 0x000fcc0003f04070 */
[----:B------:R-:W1:Y:S08]  /*0170*/  S2UR UR6, SR_CTAID.Z ;  /* 0x00000000000679c3 */ /* 0x000e700000002700 */
[----:B------:R-:W1:Y:S01]  /*0180*/  LDC.64 R26, c[0x0][0x3f0] ;  /* 0x0000fc00ff1a7b82 */ /* 0x000e620000000a00 */
        /* <DEDUP_REMOVED lines=9> */
[----:B------:R-:W-:Y:S02]  /*0220*/  VIADD R31, R31, 0x3 ;  /* 0x000000031f1f7836 */ /* 0x000fe40000000000 */
[----:B------:R-:W-:Y:S01]  /*0230*/  IMAD.MOV.U32 R29, RZ, RZ, RZ ;  /* 0x000000ffff1d7224 */ /* 0x000fe200078e00ff */
[----:B------:R-:W-:Y:S01]  /*0240*/  IADD3 R30, PT, PT, -R30, RZ, RZ ;  /* 0x000000ff1e1e7210 */ /* 0x000fe20007ffe1ff */
[----:B------:R-:W1:Y:S01]  /*0250*/  LDCU.64 UR6, c[0x0][0x3e0] ;  /* 0x00007c00ff0677ac */ /* 0x000e620008000a00 */
[----:B0-----:R-:W-:-:S04]  /*0260*/  ISETP.GE.U32.AND P0, PT, R4, UR4, PT ;  /* 0x0000000404007c0c */ /* 0x001fc8000bf06070 */
[----:B------:R-:W-:-:S13]  /*0270*/  ISETP.GE.AND.EX P0, PT, R5, UR5, PT, P0 ;  /* 0x0000000505007c0c */ /* 0x000fda000bf06300 */
.L_x_1304:
[----:B------:R-:W0:Y:S01]  /*0280*/  @!P0 LDC.64 R10, c[0x0][0x390] ;  /* 0x0000e400ff0a8b82 */ /* 0x000e220000000a00 */
[----:B------:R-:W-:Y:S01]  /*0290*/  @!P0 VIADD R9, R31, 0xfffffffd ;  /* 0xfffffffd1f098836 */ /* 0x000fe20000000000 */
[----:B------:R-:W-:-:S04]  /*02a0*/  @!P0 MOV R3, R27 ;  /* 0x0000001b00038202 */ /* 0x000fc80000000f00 */
[----:B------:R-:W-:-:S05]  /*02b0*/  @!P0 SHF.R.S32.HI R2, RZ, 0x1f, R9 ;  /* 0x0000001fff028819 */ /* 0x000fca0000011409 */
[----:B-1----:R-:W-:Y:S02]  /*02c0*/  @!P0 IMAD R8, R2, UR6, RZ ;  /* 0x0000000602088c24 */ /* 0x002fe4000f8e02ff */
[----:B------:R-:W-:-:S04]  /*02d0*/  @!P0 IMAD.MOV.U32 R2, RZ, RZ, R6 ;  /* 0x000000ffff028224 */ /* 0x000fc800078e0006 */
[----:B------:R-:W-:-:S04]  /*02e0*/  @!P0 IMAD.WIDE.U32 R2, R9, UR6, R2 ;  /* 0x0000000609028c25 */ /* 0x000fc8000f8e0002 */
[----:B------:R-:W-:Y:S01]  /*02f0*/  @!P0 IMAD R9, R9, UR7, R8 ;  /* 0x0000000709098c24 */ /* 0x000fe2000f8e0208 */
[----:B0-----:R-:W-:-:S03]  /*0300*/  @!P0 LEA R10, P1, R2, R10, 0x2 ;  /* 0x0000000a020a8211 */ /* 0x001fc600078210ff */
[----:B------:R-:W-:Y:S01]  /*0310*/  @!P0 IMAD.IADD R3, R3, 0x1, R9 ;  /* 0x0000000103038824 */ /* 0x000fe200078e0209 */
[----:B------:R-:W-:-:S04]  /*0320*/  CS2R R8, SRZ ;  /* 0x0000000000087805 */ /* 0x000fc8000001ff00 */
[----:B------:R-:W-:Y:S01]  /*0330*/  @!P0 LEA.HI.X R3, R2, R11, R3, 0x2, P1 ;  /* 0x0000000b02038211 */ /* 0x000fe200008f1403 */
[----:B------:R-:W-:Y:S01]  /*0340*/  @!P0 IMAD.MOV.U32 R2, RZ, RZ, R10 ;  /* 0x000000ffff028224 */ /* 0x000fe200078e000a */
[----:B------:R-:W-:-:S04]  /*0350*/  ISETP.GE.U32.AND P1, PT, R4, UR6, PT ;  /* 0x0000000604007c0c */ /* 0x000fc8000bf26070 */
[----:B------:R0:W2:Y:S01]  /*0360*/  @!P0 LDG.E.64 R8, desc[UR10][R2.64] ;  /* 0x0000000a02088981 */ /* 0x0000a2000c1e1b00 */
[----:B------:R-:W-:-:S13]  /*0370*/  ISETP.GE.AND.EX P0, PT, R5, UR7, PT, P1 ;  /* 0x0000000705007c0c */ /* 0x000fda000bf06310 */
[C---:B------:R-:W-:Y:S01]  /*0380*/  @!P0 IADD3 R11, PT, PT, R31.reuse, -0x2, RZ ;  /* 0xfffffffe1f0b8810 */ /* 0x040fe20007ffe0ff */
[C---:B------:R-:W-:Y:S01]  /*0390*/  @!P0 VIADD R19, R31.reuse, 0xffffffff ;  /* 0xffffffff1f138836 */ /* 0x040fe20000000000 */
[----:B0-----:R-:W-:Y:S01]  /*03a0*/  @!P0 MOV R2, R6 ;  /* 0x0000000600028202 */ /* 0x001fe20000000f00 */
[C---:B------:R-:W-:Y:S01]  /*03b0*/  @!P0 VIADD R41, R31.reuse, 0x1 ;  /* 0x000000011f298836 */ /* 0x040fe20000000000 */
[----:B------:R-:W-:Y:S01]  /*03c0*/  @!P0 SHF.R.S32.HI R10, RZ, 0x1f, R11 ;  /* 0x0000001fff0a8819 */ /* 0x000fe2000001140b */
[----:B------:R-:W-:Y:S01]  /*03d0*/  @!P0 IMAD.MOV.U32 R3, RZ, RZ, R27 ;  /* 0x000000ffff038224 */ /* 0x000fe200078e001b */
[----:B------:R-:W0:Y:S01]  /*03e0*/  @!P0 LDC.64 R14, c[0x0][0x390] ;  /* 0x0000e400ff0e8b82 */ /* 0x000e220000000a00 */
[C---:B------:R-:W-:Y:S01]  /*03f0*/  @!P0 VIADD R37, R31.reuse, 0x2 ;  /* 0x000000021f258836 */ /* 0x040fe20000000000 */
[----:B------:R-:W-:Y:S01]  /*0400*/  @!P0 IADD3 R35, PT, PT, R31, 0x3, RZ ;  /* 0x000000031f238810 */ /* 0x000fe20007ffe0ff */
[----:B------:R-:W-:Y:S01]  /*0410*/  @!P0 IMAD R18, R10, UR6, RZ ;  /* 0x000000060a128c24 */ /* 0x000fe2000f8e02ff */
[----:B------:R-:W-:Y:S01]  /*0420*/  @!P0 SHF.R.S32.HI R10, RZ, 0x1f, R19 ;  /* 0x0000001fff0a8819 */ /* 0x000fe20000011413 */
[----:B------:R-:W-:Y:S01]  /*0430*/  @!P0 IMAD.WIDE.U32 R16, R11, UR6, R2 ;  /* 0x000000060b108c25 */ /* 0x000fe2000f8e0002 */
[----:B------:R-:W-:-:S02]  /*0440*/  @!P0 SHF.R.S32.HI R32, RZ, 0x1f, R35 ;  /* 0x0000001fff208819 */ /* 0x000fc40000011423 */
[----:B------:R-:W1:Y:S01]  /*0450*/  @!P0 LDC.64 R12, c[0x0][0x390] ;  /* 0x0000e400ff0c8b82 */ /* 0x000e620000000a00 */
[----:B------:R-:W-:Y:S01]  /*0460*/  @!P0 IMAD R45, R11, UR7, R18 ;  /* 0x000000070b2d8c24 */ /* 0x000fe2000f8e0212 */
[----:B------:R-:W-:Y:S01]  /*0470*/  @!P0 SHF.R.S32.HI R11, RZ, 0x1f, R41 ;  /* 0x0000001fff0b8819 */ /* 0x000fe20000011429 */
[----:B------:R-:W-:Y:S01]  /*0480*/  @!P0 IMAD R10, R10, UR6, RZ ;  /* 0x000000060a0a8c24 */ /* 0x000fe2000f8e02ff */
[----:B------:R-:W-:Y:S01]  /*0490*/  @!P0 IADD3 R47, PT, PT, R31, 0x4, RZ ;  /* 0x000000041f2f8810 */ /* 0x000fe20007ffe0ff */
[----:B------:R-:W-:-:S03]  /*04a0*/  @!P0 IMAD.WIDE.U32 R24, R19, UR6, R2 ;  /* 0x0000000613188c25 */ /* 0x000fc6000f8e0002 */
[----:B------:R-:W3:Y:S01]  /*04b0*/  @!P0 LDC.64 R22, c[0x0][0x390] ;  /* 0x0000e400ff168b82 */ /* 0x000ee20000000a00 */
[----:B------:R-:W-:Y:S01]  /*04c0*/  @!P0 IMAD R43, R19, UR7, R10 ;  /* 0x00000007132b8c24 */ /* 0x000fe2000f8e020a */
[----:B------:R-:W-:Y:S01]  /*04d0*/  @!P0 SHF.R.S32.HI R10, RZ, 0x1f, R37 ;  /* 0x0000001fff0a8819 */ /* 0x000fe20000011425 */
[----:B------:R-:W-:Y:S01]  /*04e0*/  @!P0 IMAD R20, R11, UR6, RZ ;  /* 0x000000060b148c24 */ /* 0x000fe2000f8e02ff */
[----:B------:R-:W-:Y:S01]  /*04f0*/  @!P0 SHF.R.S32.HI R36, RZ, 0x1f, R47 ;  /* 0x0000001fff248819 */ /* 0x000fe2000001142f */
[----:B------:R-:W-:Y:S01]  /*0500*/  @!P0 IMAD.WIDE.U32 R18, R41, UR6, R2 ;  /* 0x0000000629128c25 */ /* 0x000fe2000f8e0002 */
[----:B0-----:R-:W-:-:S03]  /*0510*/  @!P0 LEA R42, P1, R16, R14, 0x2 ;  /* 0x0000000e102a8211 */ /* 0x001fc600078210ff */
[----:B------:R-:W-:Y:S02]  /*0520*/  @!P0 IMAD R41, R41, UR7, R20 ;  /* 0x0000000729298c24 */ /* 0x000fe4000f8e0214 */
[----:B------:R-:W-:Y:S02]  /*0530*/  @!P0 IMAD R20, R10, UR6, RZ ;  /* 0x000000060a148c24 */ /* 0x000fe4000f8e02ff */
[----:B------:R-:W-:Y:S01]  /*0540*/  @!P0 IMAD.WIDE.U32 R10, R37, UR6, R2 ;  /* 0x00000006250a8c25 */ /* 0x000fe2000f8e0002 */
[----:B------:R-:W-:Y:S02]  /*0550*/  @!P0 IADD3 R41, PT, PT, R19, R41, RZ ;  /* 0x0000002913298210 */ /* 0x000fe40007ffe0ff */
[----:B-1----:R-:W-:Y:S01]  /*0560*/  @!P0 LEA R34, P2, R24, R12, 0x2 ;  /* 0x0000000c18228211 */ /* 0x002fe200078410ff */
[----:B------:R-:W-:Y:S02]  /*0570*/  @!P0 IMAD R37, R37, UR7, R20 ;  /* 0x0000000725258c24 */ /* 0x000fe4000f8e0214 */
[----:B------:R-:W0:Y:S01]  /*0580*/  @!P0 LDC.64 R20, c[0x0][0x390] ;  /* 0x0000e400ff148b82 */ /* 0x000e220000000a00 */
[----:B------:R-:W-:-:S02]  /*0590*/  @!P0 IMAD.IADD R45, R17, 0x1, R45 ;  /* 0x00000001112d8824 */ /* 0x000fc400078e022d */
[----:B------:R-:W-:Y:S02]  /*05a0*/  @!P0 IMAD.IADD R43, R25, 0x1, R43 ;  /* 0x00000001192b8824 */ /* 0x000fe400078e022b */
[----:B------:R-:W-:Y:S01]  /*05b0*/  @!P0 IMAD R32, R32, UR6, RZ ;  /* 0x0000000620208c24 */ /* 0x000fe2000f8e02ff */
[----:B------:R-:W-:Y:S01]  /*05c0*/  @!P0 LEA.HI.X R45, R16, R15, R45, 0x2, P1 ;  /* 0x0000000f102d8211 */ /* 0x000fe200008f142d */
[----:B------:R-:W-:Y:S01]  /*05d0*/  @!P0 IMAD.MOV.U32 R12, RZ, RZ, R6 ;  /* 0x000000ffff0c8224 */ /* 0x000fe200078e0006 */
[----:B------:R-:W-:Y:S01]  /*05e0*/  @!P0 SHF.R.S32.HI R16, RZ, 0x1f, R31 ;  /* 0x0000001fff108819 */ /* 0x000fe2000001141f */
[----:B------:R-:W-:Y:S01]  /*05f0*/  @!P0 IMAD.WIDE.U32 R2, R35, UR6, R2 ;  /* 0x0000000623028c25 */ /* 0x000fe2000f8e0002 */
[----:B------:R-:W-:Y:S02]  /*0600*/  @!P0 LEA.HI.X R43, R24, R13, R43, 0x2, P2 ;  /* 0x0000000d182b8211 */ /* 0x000fe400010f142b */
[----:B------:R-:W-:Y:S01]  /*0610*/  CS2R R14, SRZ ;  /* 0x00000000000e7805 */ /* 0x000fe2000001ff00 */
[----:B------:R-:W1:Y:S01]  /*0620*/  @!P0 LDC.64 R24, c[0x0][0x390] ;  /* 0x0000e400ff188b82 */ /* 0x000e620000000a00 */
[----:B------:R-:W-:-:S02]  /*0630*/  @!P0 IMAD.MOV.U32 R13, RZ, RZ, R27 ;  /* 0x000000ffff0d8224 */ /* 0x000fc400078e001b */
[----:B------:R-:W-:Y:S01]  /*0640*/  @!P0 IMAD R44, R16, UR6, RZ ;  /* 0x00000006102c8c24 */ /* 0x000fe2000f8e02ff */
[----:B------:R-:W-:Y:S01]  /*0650*/  @!P0 MOV R16, R6 ;  /* 0x0000000600108202 */ /* 0x000fe20000000f00 */
[----:B------:R-:W-:Y:S02]  /*0660*/  @!P0 IMAD R35, R35, UR7, R32 ;  /* 0x0000000723238c24 */ /* 0x000fe4000f8e0220 */
[C---:B------:R-:W-:Y:S02]  /*0670*/  @!P0 IMAD.WIDE.U32 R32, R31.reuse, UR6, R12 ;  /* 0x000000061f208c25 */ /* 0x040fe4000f8e000c */
[----:B------:R-:W4:Y:S02]  /*0680*/  @!P0 LDC.64 R12, c[0x0][0x390] ;  /* 0x0000e400ff0c8b82 */ /* 0x000f240000000a00 */
[----:B------:R-:W-:Y:S01]  /*0690*/  @!P0 IMAD R51, R31, UR7, R44 ;  /* 0x000000071f338c24 */ /* 0x000fe2000f8e022c */
[----:B0-----:R-:W-:Y:S01]  /*06a0*/  @!P0 LEA R44, P1, R32, R20, 0x2 ;  /* 0x00000014202c8211 */ /* 0x001fe200078210ff */
[----:B------:R-:W-:-:S02]  /*06b0*/  @!P0 IMAD.MOV.U32 R17, RZ, RZ, R27 ;  /* 0x000000ffff118224 */ /* 0x000fc400078e001b */
[----:B------:R-:W-:Y:S02]  /*06c0*/  @!P0 IMAD.IADD R51, R33, 0x1, R51 ;  /* 0x0000000121338824 */ /* 0x000fe400078e0233 */
[----:B------:R-:W-:Y:S01]  /*06d0*/  @!P0 IMAD R46, R36, UR6, RZ ;  /* 0x00000006242e8c24 */ /* 0x000fe2000f8e02ff */
[----:B---3--:R-:W-:Y:S01]  /*06e0*/  @!P0 LEA R36, P2, R18, R22, 0x2 ;  /* 0x0000001612248211 */ /* 0x008fe200078410ff */
[C---:B------:R-:W-:Y:S01]  /*06f0*/  @!P0 IMAD.WIDE.U32 R16, R47.reuse, UR6, R16 ;  /* 0x000000062f108c25 */ /* 0x040fe2000f8e0010 */
[----:B------:R-:W-:Y:S02]  /*0700*/  @!P0 LEA.HI.X R51, R32, R21, R51, 0x2, P1 ;  /* 0x0000001520338211 */ /* 0x000fe400008f1433 */
[----:B------:R-:W0:Y:S01]  /*0710*/  @!P0 LDC.64 R20, c[0x0][0x390] ;  /* 0x0000e400ff148b82 */ /* 0x000e220000000a00 */
[----:B------:R-:W-:Y:S01]  /*0720*/  @!P0 IMAD R33, R47, UR7, R46 ;  /* 0x000000072f218c24 */ /* 0x000fe2000f8e022e */
[----:B------:R-:W-:Y:S01]  /*0730*/  @!P0 LEA.HI.X R49, R18, R23, R41, 0x2, P2 ;  /* 0x0000001712318211 */ /* 0x000fe200010f1429 */
[----:B------:R-:W-:-:S02]  /*0740*/  @!P0 IMAD.MOV.U32 R46, RZ, RZ, R42 ;  /* 0x000000ffff2e8224 */ /* 0x000fc400078e002a */
[----:B------:R-:W-:Y:S01]  /*0750*/  @!P0 IMAD.MOV.U32 R47, RZ, RZ, R45 ;  /* 0x000000ffff2f8224 */ /* 0x000fe200078e002d */
[----:B------:R-:W-:Y:S01]  /*0760*/  CS2R R18, SRZ ;  /* 0x0000000000127805 */ /* 0x000fe2000001ff00 */
[----:B------:R-:W-:Y:S01]  /*0770*/  @!P0 IMAD.MOV.U32 R42, RZ, RZ, R34 ;  /* 0x000000ffff2a8224 */ /* 0x000fe200078e0022 */
[C---:B-1----:R-:W-:Y:S02]  /*0780*/  @!P0 LEA R32, P1, R10.reuse, R24, 0x2 ;  /* 0x000000180a208211 */ /* 0x042fe400078210ff */
[----:B------:R-:W3:Y:S01]  /*0790*/  @!P0 LDG.E.64 R14, desc[UR10][R46.64] ;  /* 0x0000000a2e0e8981 */ /* 0x000ee2000c1e1b00 */
[----:B------:R-:W-:Y:S02]  /*07a0*/  @!P0 IADD3 R37, PT, PT, R11, R37, RZ ;  /* 0x000000250b258210 */ /* 0x000fe40007ffe0ff */
[----:B------:R-:W-:Y:S01]  /*07b0*/  CS2R R22, SRZ ;  /* 0x0000000000167805 */ /* 0x000fe2000001ff00 */
[----:B------:R-:W-:Y:S01]  /*07c0*/  @!P0 IMAD.MOV.U32 R45, RZ, RZ, R51 ;  /* 0x000000ffff2d8224 */ /* 0x000fe200078e0033 */
[----:B------:R-:W5:Y:S01]  /*07d0*/  @!P0 LDG.E.64 R18, desc[UR10][R42.64] ;  /* 0x0000000a2a128981 */ /* 0x000f62000c1e1b00 */
[----:B------:R-:W-:-:S02]  /*07e0*/  @!P0 LEA.HI.X R41, R10, R25, R37, 0x2, P1 ;  /* 0x000000190a298211 */ /* 0x000fc400008f1425 */
[----:B------:R-:W-:Y:S02]  /*07f0*/  CS2R R10, SRZ ;  /* 0x00000000000a7805 */ /* 0x000fe4000001ff00 */
[C---:B----4-:R-:W-:Y:S01]  /*0800*/  @!P0 LEA R12, P1, R2.reuse, R12, 0x2 ;  /* 0x0000000c020c8211 */ /* 0x050fe200078210ff */
[----:B------:R-:W4:Y:S01]  /*0810*/  @!P0 LDG.E.64 R22, desc[UR10][R44.64] ;  /* 0x0000000a2c168981 */ /* 0x000f22000c1e1b00 */
[----:B------:R-:W-:Y:S01]  /*0820*/  @!P0 IADD3 R35, PT, PT, R3, R35, RZ ;  /* 0x0000002303238210 */ /* 0x000fe20007ffe0ff */
[----:B------:R-:W-:Y:S01]  /*0830*/  @!P0 IMAD.MOV.U32 R37, RZ, RZ, R49 ;  /* 0x000000ffff258224 */ /* 0x000fe200078e0031 */
[----:B------:R-:W-:Y:S01]  /*0840*/  CS2R R24, SRZ ;  /* 0x0000000000187805 */ /* 0x000fe2000001ff00 */
[----:B------:R-:W-:Y:S01]  /*0850*/  @!P0 IMAD.IADD R33, R17, 0x1, R33 ;  /* 0x0000000111218824 */ /* 0x000fe200078e0221 */
[----:B------:R-:W-:Y:S01]  /*0860*/  @!P0 LEA.HI.X R13, R2, R13, R35, 0x2, P1 ;  /* 0x0000000d020d8211 */ /* 0x000fe200008f1423 */
[----:B------:R-:W-:Y:S01]  /*0870*/  @!P0 IMAD.MOV.U32 R34, RZ, RZ, R32 ;  /* 0x000000ffff228224 */ /* 0x000fe200078e0020 */
[----:B0-----:R-:W-:Y:S01]  /*0880*/  @!P0 LEA R20, P1, R16, R20, 0x2 ;  /* 0x0000001410148211 */ /* 0x001fe200078210ff */
[----:B------:R-:W4:Y:S01]  /*0890*/  @!P0 LDG.E.64 R10, desc[UR10][R36.64] ;  /* 0x0000000a240a8981 */ /* 0x000f22000c1e1b00 */
[----:B------:R-:W-:-:S02]  /*08a0*/  @!P0 MOV R35, R41 ;  /* 0x0000002900238202 */ /* 0x000fc40000000f00 */
[----:B------:R-:W-:Y:S02]  /*08b0*/  CS2R R2, SRZ ;  /* 0x0000000000027805 */ /* 0x000fe4000001ff00 */
[----:B------:R-:W-:Y:S01]  /*08c0*/  @!P0 LEA.HI.X R21, R16, R21, R33, 0x2, P1 ;  /* 0x0000001510158211 */ /* 0x000fe200008f1421 */
[----:B------:R-:W-:Y:S01]  /*08d0*/  @!P0 IMAD.MOV.U32 R16, RZ, RZ, R12 ;  /* 0x000000ffff108224 */ /* 0x000fe200078e000c */
[----:B------:R-:W-:Y:S01]  /*08e0*/  @!P0 MOV R17, R13 ;  /* 0x0000000d00118202 */ /* 0x000fe20000000f00 */
[----:B------:R-:W4:Y:S01]  /*08f0*/  @!P0 LDG.E.64 R24, desc[UR10][R34.64] ;  /* 0x0000000a22188981 */ /* 0x000f22000c1e1b00 */
[----:B------:R-:W-:-:S03]  /*0900*/  CS2R R12, SRZ ;  /* 0x00000000000c7805 */ /* 0x000fc6000001ff00 */
[----:B------:R0:W4:Y:S02]  /*0910*/  @!P0 LDG.E.64 R2, desc[UR10][R16.64] ;  /* 0x0000000a10028981 */ /* 0x000124000c1e1b00 */
[----:B0-----:R-:W-:Y:S02]  /*0920*/  @!P0 IMAD.MOV.U32 R16, RZ, RZ, R20 ;  /* 0x000000ffff108224 */ /* 0x001fe400078e0014 */
[----:B------:R-:W-:-:S05]  /*0930*/  @!P0 IMAD.MOV.U32 R17, RZ, RZ, R21 ;  /* 0x000000ffff118224 */ /* 0x000fca00078e0015 */
[----:B------:R-:W4:Y:S01]  /*0940*/  @!P0 LDG.E.64 R12, desc[UR10][R16.64] ;  /* 0x0000000a100c8981 */ /* 0x000f22000c1e1b00 */
[----:B------:R-:W-:-:S04]  /*0950*/  IADD3 R30, PT, PT, R30, 0x8, RZ ;  /* 0x000000081e1e7810 */ /* 0x000fc80007ffe0ff */
[----:B------:R-:W-:Y:S01]  /*0960*/  ISETP.NE.AND P1, PT, R30, RZ, PT ;  /* 0x000000ff1e00720c */ /* 0x000fe20003f25270 */
        /* <DEDUP_REMOVED lines=9> */
[C---:B-----5:R-:W-:Y:S01]  /*0a00*/  FMUL.FTZ R20, R18.reuse, R18 ;  /* 0x0000001212147220 */ /* 0x060fe20000410000 */
        /* <DEDUP_REMOVED lines=9> */
[C---:B------:R-:W-:Y:S01]  /*0aa0*/  FMUL.FTZ R14, R10.reuse, R10 ;  /* 0x0000000a0a0e7220 */ /* 0x040fe20000410000 */
[----:B------:R-:W-:Y:S01]  /*0ab0*/  FADD.FTZ R21, R21, R22 ;  /* 0x0000001615157221 */ /* 0x000fe20000010000 */
[----:B------:R-:W-:Y:S01]  /*0ac0*/  FADD.FTZ R10, R10, R11 ;  /* 0x0000000b0a0a7221 */ /* 0x000fe20000010000 */
[----:B------:R-:W-:Y:S01]  /*0ad0*/  FADD.FTZ R29, R29, R8 ;  /* 0x000000081d1d7221 */ /* 0x000fe20000010000 */
[----:B------:R-:W-:Y:S01]  /*0ae0*/  FFMA.FTZ R14, R11, R11, R14 ;  /* 0x0000000b0b0e7223 */ /* 0x000fe2000001000e */
[C---:B------:R-:W-:Y:S01]  /*0af0*/  FMUL.FTZ R8, R24.reuse, R24 ;  /* 0x0000001818087220 */ /* 0x040fe20000410000 */
[----:B------:R-:W-:Y:S01]  /*0b00*/  FADD.FTZ R21, R21, R10 ;  /* 0x0000000a15157221 */ /* 0x000fe20000010000 */
[----:B------:R-:W-:Y:S01]  /*0b10*/  FADD.FTZ R24, R24, R25 ;  /* 0x0000001918187221 */ /* 0x000fe20000010000 */
[C---:B------:R-:W-:Y:S01]  /*0b20*/  FMUL.FTZ R10, R2.reuse, R2 ;  /* 0x00000002020a7220 */ /* 0x040fe20000410000 */
[----:B------:R-:W-:-:S02]  /*0b30*/  FADD.FTZ R2, R2, R3 ;  /* 0x0000000302027221 */ /* 0x000fc40000010000 */
[----:B------:R-:W-:Y:S01]  /*0b40*/  FADD.FTZ R21, R21, R24 ;  /* 0x0000001815157221 */ /* 0x000fe20000010000 */
[----:B------:R-:W-:Y:S01]  /*0b50*/  FADD.FTZ R29, R29, R14 ;  /* 0x0000000e1d1d7221 */ /* 0x000fe20000010000 */
[----:B------:R-:W-:Y:S01]  /*0b60*/  FFMA.FTZ R8, R25, R25, R8 ;  /* 0x0000001919087223 */ /* 0x000fe20000010008 */
[----:B------:R-:W-:Y:S01]  /*0b70*/  FFMA.FTZ R10, R3, R3, R10 ;  /* 0x00000003030a7223 */ /* 0x000fe2000001000a */
[----:B------:R-:W-:Y:S02]  /*0b80*/  FADD.FTZ R21, R21, R2 ;  /* 0x0000000215157221 */ /* 0x000fe40000010000 */
[----:B------:R-:W-:-:S04]  /*0b90*/  FADD.FTZ R29, R29, R8 ;  /* 0x000000081d1d7221 */ /* 0x000fc80000010000 */
[----:B------:R-:W-:Y:S01]  /*0ba0*/  FADD.FTZ R29, R29, R10 ;  /* 0x0000000a1d1d7221 */ /* 0x000fe20000010000 */
[C---:B------:R-:W-:Y:S01]  /*0bb0*/  FMUL.FTZ R2, R12.reuse, R12 ;  /* 0x0000000c0c027220 */ /* 0x040fe20000410000 */
[----:B------:R-:W-:-:S03]  /*0bc0*/  FADD.FTZ R12, R12, R13 ;  /* 0x0000000d0c0c7221 */ /* 0x000fc60000010000 */
[----:B------:R-:W-:Y:S01]  /*0bd0*/  FFMA.FTZ R2, R13, R13, R2 ;  /* 0x0000000d0d027223 */ /* 0x000fe20000010002 */
[----:B------:R-:W-:-:S03]  /*0be0*/  FADD.FTZ R28, R21, R12 ;  /* 0x0000000c151c7221 */ /* 0x000fc60000010000 */
[----:B------:R-:W-:Y:S01]  /*0bf0*/  FADD.FTZ R29, R29, R2 ;  /* 0x000000021d1d7221 */ /* 0x000fe20000010000 */
[----:B------:R-:W-:Y:S06]  /*0c00*/  @P1 BRA `(.L_x_1304) ;  /* 0xfffffff4009c1947 */ /* 0x000fec000383ffff */
[----:B------:R-:W-:-:S07]  /*0c10*/  VIADD R31, R31, 0xfffffffd ;  /* 0xfffffffd1f1f7836 */ /* 0x000fce0000000000 */
.L_x_1303:
        /* <DEDUP_REMOVED lines=9> */
[C---:B------:R-:W-:Y:S01]  /*0cb0*/  @!P0 IADD3 R17, PT, PT, R31.reuse, 0x1, RZ ;  /* 0x000000011f118810 */ /* 0x040fe20007ffe0ff */
[----:B------:R-:W0:Y:S01]  /*0cc0*/  @!P0 LDC.64 R14, c[0x0][0x390] ;  /* 0x0000e400ff0e8b82 */ /* 0x000e220000000a00 */
[----:B------:R-:W-:Y:S01]  /*0cd0*/  @!P0 IMAD.MOV.U32 R10, RZ, RZ, R6 ;  /* 0x000000ffff0a8224 */ /* 0x000fe200078e0006 */
[----:B------:R-:W-:Y:S01]  /*0ce0*/  @!P0 SHF.R.S32.HI R16, RZ, 0x1f, R31 ;  /* 0x0000001fff108819 */ /* 0x000fe2000001141f */
[----:B------:R-:W-:Y:S01]  /*0cf0*/  @!P0 IMAD.MOV.U32 R11, RZ, RZ, R27 ;  /* 0x000000ffff0b8224 */ /* 0x000fe200078e001b */
[----:B------:R-:W-:Y:S01]  /*0d00*/  @!P0 SHF.R.S32.HI R2, RZ, 0x1f, R17 ;  /* 0x0000001fff028819 */ /* 0x000fe20000011411 */
[----:B------:R-:W-:Y:S01]  /*0d10*/  @!P0 VIADD R33, R31, 0x3 ;  /* 0x000000031f218836 */ /* 0x000fe20000000000 */
[----:B------:R-:W-:Y:S01]  /*0d20*/  @!P0 MOV R19, R27 ;  /* 0x0000001b00138202 */ /* 0x000fe20000000f00 */
[----:B------:R-:W-:Y:S01]  /*0d30*/  @!P0 IMAD.WIDE.U32 R12, R17, UR4, R10 ;  /* 0x00000004110c8c25 */ /* 0x000fe2000f8e000a */
[----:B------:R-:W1:Y:S03]  /*0d40*/  @!P0 LDC.64 R8, c[0x0][0x390] ;  /* 0x0000e400ff088b82 */ /* 0x000e660000000a00 */
[----:B------:R-:W-:-:S02]  /*0d50*/  @!P0 IMAD R18, R2, UR4, RZ ;  /* 0x0000000402128c24 */ /* 0x000fc4000f8e02ff */
[----:B------:R-:W-:-:S03]  /*0d60*/  @!P0 IMAD.WIDE.U32 R20, R31, UR4, R10 ;  /* 0x000000041f148c25 */ /* 0x000fc6000f8e000a */
[----:B------:R-:W2:Y:S01]  /*0d70*/  @!P0 LDC.64 R2, c[0x0][0x390] ;  /* 0x0000e400ff028b82 */ /* 0x000ea20000000a00 */
[----:B------:R-:W-:Y:S01]  /*0d80*/  @!P0 IMAD R25, R17, UR5, R18 ;  /* 0x0000000511198c24 */ /* 0x000fe2000f8e0212 */
[----:B------:R-:W-:Y:S01]  /*0d90*/  @!P0 IADD3 R17, PT, PT, R31, 0x2, RZ ;  /* 0x000000021f118810 */ /* 0x000fe20007ffe0ff */
[----:B------:R-:W-:-:S03]  /*0da0*/  @!P0 IMAD R18, R16, UR4, RZ ;  /* 0x0000000410128c24 */ /* 0x000fc6000f8e02ff */
[----:B------:R-:W-:Y:S01]  /*0db0*/  @!P0 SHF.R.S32.HI R16, RZ, 0x1f, R17 ;  /* 0x0000001fff108819 */ /* 0x000fe20000011411 */
[----:B------:R-:W-:Y:S01]  /*0dc0*/  @!P0 IMAD R23, R31, UR5, R18 ;  /* 0x000000051f178c24 */ /* 0x000fe2000f8e0212 */
[----:B------:R-:W3:Y:S01]  /*0dd0*/  @!P0 LDC.64 R10, c[0x0][0x390] ;  /* 0x0000e400ff0a8b82 */ /* 0x000ee20000000a00 */
[----:B------:R-:W-:Y:S02]  /*0de0*/  @!P0 IMAD.MOV.U32 R18, RZ, RZ, R6 ;  /* 0x000000ffff128224 */ /* 0x000fe400078e0006 */
[----:B------:R-:W-:Y:S01]  /*0df0*/  @!P0 IMAD R22, R16, UR4, RZ ;  /* 0x0000000410168c24 */ /* 0x000fe2000f8e02ff */
[C---:B0-----:R-:W-:Y:S01]  /*0e00*/  @!P0 LEA R16, P2, R20.reuse, R14, 0x2 ;  /* 0x0000000e14108211 */ /* 0x041fe200078410ff */
[----:B------:R-:W-:Y:S01]  /*0e10*/  @!P0 IMAD.IADD R14, R21, 0x1, R23 ;  /* 0x00000001150e8824 */ /* 0x000fe200078e0217 */
[----:B------:R-:W-:Y:S01]  /*0e20*/  @!P0 MOV R21, R27 ;  /* 0x0000001b00158202 */ /* 0x000fe20000000f00 */
[C---:B------:R-:W-:Y:S01]  /*0e30*/  @!P0 IMAD R23, R17.reuse, UR5, R22 ;  /* 0x0000000511178c24 */ /* 0x040fe2000f8e0216 */
[----:B------:R-:W-:Y:S01]  /*0e40*/  @!P0 SHF.R.S32.HI R22, RZ, 0x1f, R33 ;  /* 0x0000001fff168819 */ /* 0x000fe20000011421 */
[----:B------:R-:W-:Y:S01]  /*0e50*/  @!P0 IMAD.WIDE.U32 R18, R17, UR4, R18 ;  /* 0x0000000411128c25 */ /* 0x000fe2000f8e0012 */
[----:B------:R-:W-:-:S02]  /*0e60*/  @!P0 LEA.HI.X R17, R20, R15, R14, 0x2, P2 ;  /* 0x0000000f14118211 */ /* 0x000fc400010f140e */
[----:B------:R-:W-:Y:S01]  /*0e70*/  CS2R R14, SRZ ;  /* 0x00000000000e7805 */ /* 0x000fe2000001ff00 */
[----:B------:R-:W-:Y:S01]  /*0e80*/  @!P0 IMAD.MOV.U32 R20, RZ, RZ, R6 ;  /* 0x000000ffff148224 */ /* 0x000fe200078e0006 */
[----:B-1----:R-:W-:Y:S01]  /*0e90*/  @!P0 LEA R8, P3, R18, R8, 0x2 ;  /* 0x0000000812088211 */ /* 0x002fe200078610ff */
[----:B------:R-:W-:Y:S01]  /*0ea0*/  @!P0 IMAD R30, R22, UR4, RZ ;  /* 0x00000004161e8c24 */ /* 0x000fe2000f8e02ff */
[C---:B--2---:R-:W-:Y:S01]  /*0eb0*/  @!P0 LEA R2, P2, R12.reuse, R2, 0x2 ;  /* 0x000000020c028211 */ /* 0x044fe200078410ff */
[----:B------:R-:W-:Y:S01]  /*0ec0*/  @!P0 IMAD.IADD R22, R13, 0x1, R25 ;  /* 0x000000010d168824 */ /* 0x000fe200078e0219 */
[----:B------:R-:W2:Y:S01]  /*0ed0*/  @!P0 LDG.E.64 R14, desc[UR10][R16.64] ;  /* 0x0000000a100e8981 */ /* 0x000ea2000c1e1b00 */
[----:B------:R-:W-:Y:S02]  /*0ee0*/  @!P0 IMAD.IADD R13, R19, 0x1, R23 ;  /* 0x00000001130d8824 */ /* 0x000fe400078e0217 */
[----:B------:R-:W-:Y:S01]  /*0ef0*/  @!P0 IMAD.WIDE.U32 R20, R33, UR4, R20 ;  /* 0x0000000421148c25 */ /* 0x000fe2000f8e0014 */
[----:B------:R-:W-:-:S02]  /*0f00*/  @!P0 LEA.HI.X R3, R12, R3, R22, 0x2, P2 ;  /* 0x000000030c038211 */ /* 0x000fc400010f1416 */
[----:B------:R-:W-:Y:S02]  /*0f10*/  CS2R R22, SRZ ;  /* 0x0000000000167805 */ /* 0x000fe4000001ff00 */
[----:B------:R-:W-:Y:S01]  /*0f20*/  @!P0 LEA.HI.X R9, R18, R9, R13, 0x2, P3 ;  /* 0x0000000912098211 */ /* 0x000fe200018f140d */
[----:B------:R-:W-:Y:S01]  /*0f30*/  @!P0 IMAD R19, R33, UR5, R30 ;  /* 0x0000000521138c24 */ /* 0x000fe2000f8e021e */
[----:B---3--:R-:W-:Y:S02]  /*0f40*/  @!P0 LEA R18, P2, R20, R10, 0x2 ;  /* 0x0000000a14128211 */ /* 0x008fe400078410ff */
[----:B------:R-:W-:Y:S01]  /*0f50*/  CS2R R12, SRZ ;  /* 0x00000000000c7805 */ /* 0x000fe2000001ff00 */
[----:B------:R-:W3:Y:S01]  /*0f60*/  @!P0 LDG.E.64 R22, desc[UR10][R2.64] ;  /* 0x0000000a02168981 */ /* 0x000ee2000c1e1b00 */
[----:B------:R-:W-:-:S04]  /*0f70*/  @!P0 IADD3 R10, PT, PT, R21, R19, RZ ;  /* 0x00000013150a8210 */ /* 0x000fc80007ffe0ff */
[----:B------:R-:W4:Y:S01]  /*0f80*/  @!P0 LDG.E.64 R12, desc[UR10][R8.64] ;  /* 0x0000000a080c8981 */ /* 0x000f22000c1e1b00 */
[----:B------:R-:W-:Y:S02]  /*0f90*/  @!P0 LEA.HI.X R19, R20, R11, R10, 0x2, P2 ;  /* 0x0000000b14138211 */ /* 0x000fe400010f140a */
[----:B------:R-:W-:-:S06]  /*0fa0*/  CS2R R10, SRZ ;  /* 0x00000000000a7805 */ /* 0x000fcc000001ff00 */
[----:B------:R-:W5:Y:S01]  /*0fb0*/  @!P0 LDG.E.64 R10, desc[UR10][R18.64] ;  /* 0x0000000a120a8981 */ /* 0x000f62000c1e1b00 */
[----:B------:R-:W-:Y:S02]  /*0fc0*/  VIADD R31, R31, 0x4 ;  /* 0x000000041f1f7836 */ /* 0x000fe40000000000 */
        /* <DEDUP_REMOVED lines=20> */
.L_x_1305:
        /* <DEDUP_REMOVED lines=16> */
[----:B------:R-:W-:Y:S02]  /*1210*/  @!P0 IMAD R14, R9, UR4, RZ ;  /* 0x00000004090e8c24 */ /* 0x000fe4000f8e02ff */
[----:B------:R-:W-:Y:S02]  /*1220*/  @!P0 IMAD R9, R31, UR5, R8 ;  /* 0x000000051f098c24 */ /* 0x000fe4000f8e0208 */
[----:B------:R-:W-:-:S04]  /*1230*/  @!P0 IMAD.WIDE.U32 R10, R15, UR4, R26 ;  /* 0x000000040f0a8c25 */ /* 0x000fc8000f8e001a */
[----:B------:R-:W-:Y:S02]  /*1240*/  @!P0 IMAD R15, R15, UR5, R14 ;  /* 0x000000050f0f8c24 */ /* 0x000fe4000f8e020e */
[----:B------:R-:W-:Y:S01]  /*1250*/  @!P0 IMAD.IADD R9, R3, 0x1, R9 ;  /* 0x0000000103098824 */ /* 0x000fe200078e0209 */
[----:B0-----:R-:W-:Y:S01]  /*1260*/  @!P0 LEA R8, P2, R2, R12, 0x2 ;  /* 0x0000000c02088211 */ /* 0x001fe200078410ff */
[----:B------:R-:W-:-:S03]  /*1270*/  @!P0 IMAD.IADD R15, R11, 0x1, R15 ;  /* 0x000000010b0f8824 */ /* 0x000fc600078e020f */
[----:B------:R-:W-:Y:S02]  /*1280*/  @!P0 LEA.HI.X R9, R2, R13, R9, 0x2, P2 ;  /* 0x0000000d02098211 */ /* 0x000fe400010f1409 */
[----:B------:R-:W-:Y:S02]  /*1290*/  CS2R R2, SRZ ;  /* 0x0000000000027805 */ /* 0x000fe4000001ff00 */
[----:B-1----:R-:W-:-:S04]  /*12a0*/  @!P0 LEA R12, P3, R10, R16, 0x2 ;  /* 0x000000100a0c8211 */ /* 0x002fc800078610ff */
[----:B------:R-:W2:Y:S01]  /*12b0*/  @!P0 LDG.E.64 R2, desc[UR10][R8.64] ;  /* 0x0000000a08028981 */ /* 0x000ea2000c1e1b00 */
[----:B------:R-:W-:Y:S02]  /*12c0*/  @!P0 LEA.HI.X R13, R10, R17, R15, 0x2, P3 ;  /* 0x000000110a0d8211 */ /* 0x000fe400018f140f */
[----:B------:R-:W-:-:S06]  /*12d0*/  CS2R R14, SRZ ;  /* 0x00000000000e7805 */ /* 0x000fcc000001ff00 */
[----:B------:R-:W3:Y:S01]  /*12e0*/  @!P0 LDG.E.64 R14, desc[UR10][R12.64] ;  /* 0x0000000a0c0e8981 */ /* 0x000ee2000c1e1b00 */
[----:B------:R-:W-:Y:S01]  /*12f0*/  IADD3 R31, PT, PT, R31, 0x2, RZ ;  /* 0x000000021f1f7810 */ /* 0x000fe20007ffe0ff */
        /* <DEDUP_REMOVED lines=10> */
.L_x_1306:
[----:B------:R-:W-:Y:S05]  /*13a0*/  @P1 BRA `(.L_x_1302) ;  /* 0x0000000000581947 */ /* 0x000fea0003800000 */
[----:B------:R-:W0:Y:S01]  /*13b0*/  LDCU.64 UR4, c[0x0][0x3e0] ;  /* 0x00007c00ff0477ac */ /* 0x000e220008000a00 */
[----:B------:R-:W-:Y:S01]  /*13c0*/  SHF.R.S32.HI R2, RZ, 0x1f, R31 ;  /* 0x0000001fff027819 */ /* 0x000fe2000001141f */
[----:B------:R-:W-:Y:S01]  /*13d0*/  IMAD.MOV.U32 R26, RZ, RZ, R6 ;  /* 0x000000ffff1a7224 */ /* 0x000fe200078e0006 */
[----:B------:R-:W-:Y:S01]  /*13e0*/  BSSY.RECONVERGENT B0, `(.L_x_1307) ;  /* 0x000000d000007945 */ /* 0x000fe20003800200 */
[----:B0-----:R-:W-:Y:S02]  /*13f0*/  ISETP.GE.U32.AND P0, PT, R4, UR4, PT ;  /* 0x0000000404007c0c */ /* 0x001fe4000bf06070 */
[----:B------:R-:W-:Y:S02]  /*1400*/  IMAD R2, R2, UR4, RZ ;  /* 0x0000000402027c24 */ /* 0x000fe4000f8e02ff */
[----:B------:R-:W-:Y:S01]  /*1410*/  ISETP.GE.AND.EX P0, PT, R5, UR5, PT, P0 ;  /* 0x0000000505007c0c */ /* 0x000fe2000bf06300 */
[----:B------:R-:W-:-:S04]  /*1420*/  IMAD.WIDE.U32 R4, R31, UR4, R26 ;  /* 0x000000041f047c25 */ /* 0x000fc8000f8e001a */
[----:B------:R-:W-:Y:S01]  /*1430*/  IMAD R31, R31, UR5, R2 ;  /* 0x000000051f1f7c24 */ /* 0x000fe2000f8e0202 */
[----:B------:R-:W-:-:S07]  /*1440*/  CS2R R2, SRZ ;  /* 0x0000000000027805 */ /* 0x000fce000001ff00 */
[----:B------:R-:W-:Y:S05]  /*1450*/  @P0 BRA `(.L_x_1308) ;  /* 0x0000000000140947 */ /* 0x000fea0003800000 */
[----:B------:R-:W0:Y:S01]  /*1460*/  LDCU.64 UR4, c[0x0][0x390] ;  /* 0x00007200ff0477ac */ /* 0x000e220008000a00 */
[----:B------:R-:W-:Y:S01]  /*1470*/  IMAD.IADD R31, R5, 0x1, R31 ;  /* 0x00000001051f7824 */ /* 0x000fe200078e021f */
[----:B0-----:R-:W-:-:S04]  /*1480*/  LEA R2, P0, R4, UR4, 0x2 ;  /* 0x0000000404027c11 */ /* 0x001fc8000f8010ff */
[----:B------:R-:W-:-:S06]  /*1490*/  LEA.HI.X R3, R4, UR5, R31, 0x2, P0 ;  /* 0x0000000504037c11 */ /* 0x000fcc00080f141f */
[----:B------:R-:W5:Y:S03]  /*14a0*/  LDG.E.64 R2, desc[UR10][R2.64] ;  /* 0x0000000a02027981 */ /* 0x000f66000c1e1b00 */
.L_x_1308:
[----:B------:R-:W-:Y:S05]  /*14b0*/  BSYNC.RECONVERGENT B0 ;  /* 0x0000000000007941 */ /* 0x000fea0003800200 */
.L_x_1307:
[C---:B-----5:R-:W-:Y:S01]  /*14c0*/  FMUL.FTZ R4, R2.reuse, R2 ;  /* 0x0000000202047220 */ /* 0x060fe20000410000 */
[----:B------:R-:W-:-:S03]  /*14d0*/  FADD.FTZ R5, R2, R3 ;  /* 0x0000000302057221 */ /* 0x000fc60000010000 */
[----:B------:R-:W-:Y:S01]  /*14e0*/  FFMA.FTZ R4, R3, R3, R4 ;  /* 0x0000000303047223 */ /* 0x000fe20000010004 */
[----:B------:R-:W-:-:S03]  /*14f0*/  FADD.FTZ R28, R28, R5 ;  /* 0x000000051c1c7221 */ /* 0x000fc60000010000 */
[----:B------:R-:W-:-:S07]  /*1500*/  FADD.FTZ R29, R29, R4 ;  /* 0x000000041d1d7221 */ /* 0x000fce0000010000 */
.L_x_1302:
[----:B------:R-:W0:Y:S01]  /*1510*/  LDCU UR4, c[0x0][0x40c] ;  /* 0x00008180ff0477ac */ /* 0x000e220008000800 */
[----:B------:R-:W-:Y:S01]  /*1520*/  IMAD.MOV.U32 R38, RZ, RZ, RZ ;  /* 0x000000ffff267224 */ /* 0x000fe200078e00ff */
[----:B0-----:R-:W0:Y:S01]  /*1530*/  I2F.U32.RP R4, UR4 ;  /* 0x0000000400047d06 */ /* 0x001e220008209000 */
[----:B------:R-:W-:-:S07]  /*1540*/  ISETP.NE.U32.AND P2, PT, RZ, UR4, PT ;  /* 0x00000004ff007c0c */ /* 0x000fce000bf45070 */
[----:B0-----:R-:W0:Y:S02]  /*1550*/  MUFU.RCP R4, R4 ;  /* 0x0000000400047308 */ /* 0x001e240000001000 */
[----:B0-----:R-:W-:-:S06]  /*1560*/  IADD3 R2, PT, PT, R4, 0xffffffe, RZ ;  /* 0x0ffffffe04027810 */ /* 0x001fcc0007ffe0ff */
[----:B------:R0:W1:Y:S02]  /*1570*/  F2I.FTZ.U32.TRUNC.NTZ R3, R2 ;  /* 0x0000000200037305 */ /* 0x000064000021f000 */
[----:B0-----:R-:W-:Y:S02]  /*1580*/  IMAD.MOV.U32 R2, RZ, RZ, RZ ;  /* 0x000000ffff027224 */ /* 0x001fe400078e00ff */
[----:B-1----:R-:W-:-:S04]  /*1590*/  IMAD.MOV R5, RZ, RZ, -R3 ;  /* 0x000000ffff057224 */ /* 0x002fc800078e0a03 */
[----:B------:R-:W-:-:S04]  /*15a0*/  IMAD R5, R5, UR4, RZ ;  /* 0x0000000405057c24 */ /* 0x000fc8000f8e02ff */
[----:B------:R-:W-:Y:S01]  /*15b0*/  IMAD.HI.U32 R3, R3, R5, R2 ;  /* 0x0000000503037227 */ /* 0x000fe200078e0002 */
[----:B------:R-:W-:Y:S01]  /*15c0*/  MOV R2, 0x400 ;  /* 0x0000040000027802 */ /* 0x000fe20000000f00 */
[----:B------:R-:W0:Y:S04]  /*15d0*/  S2R R5, SR_CgaCtaId ;  /* 0x0000000000057919 */ /* 0x000e280000008800 */
[----:B------:R-:W-:-:S05]  /*15e0*/  IMAD.HI.U32 R46, R3, R0, RZ ;  /* 0x00000000032e7227 */ /* 0x000fca00078e00ff */
[----:B------:R-:W-:-:S05]  /*15f0*/  IADD3 R3, PT, PT, -R46, RZ, RZ ;  /* 0x000000ff2e037210 */ /* 0x000fca0007ffe1ff */
[----:B------:R-:W-:-:S05]  /*1600*/  IMAD R3, R3, UR4, R0 ;  /* 0x0000000403037c24 */ /* 0x000fca000f8e0200 */
[----:B------:R-:W-:-:S13]  /*1610*/  ISETP.GE.U32.AND P0, PT, R3, UR4, PT ;  /* 0x0000000403007c0c */ /* 0x000fda000bf06070 */
[----:B------:R-:W-:Y:S02]  /*1620*/  @P0 VIADD R3, R3, -UR4 ;  /* 0x8000000403030c36 */ /* 0x000fe40008000000 */
[----:B------:R-:W-:-:S03]  /*1630*/  @P0 VIADD R46, R46, 0x1 ;  /* 0x000000012e2e0836 */ /* 0x000fc60000000000 */
[----:B------:R-:W-:-:S13]  /*1640*/  ISETP.GE.U32.AND P1, PT, R3, UR4, PT ;  /* 0x0000000403007c0c */ /* 0x000fda000bf26070 */
[----:B------:R-:W-:Y:S02]  /*1650*/  @P1 IADD3 R46, PT, PT, R46, 0x1, RZ ;  /* 0x000000012e2e1810 */ /* 0x000fe40007ffe0ff */
[----:B------:R-:W-:-:S05]  /*1660*/  @!P2 LOP3.LUT R46, RZ, UR4, RZ, 0x33, !PT ;  /* 0x00000004ff2eac12 */ /* 0x000fca000f8e33ff */
[----:B------:R-:W-:-:S04]  /*1670*/  IMAD.MOV R3, RZ, RZ, -R46 ;  /* 0x000000ffff037224 */ /* 0x000fc800078e0a2e */
[----:B------:R-:W-:Y:S01]  /*1680*/  IMAD R0, R3, UR4, R0 ;  /* 0x0000000403007c24 */ /* 0x000fe2000f8e0200 */
[----:B0-----:R-:W-:Y:S01]  /*1690*/  LEA R3, R5, R2, 0x18 ;  /* 0x0000000205037211 */ /* 0x001fe200078ec0ff */
        /* <DEDUP_REMOVED lines=10> */
[----:B0-----:R-:W0:Y:S01]  /*1740*/  S2R R0, SR_TID.X ;  /* 0x0000000000007919 */ /* 0x001e220000002100 */
[----:B------:R-:W-:Y:S01]  /*1750*/  UMOV UR4, 0xffffffff ;  /* 0xffffffff00047882 */ /* 0x000fe20000000000 */
[----:B------:R-:W1:Y:S01]  /*1760*/  S2R R52, SR_TID.X ;  /* 0x0000000000347919 */ /* 0x000e620000002100 */
[----:B------:R-:W2:Y:S01]  /*1770*/  S2R R51, SR_LANEID ;  /* 0x0000000000337919 */ /* 0x000ea20000000000 */
[----:B0-----:R-:W-:-:S05]  /*1780*/  IMAD R0, R0, 0xb4, R3 ;  /* 0x000000b400007824 */ /* 0x001fca00078e0203 */
[----:B------:R-:W-:Y:S04]  /*1790*/  LDS R47, [R0+0x14] ;  /* 0x00001400002f7984 */ /* 0x000fe80000000800 */
[----:B------:R-:W0:Y:S04]  /*17a0*/  LDS R44, [R0+0x20] ;  /* 0x00002000002c7984 */ /* 0x000e280000000800 */
[----:B------:R-:W3:Y:S04]  /*17b0*/  LDS R45, [R0+0x1c] ;  /* 0x00001c00002d7984 */ /* 0x000ee80000000800 */
[----:B------:R-:W-:Y:S04]  /*17c0*/  LDS R42, [R0+0x18] ;  /* 0x00001800002a7984 */ /* 0x000fe80000000800 */
[----:B------:R-:W4:Y:S04]  /*17d0*/  LDS R43, [R0+0x24] ;  /* 0x00002400002b7984 */ /* 0x000f280000000800 */
[----:B------:R-:W5:Y:S04]  /*17e0*/  LDS R41, [R0+0x2c] ;  /* 0x00002c0000297984 */ /* 0x000f680000000800 */
[----:B------:R-:W1:Y:S04]  /*17f0*/  LDS R40, [R0+0x28] ;  /* 0x0000280000287984 */ /* 0x000e680000000800 */
[----:B------:R-:W2:Y:S04]  /*1800*/  LDS R38, [R0+0x30] ;  /* 0x0000300000267984 */ /* 0x000ea80000000800 */
[----:B------:R-:W2:Y:S04]  /*1810*/  LDS R36, [R0+0x38] ;  /* 0x0000380000247984 */ /* 0x000ea80000000800 */
[----:B------:R-:W2:Y:S04]  /*1820*/  LDS R39, [R0+0x34] ;  /* 0x0000340000277984 */ /* 0x000ea80000000800 */
[----:B------:R-:W2:Y:S04]  /*1830*/  LDS R37, [R0+0x3c] ;  /* 0x00003c0000257984 */ /* 0x000ea80000000800 */
[----:B------:R-:W2:Y:S01]  /*1840*/  LDS R35, [R0+0x44] ;  /* 0x0000440000237984 */ /* 0x000ea20000000800 */
[----:B0-----:R-:W-:-:S03]  /*1850*/  FADD.FTZ R3, R47, R44 ;  /* 0x0000002c2f037221 */ /* 0x001fc60000010000 */
[----:B------:R-:W0:Y:S01]  /*1860*/  LDS R34, [R0+0x40] ;  /* 0x0000400000227984 */ /* 0x000e220000000800 */
[----:B---3--:R-:W-:-:S03]  /*1870*/  ISETP.NE.AND P0, PT, R45, RZ, PT ;  /* 0x000000ff2d00720c */ /* 0x008fc60003f05270 */
[----:B------:R-:W3:Y:S01]  /*1880*/  LDS R32, [R0+0x48] ;  /* 0x0000480000207984 */ /* 0x000ee20000000800 */
[----:B------:R-:W-:Y:S02]  /*1890*/  FSEL R2, R3, R44, !P0 ;  /* 0x0000002c03027208 */ /* 0x000fe40004000000 */
[----:B------:R-:W-:Y:S01]  /*18a0*/  P2R R53, PR, RZ, 0x1 ;  /* 0x00000001ff357803 */ /* 0x000fe20000000000 */
[----:B------:R-:W3:Y:S01]  /*18b0*/  LDS R30, [R0+0x50] ;  /* 0x00005000001e7984 */ /* 0x000ee20000000800 */
[----:B----4-:R-:W-:-:S03]  /*18c0*/  FADD.FTZ R4, R42, R43 ;  /* 0x0000002b2a047221 */ /* 0x010fc60000010000 */
[----:B------:R-:W4:Y:S01]  /*18d0*/  LDS R33, [R0+0x4c] ;  /* 0x00004c0000217984 */ /* 0x000f220000000800 */
[----:B-----5:R-:W-:Y:S01]  /*18e0*/  FADD.FTZ R2, R41, R2 ;  /* 0x0000000229027221 */ /* 0x020fe20000010000 */
[----:B------:R-:W-:Y:S02]  /*18f0*/  FSEL R3, R4, R43, !P0 ;  /* 0x0000002b04037208 */ /* 0x000fe40004000000 */
[----:B------:R-:W5:Y:S01]  /*1900*/  LDS R31, [R0+0x54] ;  /* 0x00005400001f7984 */ /* 0x000f620000000800 */
[----:B-1----:R-:W-:-:S03]  /*1910*/  ISETP.NE.AND P0, PT, R40, RZ, PT ;  /* 0x000000ff2800720c */ /* 0x002fc60003f05270 */
[----:B------:R-:W1:Y:S01]  /*1920*/  LDS R29, [R0+0x5c] ;  /* 0x00005c00001d7984 */ /* 0x000e620000000800 */
[----:B--2---:R-:W-:Y:S01]  /*1930*/  FADD.FTZ R5, R38, R3 ;  /* 0x0000000326057221 */ /* 0x004fe20000010000 */
[----:B------:R-:W-:Y:S02]  /*1940*/  FSEL R3, R2, R41, !P0 ;  /* 0x0000002902037208 */ /* 0x000fe40004000000 */
[----:B------:R-:W2:Y:S01]  /*1950*/  LDS R28, [R0+0x58] ;  /* 0x00005800001c7984 */ /* 0x000ea20000000800 */
[----:B------:R-:W-:Y:S02]  /*1960*/  P2R R54, PR, RZ, 0x1 ;  /* 0x00000001ff367803 */ /* 0x000fe40000000000 */
[----:B------:R-:W-:Y:S01]  /*1970*/  FSEL R2, R5, R38, !P0 ;  /* 0x0000002605027208 */ /* 0x000fe20004000000 */
[----:B------:R-:W2:Y:S01]  /*1980*/  LDS R26, [R0+0x60] ;  /* 0x00006000001a7984 */ /* 0x000ea20000000800 */
[----:B------:R-:W-:Y:S01]  /*1990*/  FADD.FTZ R3, R36, R3 ;  /* 0x0000000324037221 */ /* 0x000fe20000010000 */
[----:B------:R-:W-:-:S02]  /*19a0*/  ISETP.NE.AND P0, PT, R39, RZ, PT ;  /* 0x000000ff2700720c */ /* 0x000fc40003f05270 */
[----:B------:R-:W2:Y:S01]  /*19b0*/  LDS R24, [R0+0x68] ;  /* 0x0000680000187984 */ /* 0x000ea20000000800 */
[----:B------:R-:W-:Y:S01]  /*19c0*/  FADD.FTZ R4, R37, R2 ;  /* 0x0000000225047221 */ /* 0x000fe20000010000 */
[----:B------:R-:W-:Y:S02]  /*19d0*/  FSEL R2, R3, R36, !P0 ;  /* 0x0000002403027208 */ /* 0x000fe40004000000 */
[----:B------:R-:W2:Y:S01]  /*19e0*/  LDS R27, [R0+0x64] ;  /* 0x00006400001b7984 */ /* 0x000ea20000000800 */
[----:B------:R-:W-:Y:S02]  /*19f0*/  P2R R55, PR, RZ, 0x1 ;  /* 0x00000001ff377803 */ /* 0x000fe40000000000 */
[----:B------:R-:W-:Y:S01]  /*1a00*/  FSEL R3, R4, R37, !P0 ;  /* 0x0000002504037208 */ /* 0x000fe20004000000 */
[----:B------:R-:W2:Y:S01]  /*1a10*/  LDS R25, [R0+0x6c] ;  /* 0x00006c0000197984 */ /* 0x000ea20000000800 */
[----:B------:R-:W-:Y:S01]  /*1a20*/  FADD.FTZ R2, R35, R2 ;  /* 0x0000000223027221 */ /* 0x000fe20000010000 */
[----:B0-----:R-:W-:-:S02]  /*1a30*/  ISETP.NE.AND P0, PT, R34, RZ, PT ;  /* 0x000000ff2200720c */ /* 0x001fc40003f05270 */
[----:B------:R-:W0:Y:S01]  /*1a40*/  LDS R21, [R0+0x74] ;  /* 0x0000740000157984 */ /* 0x000e220000000800 */
[----:B---3--:R-:W-:Y:S01]  /*1a50*/  FADD.FTZ R5, R32, R3 ;  /* 0x0000000320057221 */ /* 0x008fe20000010000 */
[----:B------:R-:W-:Y:S02]  /*1a60*/  FSEL R3, R2, R35, !P0 ;  /* 0x0000002302037208 */ /* 0x000fe40004000000 */
[----:B------:R-:W3:Y:S01]  /*1a70*/  LDS R22, [R0+0x78] ;  /* 0x0000780000167984 */ /* 0x000ee20000000800 */
[----:B------:R-:W-:Y:S02]  /*1a80*/  P2R R56, PR, RZ, 0x1 ;  /* 0x00000001ff387803 */ /* 0x000fe40000000000 */
[----:B------:R-:W-:Y:S01]  /*1a90*/  FSEL R2, R5, R32, !P0 ;  /* 0x0000002005027208 */ /* 0x000fe20004000000 */
[----:B------:R-:W3:Y:S01]  /*1aa0*/  LDS R20, [R0+0x70] ;  /* 0x0000700000147984 */ /* 0x000ee20000000800 */
[----:B------:R-:W-:Y:S01]  /*1ab0*/  FADD.FTZ R3, R30, R3 ;  /* 0x000000031e037221 */ /* 0x000fe20000010000 */
[----:B----4-:R-:W-:-:S02]  /*1ac0*/  ISETP.NE.AND P0, PT, R33, RZ, PT ;  /* 0x000000ff2100720c */ /* 0x010fc40003f05270 */
[----:B------:R-:W4:Y:S01]  /*1ad0*/  LDS R18, [R0+0x80] ;  /* 0x0000800000127984 */ /* 0x000f220000000800 */
[----:B-----5:R-:W-:Y:S01]  /*1ae0*/  FADD.FTZ R4, R31, R2 ;  /* 0x000000021f047221 */ /* 0x020fe20000010000 */
[----:B------:R-:W-:Y:S02]  /*1af0*/  FSEL R2, R3, R30, !P0 ;  /* 0x0000001e03027208 */ /* 0x000fe40004000000 */
[----:B------:R-:W-:Y:S01]  /*1b00*/  LDS R19, [R0+0x84] ;  /* 0x0000840000137984 */ /* 0x000fe20000000800 */
[----:B------:R-:W-:Y:S02]  /*1b10*/  P2R R57, PR, RZ, 0x1 ;  /* 0x00000001ff397803 */ /* 0x000fe40000000000 */
[----:B------:R-:W-:Y:S01]  /*1b20*/  FSEL R3, R4, R31, !P0 ;  /* 0x0000001f04037208 */ /* 0x000fe20004000000 */
[----:B------:R-:W5:Y:S01]  /*1b30*/  LDS R17, [R0+0x7c] ;  /* 0x00007c0000117984 */ /* 0x000f620000000800 */
[----:B-1----:R-:W-:Y:S01]  /*1b40*/  FADD.FTZ R2, R29, R2 ;  /* 0x000000021d027221 */ /* 0x002fe20000010000 */
[----:B--2---:R-:W-:-:S02]  /*1b50*/  ISETP.NE.AND P0, PT, R28, RZ, PT ;  /* 0x000000ff1c00720c */ /* 0x004fc40003f05270 */
[----:B------:R-:W1:Y:S01]  /*1b60*/  LDS R15, [R0+0x8c] ;  /* 0x00008c00000f7984 */ /* 0x000e620000000800 */
[----:B------:R-:W-:Y:S01]  /*1b70*/  FADD.FTZ R5, R26, R3 ;  /* 0x000000031a057221 */ /* 0x000fe20000010000 */
[----:B------:R-:W-:Y:S02]  /*1b80*/  FSEL R3, R2, R29, !P0 ;  /* 0x0000001d02037208 */ /* 0x000fe40004000000 */
[----:B------:R-:W2:Y:S01]  /*1b90*/  LDS R16, [R0+0x90] ;  /* 0x0000900000107984 */ /* 0x000ea20000000800 */
[----:B------:R-:W-:Y:S02]  /*1ba0*/  P2R R58, PR, RZ, 0x1 ;  /* 0x00000001ff3a7803 */ /* 0x000fe40000000000 */
[----:B------:R-:W-:Y:S01]  /*1bb0*/  FSEL R2, R5, R26, !P0 ;  /* 0x0000001a05027208 */ /* 0x000fe20004000000 */
[----:B------:R-:W2:Y:S01]  /*1bc0*/  LDS R14, [R0+0x88] ;  /* 0x00008800000e7984 */ /* 0x000ea20000000800 */
[----:B------:R-:W-:Y:S01]  /*1bd0*/  FADD.FTZ R3, R24, R3 ;  /* 0x0000000318037221 */ /* 0x000fe20000010000 */
[----:B------:R-:W-:-:S02]  /*1be0*/  ISETP.NE.AND P0, PT, R27, RZ, PT ;  /* 0x000000ff1b00720c */ /* 0x000fc40003f05270 */
[----:B------:R-:W-:Y:S01]  /*1bf0*/  LDS R12, [R0+0x98] ;  /* 0x00009800000c7984 */ /* 0x000fe20000000800 */
[----:B------:R-:W-:Y:S01]  /*1c00*/  FADD.FTZ R6, R25, R2 ;  /* 0x0000000219067221 */ /* 0x000fe20000010000 */
[----:B------:R-:W-:Y:S02]  /*1c10*/  FSEL R4, R3, R24, !P0 ;  /* 0x0000001803047208 */ /* 0x000fe40004000000 */
[----:B------:R-:W2:Y:S01]  /*1c20*/  LDS R23, [R0+0x10] ;  /* 0x0000100000177984 */ /* 0x000ea20000000800 */
[----:B------:R-:W-:Y:S02]  /*1c30*/  P2R R59, PR, RZ, 0x1 ;  /* 0x00000001ff3b7803 */ /* 0x000fe40000000000 */
[----:B------:R-:W-:Y:S01]  /*1c40*/  FSEL R3, R6, R25, !P0 ;  /* 0x0000001906037208 */ /* 0x000fe20004000000 */
[----:B------:R-:W2:Y:S01]  /*1c50*/  LDS R13, [R0+0x94] ;  /* 0x00009400000d7984 */ /* 0x000ea20000000800 */
[----:B0-----:R-:W-:-:S03]  /*1c60*/  FADD.FTZ R4, R21, R4 ;  /* 0x0000000415047221 */ /* 0x001fc60000010000 */
[----:B------:R-:W0:Y:S01]  /*1c70*/  LDS R11, [R0+0x9c] ;  /* 0x00009c00000b7984 */ /* 0x000e220000000800 */
[----:B---3--:R-:W-:Y:S01]  /*1c80*/  FADD.FTZ R5, R22, R3 ;  /* 0x0000000316057221 */ /* 0x008fe20000010000 */
[----:B------:R-:W-:Y:S02]  /*1c90*/  ISETP.NE.AND P0, PT, R20, RZ, PT ;  /* 0x000000ff1400720c */ /* 0x000fe40003f05270 */
[----:B------:R-:W3:Y:S02]  /*1ca0*/  LDS R9, [R0+0xa4] ;  /* 0x0000a40000097984 */ /* 0x000ee40000000800 */
[----:B------:R-:W-:Y:S02]  /*1cb0*/  FSEL R3, R4, R21, !P0 ;  /* 0x0000001504037208 */ /* 0x000fe40004000000 */
[----:B------:R-:W3:Y:S01]  /*1cc0*/  LDS R10, [R0+0xa0] ;  /* 0x0000a000000a7984 */ /* 0x000ee20000000800 */
[----:B------:R-:W-:Y:S02]  /*1cd0*/  FSEL R4, R5, R22, !P0 ;  /* 0x0000001605047208 */ /* 0x000fe40004000000 */
[----:B----4-:R-:W-:Y:S01]  /*1ce0*/  FADD.FTZ R3, R18, R3 ;  /* 0x0000000312037221 */ /* 0x010fe20000010000 */
[----:B------:R-:W4:Y:S01]  /*1cf0*/  LDS R8, [R0+0xa8] ;  /* 0x0000a80000087984 */ /* 0x000f220000000800 */
[----:B-----5:R-:W-:Y:S01]  /*1d00*/  ISETP.NE.AND P1, PT, R17, RZ, PT ;  /* 0x000000ff1100720c */ /* 0x020fe20003f25270 */
[----:B------:R-:W-:-:S02]  /*1d10*/  FADD.FTZ R48, R19, R4 ;  /* 0x0000000413307221 */ /* 0x000fc40000010000 */
[----:B------:R-:W5:Y:S01]  /*1d20*/  LDS R6, [R0+0xb0] ;  /* 0x0000b00000067984 */ /* 0x000f620000000800 */
[----:B------:R-:W-:Y:S02]  /*1d30*/  FSEL R4, R3, R18, !P1 ;  /* 0x0000001203047208 */ /* 0x000fe40004800000 */
[----:B------:R-:W-:Y:S01]  /*1d40*/  FSEL R3, R48, R19, !P1 ;  /* 0x0000001330037208 */ /* 0x000fe20004800000 */
[----:B------:R-:W5:Y:S02]  /*1d50*/  LDS R5, [R0+0xb4] ;  /* 0x0000b40000057984 */ /* 0x000f640000000800 */
[----:B-1----:R-:W-:Y:S02]  /*1d60*/  FADD.FTZ R4, R15, R4 ;  /* 0x000000040f047221 */ /* 0x002fe40000010000 */
[----:B------:R1:W5:Y:S01]  /*1d70*/  LDS R7, [R0+0xac] ;  /* 0x0000ac0000077984 */ /* 0x0003620000000800 */
[----:B--2---:R-:W-:Y:S01]  /*1d80*/  FADD.FTZ R49, R16, R3 ;  /* 0x0000000310317221 */ /* 0x004fe20000010000 */
[----:B------:R-:W-:-:S04]  /*1d90*/  ISETP.NE.AND P2, PT, R14, RZ, PT ;  /* 0x000000ff0e00720c */ /* 0x000fc80003f45270 */
[----:B------:R-:W-:Y:S02]  /*1da0*/  FSEL R3, R4, R15, !P2 ;  /* 0x0000000f04037208 */ /* 0x000fe40005000000 */
[----:B------:R-:W-:Y:S02]  /*1db0*/  FSEL R4, R49, R16, !P2 ;  /* 0x0000001031047208 */ /* 0x000fe40005000000 */
[----:B------:R-:W-:Y:S01]  /*1dc0*/  IADD3 R2, PT, PT, R40, R45, R23 ;  /* 0x0000002d28027210 */ /* 0x000fe20007ffe017 */
[----:B------:R-:W-:Y:S01]  /*1dd0*/  FADD.FTZ R3, R12, R3 ;  /* 0x000000030c037221 */ /* 0x000fe20000010000 */
[----:B------:R-:W-:Y:S02]  /*1de0*/  ISETP.NE.AND P3, PT, R13, RZ, PT ;  /* 0x000000ff0d00720c */ /* 0x000fe40003f65270 */
[----:B------:R-:W-:Y:S01]  /*1df0*/  IADD3 R2, PT, PT, R34, R2, R39 ;  /* 0x0000000222027210 */ /* 0x000fe20007ffe027 */
[----:B0-----:R-:W-:Y:S01]  /*1e00*/  FADD.FTZ R4, R11, R4 ;  /* 0x000000040b047221 */ /* 0x001fe20000010000 */
[----:B-1----:R-:W-:-:S02]  /*1e10*/  FSEL R0, R3, R12, !P3 ;  /* 0x0000000c03007208 */ /* 0x002fc40005800000 */
[----:B------:R-:W-:Y:S02]  /*1e20*/  IADD3 R2, PT, PT, R28, R2, R33 ;  /* 0x000000021c027210 */ /* 0x000fe40007ffe021 */
[----:B------:R-:W-:Y:S01]  /*1e30*/  FSEL R3, R4, R11, !P3 ;  /* 0x0000000b04037208 */ /* 0x000fe20005800000 */
[----:B---3--:R-:W-:Y:S01]  /*1e40*/  FADD.FTZ R0, R9, R0 ;  /* 0x0000000009007221 */ /* 0x008fe20000010000 */
[----:B------:R-:W-:Y:S02]  /*1e50*/  IADD3 R2, PT, PT, R20, R2, R27 ;  /* 0x0000000214027210 */ /* 0x000fe40007ffe01b */
[----:B------:R-:W-:Y:S02]  /*1e60*/  ISETP.NE.AND P4, PT, R10, RZ, PT ;  /* 0x000000ff0a00720c */ /* 0x000fe40003f85270 */
[----:B------:R-:W-:Y:S01]  /*1e70*/  IADD3 R2, PT, PT, R14, R2, R17 ;  /* 0x000000020e027210 */ /* 0x000fe20007ffe011 */
[----:B----4-:R-:W-:Y:S01]  /*1e80*/  FADD.FTZ R3, R8, R3 ;  /* 0x0000000308037221 */ /* 0x010fe20000010000 */
[----:B------:R-:W-:-:S02]  /*1e90*/  FSEL R49, R0, R9, !P4 ;  /* 0x0000000900317208 */ /* 0x000fc40006000000 */
[----:B------:R-:W-:Y:S02]  /*1ea0*/  IADD3 R2, PT, PT, R10, R2, R13 ;  /* 0x000000020a027210 */ /* 0x000fe40007ffe00d */
[----:B------:R-:W-:Y:S01]  /*1eb0*/  FSEL R0, R3, R8, !P4 ;  /* 0x0000000803007208 */ /* 0x000fe20006000000 */
[----:B-----5:R-:W-:-:S04]  /*1ec0*/  FADD.FTZ R49, R6, R49 ;  /* 0x0000003106317221 */ /* 0x020fc80000010000 */
[----:B------:R-:W-:Y:S01]  /*1ed0*/  FADD.FTZ R0, R5, R0 ;  /* 0x0000000005007221 */ /* 0x000fe20000010000 */
[C---:B------:R-:W-:Y:S02]  /*1ee0*/  ISETP.NE.AND P5, PT, R7.reuse, RZ, PT ;  /* 0x000000ff0700720c */ /* 0x040fe40003fa5270 */
[----:B------:R-:W-:Y:S02]  /*1ef0*/  IADD3 R3, PT, PT, R7, R2, RZ ;  /* 0x0000000207037210 */ /* 0x000fe40007ffe0ff */
[----:B------:R-:W-:Y:S02]  /*1f00*/  FSEL R4, R49, R6, !P5 ;  /* 0x0000000631047208 */ /* 0x000fe40006800000 */
[----:B------:R-:W-:Y:S01]  /*1f10*/  FSEL R2, R0, R5, !P5 ;  /* 0x0000000500027208 */ /* 0x000fe20006800000 */
[----:B------:R-:W-:Y:S06]  /*1f20*/  BRA.DIV UR4, `(.L_x_1310) ;  /* 0x0000000e046c7947 */ /* 0x000fec000b800000 */
[----:B------:R-:W0:Y:S01]  /*1f30*/  SHFL.UP PT, R0, R2, 0x1, RZ ;  /* 0x0420000002007989 */ /* 0x000e2200000e00ff */
[----:B------:R-:W-:Y:S02]  /*1f40*/  P2R R48, PR, RZ, 0x1 ;  /* 0x00000001ff307803 */ /* 0x000fe40000000000 */
[----:B------:R-:W-:Y:S01]  /*1f50*/  ISETP.GE.AND P0, PT, R51, 0x1, PT ;  /* 0x000000013300780c */ /* 0x000fe20003f06270 */
[----:B------:R-:W1:Y:S01]  /*1f60*/  SHFL.UP PT, R50, R3, 0x1, RZ ;  /* 0x0420000003327989 */ /* 0x000e6200000e00ff */
[----:B------:R-:W-:-:S03]  /*1f70*/  ISETP.NE.AND P6, PT, R3, RZ, PT ;  /* 0x000000ff0300720c */ /* 0x000fc60003fc5270 */
[----:B------:R-:W2:Y:S01]  /*1f80*/  SHFL.UP PT, R49, R4, 0x1, RZ ;  /* 0x0420000004317989 */ /* 0x000ea200000e00ff */
[----:B0-----:R-:W-:Y:S01]  /*1f90*/  FADD.FTZ R61, R2, R0 ;  /* 0x00000000023d7221 */ /* 0x001fe20000010000 */
[----:B-1----:R-:W-:-:S06]  /*1fa0*/  SEL R50, R50, RZ, P0 ;  /* 0x000000ff32327207 */ /* 0x002fcc0000000000 */
[----:B------:R-:W-:Y:S01]  /*1fb0*/  @P0 FSEL R2, R61, R2, !P6 ;  /* 0x000000023d020208 */ /* 0x000fe20007000000 */
[----:B--2---:R-:W-:Y:S01]  /*1fc0*/  FADD.FTZ R49, R4, R49 ;  /* 0x0000003104317221 */ /* 0x004fe20000010000 */
[----:B------:R-:W-:-:S03]  /*1fd0*/  IMAD.IADD R50, R3, 0x1, R50 ;  /* 0x0000000103327824 */ /* 0x000fc600078e0232 */
[----:B------:R-:W0:Y:S01]  /*1fe0*/  SHFL.UP PT, R0, R2, 0x2, RZ ;  /* 0x0440000002007989 */ /* 0x000e2200000e00ff */
[----:B------:R-:W-:Y:S02]  /*1ff0*/  @P0 FSEL R4, R49, R4, !P6 ;  /* 0x0000000431040208 */ /* 0x000fe40007000000 */
[----:B------:R-:W-:Y:S02]  /*2000*/  ISETP.GE.AND P0, PT, R51, 0x2, PT ;  /* 0x000000023300780c */ /* 0x000fe40003f06270 */
[----:B------:R-:W-:Y:S01]  /*2010*/  ISETP.NE.AND P6, PT, R50, RZ, PT ;  /* 0x000000ff3200720c */ /* 0x000fe20003fc5270 */
[----:B------:R-:W1:Y:S01]  /*2020*/  SHFL.UP PT, R49, R4, 0x2, RZ ;  /* 0x0440000004317989 */ /* 0x000e6200000e00ff */
[----:B0-----:R-:W-:-:S03]  /*2030*/  FADD.FTZ R61, R2, R0 ;  /* 0x00000000023d7221 */ /* 0x001fc60000010000 */
[----:B------:R-:W0:Y:S06]  /*2040*/  SHFL.UP PT, R0, R50, 0x2, RZ ;  /* 0x0440000032007989 */ /* 0x000e2c00000e00ff */
[----:B------:R-:W-:Y:S01]  /*2050*/  @P0 FSEL R2, R61, R2, !P6 ;  /* 0x000000023d020208 */ /* 0x000fe20007000000 */
[----:B-1----:R-:W-:-:S05]  /*2060*/  FADD.FTZ R49, R4, R49 ;  /* 0x0000003104317221 */ /* 0x002fca0000010000 */
[----:B------:R-:W-:Y:S02]  /*2070*/  @P0 FSEL R4, R49, R4, !P6 ;  /* 0x0000000431040208 */ /* 0x000fe40007000000 */
[----:B0-----:R-:W-:Y:S02]  /*2080*/  SEL R3, R0, RZ, P0 ;  /* 0x000000ff00037207 */ /* 0x001fe40000000000 */
[----:B------:R-:W0:Y:S01]  /*2090*/  SHFL.UP PT, R0, R2, 0x4, RZ ;  /* 0x0480000002007989 */ /* 0x000e2200000e00ff */
[----:B------:R-:W-:Y:S02]  /*20a0*/  ISETP.GE.AND P0, PT, R51, 0x4, PT ;  /* 0x000000043300780c */ /* 0x000fe40003f06270 */
[----:B------:R-:W-:Y:S02]  /*20b0*/  IADD3 R50, PT, PT, R50, R3, RZ ;  /* 0x0000000332327210 */ /* 0x000fe40007ffe0ff */
[----:B------:R-:W1:Y:S02]  /*20c0*/  SHFL.UP PT, R3, R4, 0x4, RZ ;  /* 0x0480000004037989 */ /* 0x000e6400000e00ff */
[----:B------:R-:W-:Y:S01]  /*20d0*/  ISETP.NE.AND P6, PT, R50, RZ, PT ;  /* 0x000000ff3200720c */ /* 0x000fe20003fc5270 */
[----:B0-----:R-:W-:-:S02]  /*20e0*/  FADD.FTZ R49, R2, R0 ;  /* 0x0000000002317221 */ /* 0x001fc40000010000 */
[----:B------:R-:W0:Y:S01]  /*20f0*/  SHFL.UP PT, R0, R50, 0x4, RZ ;  /* 0x0480000032007989 */ /* 0x000e2200000e00ff */
[----:B-1----:R-:W-:-:S03]  /*2100*/  FADD.FTZ R3, R4, R3 ;  /* 0x0000000304037221 */ /* 0x002fc60000010000 */
[----:B------:R-:W-:Y:S02]  /*2110*/  @P0 FSEL R2, R49, R2, !P6 ;  /* 0x0000000231020208 */ /* 0x000fe40007000000 */
[----:B------:R-:W-:Y:S02]  /*2120*/  @P0 FSEL R4, R3, R4, !P6 ;  /* 0x0000000403040208 */ /* 0x000fe40007000000 */
[----:B0-----:R-:W-:Y:S02]  /*2130*/  SEL R3, R0, RZ, P0 ;  /* 0x000000ff00037207 */ /* 0x001fe40000000000 */
[----:B------:R-:W0:Y:S01]  /*2140*/  SHFL.UP PT, R0, R2, 0x8, RZ ;  /* 0x0500000002007989 */ /* 0x000e2200000e00ff */
[----:B------:R-:W-:Y:S02]  /*2150*/  ISETP.GE.AND P0, PT, R51, 0x8, PT ;  /* 0x000000083300780c */ /* 0x000fe40003f06270 */
[----:B------:R-:W-:Y:S02]  /*2160*/  IMAD.IADD R50, R50, 0x1, R3 ;  /* 0x0000000132327824 */ /* 0x000fe400078e0203 */
[----:B------:R-:W1:Y:S03]  /*2170*/  SHFL.UP PT, R3, R4, 0x8, RZ ;  /* 0x0500000004037989 */ /* 0x000e6600000e00ff */
[----:B------:R-:W-:Y:S01]  /*2180*/  ISETP.NE.AND P6, PT, R50, RZ, PT ;  /* 0x000000ff3200720c */ /* 0x000fe20003fc5270 */
[----:B0-----:R-:W-:-:S02]  /*2190*/  FADD.FTZ R49, R2, R0 ;  /* 0x0000000002317221 */ /* 0x001fc40000010000 */
[----:B------:R-:W0:Y:S01]  /*21a0*/  SHFL.UP PT, R0, R50, 0x8, RZ ;  /* 0x0500000032007989 */ /* 0x000e2200000e00ff */
[----:B-1----:R-:W-:Y:S02]  /*21b0*/  FADD.FTZ R3, R4, R3 ;  /* 0x0000000304037221 */ /* 0x002fe40000010000 */
[----:B------:R-:W-:-:S03]  /*21c0*/  @P0 FSEL R2, R49, R2, !P6 ;  /* 0x0000000231020208 */ /* 0x000fc60007000000 */
[----:B------:R-:W-:Y:S02]  /*21d0*/  @P0 FSEL R4, R3, R4, !P6 ;  /* 0x0000000403040208 */ /* 0x000fe40007000000 */
[----:B0-----:R-:W-:-:S03]  /*21e0*/  SEL R3, R0, RZ, P0 ;  /* 0x000000ff00037207 */ /* 0x001fc60000000000 */
[----:B------:R-:W0:Y:S01]  /*21f0*/  SHFL.UP PT, R0, R4, 0x10, RZ ;  /* 0x0600000004007989 */ /* 0x000e2200000e00ff */
[----:B------:R-:W-:Y:S02]  /*2200*/  ISETP.GE.AND P0, PT, R51, 0x10, PT ;  /* 0x000000103300780c */ /* 0x000fe40003f06270 */
[----:B------:R-:W-:Y:S02]  /*2210*/  IADD3 R50, PT, PT, R50, R3, RZ ;  /* 0x0000000332327210 */ /* 0x000fe40007ffe0ff */
[----:B------:R-:W1:Y:S02]  /*2220*/  SHFL.UP PT, R3, R2, 0x10, RZ ;  /* 0x0600000002037989 */ /* 0x000e6400000e00ff */
[----:B------:R-:W-:Y:S02]  /*2230*/  ISETP.NE.AND P6, PT, R50, RZ, PT ;  /* 0x000000ff3200720c */ /* 0x000fe40003fc5270 */
[----:B------:R-:W2:Y:S01]  /*2240*/  SHFL.UP PT, R60, R50, 0x10, RZ ;  /* 0x06000000323c7989 */ /* 0x000ea200000e00ff */
[----:B0-----:R-:W-:Y:S01]  /*2250*/  FADD.FTZ R49, R4, R0 ;  /* 0x0000000004317221 */ /* 0x001fe20000010000 */
[----:B-1----:R-:W-:-:S04]  /*2260*/  FADD.FTZ R3, R2, R3 ;  /* 0x0000000302037221 */ /* 0x002fc80000010000 */
[----:B------:R-:W-:Y:S02]  /*2270*/  @P0 FSEL R4, R49, R4, !P6 ;  /* 0x0000000431040208 */ /* 0x000fe40007000000 */
[----:B------:R-:W-:Y:S02]  /*2280*/  @P0 FSEL R2, R3, R2, !P6 ;  /* 0x0000000203020208 */ /* 0x000fe40007000000 */
[----:B------:R-:W-:Y:S02]  /*2290*/  ISETP.GE.AND P6, PT, R51, 0x10, PT ;  /* 0x000000103300780c */ /* 0x000fe40003fc6270 */
[----:B------:R-:W0:Y:S01]  /*22a0*/  SHFL.UP PT, R4, R4, 0x1, RZ ;  /* 0x0420000004047989 */ /* 0x000e2200000e00ff */
[----:B------:R-:W-:Y:S02]  /*22b0*/  ISETP.NE.AND P0, PT, R48, RZ, PT ;  /* 0x000000ff3000720c */ /* 0x000fe40003f05270 */
[----:B--2---:R-:W-:Y:S01]  /*22c0*/  SEL R3, R60, RZ, P6 ;  /* 0x000000ff3c037207 */ /* 0x004fe20003000000 */
[----:B------:R-:W1:Y:S04]  /*22d0*/  SHFL.UP PT, R2, R2, 0x1, RZ ;  /* 0x0420000002027989 */ /* 0x000e6800000e00ff */
[----:B------:R-:W-:-:S06]  /*22e0*/  IMAD.IADD R60, R50, 0x1, R3 ;  /* 0x00000001323c7824 */ /* 0x000fcc00078e0203 */
[----:B------:R-:W2:Y:S02]  /*22f0*/  SHFL.UP PT, R60, R60, 0x1, RZ ;  /* 0x042000003c3c7989 */ /* 0x000ea400000e00ff */
.L_x_1329:
[----:B------:R-:W-:Y:S02]  /*2300*/  P2R R0, PR, RZ, 0x1 ;  /* 0x00000001ff007803 */ /* 0x000fe40000000000 */
[----:B------:R-:W-:Y:S02]  /*2310*/  ISETP.NE.AND P0, PT, R53, RZ, PT ;  /* 0x000000ff3500720c */ /* 0x000fe40003f05270 */
[----:B------:R-:W-:Y:S02]  /*2320*/  P2R R53, PR, RZ, 0x20 ;  /* 0x00000020ff357803 */ /* 0x000fe40000000000 */
[----:B------:R-:W-:Y:S02]  /*2330*/  ISETP.NE.AND P5, PT, R52, RZ, PT ;  /* 0x000000ff3400720c */ /* 0x000fe40003fa5270 */
[----:B------:R-:W-:Y:S02]  /*2340*/  P2R R49, PR, RZ, 0x1 ;  /* 0x00000001ff317803 */ /* 0x000fe40000000000 */
[----:B------:R-:W-:-:S02]  /*2350*/  PLOP3.LUT P6, PT, PT, PT, PT, 0x80, 0x8 ;  /* 0x000000000008781c */ /* 0x000fc40003fcf070 */
[----:B------:R-:W-:Y:S02]  /*2360*/  P2R R3, PR, RZ, 0x2 ;  /* 0x00000002ff037803 */ /* 0x000fe40000000000 */
[----:B------:R-:W-:Y:S02]  /*2370*/  ISETP.NE.AND P1, PT, R54, RZ, PT ;  /* 0x000000ff3600720c */ /* 0x000fe40003f25270 */
[----:B------:R-:W-:Y:S02]  /*2380*/  P2R R48, PR, RZ, 0x4 ;  /* 0x00000004ff307803 */ /* 0x000fe40000000000 */
[----:B------:R-:W-:Y:S02]  /*2390*/  ISETP.NE.AND P2, PT, R55, RZ, PT ;  /* 0x000000ff3700720c */ /* 0x000fe40003f45270 */
[----:B------:R-:W-:Y:S02]  /*23a0*/  @P5 ISETP.NE.AND P0, PT, R23, RZ, PT ;  /* 0x000000ff1700520c */ /* 0x000fe40003f05270 */
[----:B--2---:R-:W-:-:S02]  /*23b0*/  @P5 IADD3 R23, PT, PT, R60, R23, RZ ;  /* 0x000000173c175210 */ /* 0x004fc40007ffe0ff */
[----:B------:R-:W-:Y:S02]  /*23c0*/  @P5 PLOP3.LUT P6, PT, P0, PT, PT, 0x80, 0x8 ;  /* 0x000000000008581c */ /* 0x000fe400007cf070 */
[----:B------:R-:W-:Y:S01]  /*23d0*/  ISETP.NE.AND P0, PT, R49, RZ, PT ;  /* 0x000000ff3100720c */ /* 0x000fe20003f05270 */
[----:B------:R-:W-:Y:S01]  /*23e0*/  IMAD.IADD R45, R45, 0x1, R23 ;  /* 0x000000012d2d7824 */ /* 0x000fe200078e0217 */
[----:B------:R-:W-:Y:S01]  /*23f0*/  P2R R50, PR, RZ, 0x8 ;  /* 0x00000008ff327803 */ /* 0x000fe20000000000 */
[----:B------:R-:W2:Y:S01]  /*2400*/  S2R R49, SR_TID.X ;  /* 0x0000000000317919 */ /* 0x000ea20000002100 */
[----:B------:R-:W-:Y:S02]  /*2410*/  ISETP.NE.AND P3, PT, R56, RZ, PT ;  /* 0x000000ff3800720c */ /* 0x000fe40003f65270 */
[----:B------:R-:W-:Y:S02]  /*2420*/  P2R R51, PR, RZ, 0x10 ;  /* 0x00000010ff337803 */ /* 0x000fe40000000000 */
[----:B------:R-:W-:-:S02]  /*2430*/  ISETP.NE.AND P4, PT, R57, RZ, PT ;  /* 0x000000ff3900720c */ /* 0x000fc40003f85270 */
[----:B------:R-:W-:Y:S01]  /*2440*/  IADD3 R40, PT, PT, R40, R45, RZ ;  /* 0x0000002d28287210 */ /* 0x000fe20007ffe0ff */
[----:B0-----:R-:W-:Y:S01]  /*2450*/  @!P6 FADD.FTZ R47, R4, R47 ;  /* 0x0000002f042fe221 */ /* 0x001fe20000010000 */
[----:B-1----:R-:W-:Y:S01]  /*2460*/  @!P6 FADD.FTZ R42, R2, R42 ;  /* 0x0000002a022ae221 */ /* 0x002fe20000010000 */
[----:B------:R-:W-:Y:S02]  /*2470*/  ISETP.NE.AND P6, PT, R58, RZ, PT ;  /* 0x000000ff3a00720c */ /* 0x000fe40003fc5270 */
[----:B------:R-:W-:Y:S01]  /*2480*/  @!P0 FADD.FTZ R44, R44, R47 ;  /* 0x0000002f2c2c8221 */ /* 0x000fe20000010000 */
[----:B------:R-:W-:Y:S01]  /*2490*/  @!P0 FADD.FTZ R43, R43, R42 ;  /* 0x0000002a2b2b8221 */ /* 0x000fe20000010000 */
[----:B------:R-:W-:Y:S01]  /*24a0*/  IMAD.IADD R39, R39, 0x1, R40 ;  /* 0x0000000127277824 */ /* 0x000fe200078e0228 */
[----:B------:R-:W-:Y:S01]  /*24b0*/  ISETP.NE.AND P0, PT, R0, RZ, PT ;  /* 0x000000ff0000720c */ /* 0x000fe20003f05270 */
[----:B------:R-:W-:Y:S01]  /*24c0*/  @!P1 FADD.FTZ R41, R41, R44 ;  /* 0x0000002c29299221 */ /* 0x000fe20000010000 */
[----:B------:R-:W-:Y:S01]  /*24d0*/  @!P1 FADD.FTZ R38, R38, R43 ;  /* 0x0000002b26269221 */ /* 0x000fe20000010000 */
[----:B------:R-:W-:-:S02]  /*24e0*/  ISETP.NE.AND P1, PT, R3, RZ, PT ;  /* 0x000000ff0300720c */ /* 0x000fc40003f25270 */
[----:B------:R-:W-:Y:S01]  /*24f0*/  @!P2 FADD.FTZ R36, R36, R41 ;  /* 0x000000292424a221 */ /* 0x000fe20000010000 */
[----:B------:R-:W-:Y:S01]  /*2500*/  @!P2 FADD.FTZ R37, R37, R38 ;  /* 0x000000262525a221 */ /* 0x000fe20000010000 */
[----:B------:R-:W-:Y:S01]  /*2510*/  IADD3 R34, PT, PT, R34, R39, RZ ;  /* 0x0000002722227210 */ /* 0x000fe20007ffe0ff */
[----:B------:R-:W0:Y:S01]  /*2520*/  S2R R3, SR_CgaCtaId ;  /* 0x0000000000037919 */ /* 0x000e220000008800 */
[----:B------:R-:W-:Y:S01]  /*2530*/  @!P3 FADD.FTZ R35, R35, R36 ;  /* 0x000000242323b221 */ /* 0x000fe20000010000 */
[----:B------:R-:W-:Y:S01]  /*2540*/  @!P3 FADD.FTZ R32, R32, R37 ;  /* 0x000000252020b221 */ /* 0x000fe20000010000 */
[----:B------:R-:W-:Y:S01]  /*2550*/  ISETP.NE.AND P2, PT, R48, RZ, PT ;  /* 0x000000ff3000720c */ /* 0x000fe20003f45270 */
[----:B------:R-:W-:Y:S02]  /*2560*/  IMAD.IADD R33, R33, 0x1, R34 ;  /* 0x0000000121217824 */ /* 0x000fe400078e0222 */
[----:B------:R-:W-:Y:S01]  /*2570*/  @!P4 FADD.FTZ R30, R30, R35 ;  /* 0x000000231e1ec221 */ /* 0x000fe20000010000 */
[----:B------:R-:W-:Y:S01]  /*2580*/  @!P4 FADD.FTZ R31, R31, R32 ;  /* 0x000000201f1fc221 */ /* 0x000fe20000010000 */
[----:B------:R-:W-:-:S02]  /*2590*/  ISETP.NE.AND P3, PT, R50, RZ, PT ;  /* 0x000000ff3200720c */ /* 0x000fc40003f65270 */
[----:B------:R-:W-:Y:S01]  /*25a0*/  @!P6 FADD.FTZ R29, R29, R30 ;  /* 0x0000001e1d1de221 */ /* 0x000fe20000010000 */
[----:B------:R-:W-:Y:S01]  /*25b0*/  @!P6 FADD.FTZ R26, R26, R31 ;  /* 0x0000001f1a1ae221 */ /* 0x000fe20000010000 */
[----:B------:R-:W-:Y:S02]  /*25c0*/  ISETP.NE.AND P6, PT, R59, RZ, PT ;  /* 0x000000ff3b00720c */ /* 0x000fe40003fc5270 */
[----:B------:R-:W-:Y:S02]  /*25d0*/  IADD3 R28, PT, PT, R28, R33, RZ ;  /* 0x000000211c1c7210 */ /* 0x000fe40007ffe0ff */
[----:B------:R-:W-:Y:S02]  /*25e0*/  ISETP.NE.AND P4, PT, R51, RZ, PT ;  /* 0x000000ff3300720c */ /* 0x000fe40003f85270 */
[----:B------:R-:W-:Y:S01]  /*25f0*/  ISETP.NE.AND P5, PT, R53, RZ, PT ;  /* 0x000000ff3500720c */ /* 0x000fe20003fa5270 */
[----:B------:R-:W-:Y:S01]  /*2600*/  IMAD.IADD R27, R27, 0x1, R28 ;  /* 0x000000011b1b7824 */ /* 0x000fe200078e021c */
[----:B------:R-:W-:-:S04]  /*2610*/  MOV R0, 0x400 ;  /* 0x0000040000007802 */ /* 0x000fc80000000f00 */
[----:B------:R-:W-:Y:S01]  /*2620*/  IADD3 R20, PT, PT, R20, R27, RZ ;  /* 0x0000001b14147210 */ /* 0x000fe20007ffe0ff */
[----:B------:R-:W-:Y:S01]  /*2630*/  @!P6 FADD.FTZ R24, R24, R29 ;  /* 0x0000001d1818e221 */ /* 0x000fe20000010000 */
[----:B------:R-:W-:-:S03]  /*2640*/  @!P6 FADD.FTZ R25, R25, R26 ;  /* 0x0000001a1919e221 */ /* 0x000fc60000010000 */
[----:B------:R-:W-:Y:S02]  /*2650*/  IMAD.IADD R17, R17, 0x1, R20 ;  /* 0x0000000111117824 */ /* 0x000fe400078e0214 */
[----:B------:R-:W-:Y:S01]  /*2660*/  @!P0 FADD.FTZ R21, R21, R24 ;  /* 0x0000001815158221 */ /* 0x000fe20000010000 */
[----:B------:R-:W-:Y:S01]  /*2670*/  @!P0 FADD.FTZ R22, R22, R25 ;  /* 0x0000001916168221 */ /* 0x000fe20000010000 */
[----:B0-----:R-:W-:Y:S02]  /*2680*/  LEA R0, R3, R0, 0x18 ;  /* 0x0000000003007211 */ /* 0x001fe400078ec0ff */
[----:B------:R-:W-:Y:S01]  /*2690*/  @!P1 FADD.FTZ R18, R18, R21 ;  /* 0x0000001512129221 */ /* 0x000fe20000010000 */
[----:B------:R-:W-:Y:S01]  /*26a0*/  @!P1 FADD.FTZ R19, R19, R22 ;  /* 0x0000001613139221 */ /* 0x000fe20000010000 */
[----:B------:R-:W-:Y:S02]  /*26b0*/  IADD3 R14, PT, PT, R14, R17, RZ ;  /* 0x000000110e0e7210 */ /* 0x000fe40007ffe0ff */
[----:B------:R-:W-:Y:S01]  /*26c0*/  @!P2 FADD.FTZ R15, R15, R18 ;  /* 0x000000120f0fa221 */ /* 0x000fe20000010000 */
[----:B------:R-:W-:Y:S01]  /*26d0*/  @!P2 FADD.FTZ R16, R16, R19 ;  /* 0x000000131010a221 */ /* 0x000fe20000010000 */
[----:B--2---:R-:W-:-:S02]  /*26e0*/  IMAD R0, R49, 0xb4, R0 ;  /* 0x000000b431007824 */ /* 0x004fc400078e0200 */
[----:B------:R-:W-:Y:S02]  /*26f0*/  IMAD.IADD R13, R13, 0x1, R14 ;  /* 0x000000010d0d7824 */ /* 0x000fe400078e020e */
[----:B------:R-:W-:Y:S01]  /*2700*/  @!P3 FADD.FTZ R12, R12, R15 ;  /* 0x0000000f0c0cb221 */ /* 0x000fe20000010000 */
[----:B------:R-:W-:Y:S01]  /*2710*/  @!P3 FADD.FTZ R11, R11, R16 ;  /* 0x000000100b0bb221 */ /* 0x000fe20000010000 */
[----:B------:R1:W-:Y:S01]  /*2720*/  STS [R0+0x10], R23 ;  /* 0x0000101700007388 */ /* 0x0003e20000000800 */
[----:B------:R-:W-:Y:S01]  /*2730*/  IADD3 R10, PT, PT, R10, R13, RZ ;  /* 0x0000000d0a0a7210 */ /* 0x000fe20007ffe0ff */
[----:B------:R-:W-:Y:S01]  /*2740*/  @!P4 FADD.FTZ R9, R9, R12 ;  /* 0x0000000c0909c221 */ /* 0x000fe20000010000 */
[----:B------:R-:W-:Y:S01]  /*2750*/  @!P4 FADD.FTZ R8, R8, R11 ;  /* 0x0000000b0808c221 */ /* 0x000fe20000010000 */
[----:B------:R1:W-:Y:S02]  /*2760*/  STS [R0+0x1c], R45 ;  /* 0x00001c2d00007388 */ /* 0x0003e40000000800 */
[----:B------:R-:W-:-:S02]  /*2770*/  IMAD.IADD R7, R7, 0x1, R10 ;  /* 0x0000000107077824 */ /* 0x000fc400078e020a */
[----:B------:R-:W-:Y:S01]  /*2780*/  @!P5 FADD.FTZ R6, R6, R9 ;  /* 0x000000090606d221 */ /* 0x000fe20000010000 */
[----:B------:R-:W-:Y:S01]  /*2790*/  @!P5 FADD.FTZ R5, R5, R8 ;  /* 0x000000080505d221 */ /* 0x000fe20000010000 */
        /* <DEDUP_REMOVED lines=40> */
.L_x_1309:
        /* <DEDUP_REMOVED lines=8> */
[----:B------:R-:W-:Y:S02]  /*2aa0*/  IMAD R11, R2, 0xc, R7 ;  /* 0x0000000c020b7824 */ /* 0x000fe400078e0207 */
[----:B------:R-:W1:Y:S01]  /*2ab0*/  S2R R7, SR_TID.X ;  /* 0x0000000000077919 */ /* 0x000e620000002100 */
[----:B0-----:R-:W-:Y:S01]  /*2ac0*/  IMAD R2, R46, R5, RZ ;  /* 0x000000052e027224 */ /* 0x001fe200078e02ff */
[----:B------:R-:W0:Y:S01]  /*2ad0*/  S2UR UR4, SR_CTAID.X ;  /* 0x00000000000479c3 */ /* 0x000e220000002500 */
[----:B------:R-:W-:-:S07]  /*2ae0*/  VIADD R0, R5, 0xfffffffe ;  /* 0xfffffffe05007836 */ /* 0x000fce0000000000 */
[----:B------:R-:W-:Y:S08]  /*2af0*/  BAR.SYNC.DEFER_BLOCKING 0x0 ;  /* 0x0000000000007b1d */ /* 0x000ff00000010000 */
[----:B------:R-:W0:Y:S08]  /*2b00*/  LDC R4, c[0x0][0x408] ;  /* 0x00010200ff047b82 */ /* 0x000e300000000800 */
[----:B------:R-:W2:Y:S01]  /*2b10*/  LDC R10, c[0x0][0x3f8] ;  /* 0x0000fe00ff0a7b82 */ /* 0x000ea20000000800 */
[----:B-1----:R-:W-:Y:S01]  /*2b20*/  LEA R3, R7, -R2, 0x1 ;  /* 0x8000000207037211 */ /* 0x002fe200078e08ff */
[----:B0-----:R-:W-:-:S03]  /*2b30*/  IMAD R6, R4, UR4, R7 ;  /* 0x0000000404067c24 */ /* 0x001fc6000f8e0207 */
[----:B------:R-:W-:Y:S02]  /*2b40*/  ISETP.NE.AND P1, PT, R3, R0, PT ;  /* 0x000000000300720c */ /* 0x000fe40003f25270 */
[----:B--2---:R-:W-:-:S04]  /*2b50*/  ISETP.GE.AND P0, PT, R6, R10, PT ;  /* 0x0000000a0600720c */ /* 0x004fc80003f06270 */
[----:B------:R-:W-:-:S07]  /*2b60*/  ISETP.GE.U32.OR P0, PT, R7, R4, P0 ;  /* 0x000000040700720c */ /* 0x000fce0000706470 */
[----:B------:R-:W-:Y:S01]  /*2b70*/  @!P1 LDS R3, [R11+0x18] ;  /* 0x000018000b039984 */ /* 0x000fe20000000800 */
[----:B------:R-:W-:-:S03]  /*2b80*/  @!P1 VIADD R0, R8, 0x16a0 ;  /* 0x000016a008009836 */ /* 0x000fc60000000000 */
[----:B------:R-:W0:Y:S02]  /*2b90*/  @!P1 LDS R2, [R11+0x14] ;  /* 0x000014000b029984 */ /* 0x000e240000000800 */
[----:B------:R-:W-:-:S04]  /*2ba0*/  @!P1 LEA R5, R9, R0, 0x18 ;  /* 0x0000000009059211 */ /* 0x000fc800078ec0ff */
[----:B------:R-:W-:-:S05]  /*2bb0*/  @!P1 LEA R5, R46, R5, 0x3 ;  /* 0x000000052e059211 */ /* 0x000fca00078e18ff */
[----:B0-----:R0:W-:Y:S01]  /*2bc0*/  @!P1 STS.64 [R5], R2 ;  /* 0x0000000205009388 */ /* 0x0011e20000000a00 */
[----:B------:R-:W-:Y:S06]  /*2bd0*/  BAR.SYNC.DEFER_BLOCKING 0x0 ;  /* 0x0000000000007b1d */ /* 0x000fec0000010000 */
[----:B------:R-:W-:Y:S05]  /*2be0*/  @P0 EXIT ;  /* 0x000000000000094d */ /* 0x000fea0003800000 */
[----:B------:R-:W-:Y:S01]  /*2bf0*/  VIADD R0, R8, 0x16a0 ;  /* 0x000016a008007836 */ /* 0x000fe20000000000 */
[----:B0-----:R-:W0:Y:S01]  /*2c00*/  S2R R3, SR_CTAID.Z ;  /* 0x0000000000037919 */ /* 0x001e220000002700 */
[----:B------:R-:W1:Y:S03]  /*2c10*/  LDC.64 R4, c[0x0][0x3c0] ;  /* 0x0000f000ff047b82 */ /* 0x000e660000000a00 */
[----:B------:R-:W-:-:S04]  /*2c20*/  LEA R0, R9, R0, 0x18 ;  /* 0x0000000009007211 */ /* 0x000fc800078ec0ff */
[----:B------:R-:W-:-:S05]  /*2c30*/  LEA R0, R7, R0, 0x3 ;  /* 0x0000000007007211 */ /* 0x000fca00078e18ff */
[----:B------:R-:W2:Y:S01]  /*2c40*/  LDS.64 R8, [R0] ;  /* 0x0000000000087984 */ /* 0x000ea20000000a00 */
[----:B0-----:R-:W-:-:S04]  /*2c50*/  IMAD.SHL.U32 R3, R3, 0x2, RZ ;  /* 0x0000000203037824 */ /* 0x001fc800078e00ff */
[CC--:B------:R-:W-:Y:S02]  /*2c60*/  IMAD R7, R3.reuse, R10.reuse, R10 ;  /* 0x0000000a03077224 */ /* 0x0c0fe400078e020a */
[----:B------:R-:W-:-:S03]  /*2c70*/  IMAD R3, R3, R10, R6 ;  /* 0x0000000a03037224 */ /* 0x000fc600078e0206 */
[----:B------:R-:W-:Y:S01]  /*2c80*/  IADD3 R7, PT, PT, R6, R7, RZ ;  /* 0x0000000706077210 */ /* 0x000fe20007ffe0ff */
[----:B-1----:R-:W-:-:S04]  /*2c90*/  IMAD.WIDE R2, R3, 0x4, R4 ;  /* 0x0000000403027825 */ /* 0x002fc800078e0204 */
[----:B------:R-:W-:Y:S01]  /*2ca0*/  IMAD.WIDE R4, R7, 0x4, R4 ;  /* 0x0000000407047825 */ /* 0x000fe200078e0204 */
[----:B--2---:R-:W-:Y:S04]  /*2cb0*/  REDG.E.ADD.F32.FTZ.RN.STRONG.GPU desc[UR10][R2.64], R8 ;  /* 0x00000008020079a6 */ /* 0x004fe8000c12f30a */
[----:B------:R-:W-:Y:S01]  /*2cc0*/  REDG.E.ADD.F32.FTZ.RN.STRONG.GPU desc[UR10][R4.64], R9 ;  /* 0x00000009040079a6 */ /* 0x000fe2000c12f30a */
[----:B------:R-:W-:Y:S05]  /*2cd0*/  EXIT ;  /* 0x000000000000794d */ /* 0x000fea0003800000 */
.L_x_1310:
[----:B------:R-:W-:Y:S01]  /*2ce0*/  IMAD.MOV.U32 R0, RZ, RZ, 0x1 ;  /* 0x00000001ff007424 */ /* 0x000fe200078e00ff */
[----:B------:R-:W-:Y:S01]  /*2cf0*/  MOV R48, RZ ;  /* 0x000000ff00307202 */ /* 0x000fe20000000f00 */
[----:B------:R-:W-:Y:S01]  /*2d00*/  IMAD.MOV.U32 R49, RZ, RZ, -0x1 ;  /* 0xffffffffff317424 */ /* 0x000fe200078e00ff */
[----:B------:R-:W-:Y:S02]  /*2d10*/  P2R R61, PR, RZ, 0x1 ;  /* 0x00000001ff3d7803 */ /* 0x000fe40000000000 */
[----:B------:R-:W-:-:S13]  /*2d20*/  ISETP.GE.AND P0, PT, R51, 0x1, PT ;  /* 0x000000013300780c */ /* 0x000fda0003f06270 */
[----:B------:R-:W-:Y:S05]  /*2d30*/  WARPSYNC.COLLECTIVE R49, `(.L_x_1311) ;  /* 0x0000000031087348 */ /* 0x000fea0003c00000 */
[----:B------:R0:W1:Y:S02]  /*2d40*/  SHFL.UP P6, R0, R3, R0, R48 ;  /* 0x0400000003007389 */ /* 0x00006400000c0030 */
[----:B01----:R-:W-:Y:S05]  /*2d50*/  ENDCOLLECTIVE ;  /* 0x000000000000791b */ /* 0x003fea0003800000 */
.L_x_1311:
[----:B------:R-:W-:Y:S02]  /*2d60*/  P2R R60, PR, RZ, 0x2 ;  /* 0x00000002ff3c7803 */ /* 0x000fe40000000000 */
[----:B------:R-:W-:Y:S02]  /*2d70*/  ISETP.NE.AND P1, PT, R3, RZ, PT ;  /* 0x000000ff0300720c */ /* 0x000fe40003f25270 */
[----:B------:R-:W-:Y:S01]  /*2d80*/  MOV R50, R0 ;  /* 0x0000000000327202 */ /* 0x000fe20000000f00 */
[----:B------:R-:W-:-:S03]  /*2d90*/  IMAD.MOV.U32 R0, RZ, RZ, 0x1 ;  /* 0x00000001ff007424 */ /* 0x000fc600078e00ff */
[----:B------:R-:W-:-:S05]  /*2da0*/  SEL R50, R50, RZ, P0 ;  /* 0x000000ff32327207 */ /* 0x000fca0000000000 */
[----:B------:R-:W-:Y:S01]  /*2db0*/  IMAD.IADD R50, R3, 0x1, R50 ;  /* 0x0000000103327824 */ /* 0x000fe200078e0232 */
[----:B------:R-:W-:-:S07]  /*2dc0*/  MOV R3, R4 ;  /* 0x0000000400037202 */ /* 0x000fce0000000f00 */
[----:B------:R-:W-:Y:S05]  /*2dd0*/  WARPSYNC.COLLECTIVE R49, `(.L_x_1312) ;  /* 0x0000000031087348 */ /* 0x000fea0003c00000 */
[----:B------:R0:W1:Y:S02]  /*2de0*/  SHFL.UP P6, R0, R3, R0, R48 ;  /* 0x0400000003007389 */ /* 0x00006400000c0030 */
[----:B01----:R-:W-:Y:S05]  /*2df0*/  ENDCOLLECTIVE ;  /* 0x000000000000791b */ /* 0x003fea0003800000 */
.L_x_1312:
[----:B------:R-:W-:Y:S01]  /*2e00*/  IMAD.MOV.U32 R3, RZ, RZ, R2 ;  /* 0x000000ffff037224 */ /* 0x000fe200078e0002 */
[----:B------:R-:W-:Y:S01]  /*2e10*/  MOV R49, R0 ;  /* 0x0000000000317202 */ /* 0x000fe20000000f00 */
[----:B------:R-:W-:-:S04]  /*2e20*/  HFMA2 R0, -RZ, RZ, 0, 5.9604644775390625e-08 ;  /* 0x00000001ff007431 */ /* 0x000fc800000001ff */
[----:B------:R-:W-:-:S05]  /*2e30*/  FADD.FTZ R49, R4, R49 ;  /* 0x0000003104317221 */ /* 0x000fca0000010000 */
[----:B------:R-:W-:Y:S01]  /*2e40*/  @P0 FSEL R4, R49, R4, !P1 ;  /* 0x0000000431040208 */ /* 0x000fe20004800000 */
[----:B------:R-:W-:-:S07]  /*2e50*/  IMAD.MOV.U32 R49, RZ, RZ, -0x1 ;  /* 0xffffffffff317424 */ /* 0x000fce00078e00ff */
[----:B------:R-:W-:Y:S05]  /*2e60*/  WARPSYNC.COLLECTIVE R49, `(.L_x_1313) ;  /* 0x0000000031087348 */ /* 0x000fea0003c00000 */
[----:B------:R0:W1:Y:S02]  /*2e70*/  SHFL.UP P6, R0, R3, R0, R48 ;  /* 0x0400000003007389 */ /* 0x00006400000c0030 */
[----:B01----:R-:W-:Y:S05]  /*2e80*/  ENDCOLLECTIVE ;  /* 0x000000000000791b */ /* 0x003fea0003800000 */
.L_x_1313:
[----:B------:R-:W-:Y:S01]  /*2e90*/  FADD.FTZ R3, R2, R0 ;  /* 0x0000000002037221 */ /* 0x000fe20000010000 */
[----:B------:R-:W-:-:S04]  /*2ea0*/  IMAD.MOV.U32 R0, RZ, RZ, 0x2 ;  /* 0x00000002ff007424 */ /* 0x000fc800078e00ff */
[----:B------:R-:W-:Y:S02]  /*2eb0*/  @P0 FSEL R2, R3, R2, !P1 ;  /* 0x0000000203020208 */ /* 0x000fe40004800000 */
[----:B------:R-:W-:Y:S02]  /*2ec0*/  MOV R3, R50 ;  /* 0x0000003200037202 */ /* 0x000fe40000000f00 */
[----:B------:R-:W-:Y:S02]  /*2ed0*/  ISETP.GE.AND P1, PT, R51, 0x2, PT ;  /* 0x000000023300780c */ /* 0x000fe40003f26270 */
[----:B------:R-:W-:-:S13]  /*2ee0*/  ISETP.NE.AND P0, PT, R50, RZ, PT ;  /* 0x000000ff3200720c */ /* 0x000fda0003f05270 */
[----:B------:R-:W-:Y:S05]  /*2ef0*/  WARPSYNC.COLLECTIVE R49, `(.L_x_1314) ;  /* 0x0000000031087348 */ /* 0x000fea0003c00000 */
[----:B------:R0:W1:Y:S02]  /*2f00*/  SHFL.UP P6, R0, R3, R0, R48 ;  /* 0x0400000003007389 */ /* 0x00006400000c0030 */
[----:B01----:R-:W-:Y:S05]  /*2f10*/  ENDCOLLECTIVE ;  /* 0x000000000000791b */ /* 0x003fea0003800000 */
.L_x_1314:
[----:B------:R-:W-:Y:S01]  /*2f20*/  SEL R3, R0, RZ, P1 ;  /* 0x000000ff00037207 */ /* 0x000fe20000800000 */
[----:B------:R-:W-:-:S03]  /*2f30*/  HFMA2 R0, -RZ, RZ, 0, 1.1920928955078125e-07 ;  /* 0x00000002ff007431 */ /* 0x000fc600000001ff */
[----:B------:R-:W-:Y:S01]  /*2f40*/  IADD3 R50, PT, PT, R50, R3, RZ ;  /* 0x0000000332327210 */ /* 0x000fe20007ffe0ff */
[----:B------:R-:W-:-:S07]  /*2f50*/  IMAD.MOV.U32 R3, RZ, RZ, R4 ;  /* 0x000000ffff037224 */ /* 0x000fce00078e0004 */
[----:B------:R-:W-:Y:S05]  /*2f60*/  WARPSYNC.COLLECTIVE R49, `(.L_x_1315) ;  /* 0x0000000031087348 */ /* 0x000fea0003c00000 */
[----:B------:R0:W1:Y:S02]  /*2f70*/  SHFL.UP P6, R0, R3, R0, R48 ;  /* 0x0400000003007389 */ /* 0x00006400000c0030 */
[----:B01----:R-:W-:Y:S05]  /*2f80*/  ENDCOLLECTIVE ;  /* 0x000000000000791b */ /* 0x003fea0003800000 */
.L_x_1315:
[----:B------:R-:W-:Y:S01]  /*2f90*/  MOV R3, R2 ;  /* 0x0000000200037202 */ /* 0x000fe20000000f00 */
[----:B------:R-:W-:Y:S02]  /*2fa0*/  IMAD.MOV.U32 R49, RZ, RZ, R0 ;  /* 0x000000ffff317224 */ /* 0x000fe400078e0000 */
[----:B------:R-:W-:Y:S02]  /*2fb0*/  IMAD.MOV.U32 R0, RZ, RZ, 0x2 ;  /* 0x00000002ff007424 */ /* 0x000fe400078e00ff */
[----:B------:R-:W-:-:S05]  /*2fc0*/  FADD.FTZ R49, R4, R49 ;  /* 0x0000003104317221 */ /* 0x000fca0000010000 */
[----:B------:R-:W-:Y:S02]  /*2fd0*/  @P1 FSEL R4, R49, R4, !P0 ;  /* 0x0000000431041208 */ /* 0x000fe40004000000 */
[----:B------:R-:W-:-:S07]  /*2fe0*/  MOV R49, 0xffffffff ;  /* 0xffffffff00317802 */ /* 0x000fce0000000f00 */
[----:B------:R-:W-:Y:S05]  /*2ff0*/  WARPSYNC.COLLECTIVE R49, `(.L_x_1316) ;  /* 0x0000000031087348 */ /* 0x000fea0003c00000 */
[----:B------:R0:W1:Y:S02]  /*3000*/  SHFL.UP P6, R0, R3, R0, R48 ;  /* 0x0400000003007389 */ /* 0x00006400000c0030 */
[----:B01----:R-:W-:Y:S05]  /*3010*/  ENDCOLLECTIVE ;  /* 0x000000000000791b */ /* 0x003fea0003800000 */
.L_x_1316:
[----:B------:R-:W-:Y:S01]  /*3020*/  FADD.FTZ R3, R2, R0 ;  /* 0x0000000002037221 */ /* 0x000fe20000010000 */
[----:B------:R-:W-:-:S04]  /*3030*/  HFMA2 R0, -RZ, RZ, 0, 2.384185791015625e-07 ;  /* 0x00000004ff007431 */ /* 0x000fc800000001ff */
[----:B------:R-:W-:Y:S01]  /*3040*/  @P1 FSEL R2, R3, R2, !P0 ;  /* 0x0000000203021208 */ /* 0x000fe20004000000 */
[----:B------:R-:W-:Y:S01]  /*3050*/  IMAD.MOV.U32 R3, RZ, RZ, R50 ;  /* 0x000000ffff037224 */ /* 0x000fe200078e0032 */
[----:B------:R-:W-:Y:S02]  /*3060*/  ISETP.GE.AND P1, PT, R51, 0x4, PT ;  /* 0x000000043300780c */ /* 0x000fe40003f26270 */
[----:B------:R-:W-:-:S13]  /*3070*/  ISETP.NE.AND P0, PT, R50, RZ, PT ;  /* 0x000000ff3200720c */ /* 0x000fda0003f05270 */
[----:B------:R-:W-:Y:S05]  /*3080*/  WARPSYNC.COLLECTIVE R49, `(.L_x_1317) ;  /* 0x0000000031087348 */ /* 0x000fea0003c00000 */
[----:B------:R0:W1:Y:S02]  /*3090*/  SHFL.UP P6, R0, R3, R0, R48 ;  /* 0x0400000003007389 */ /* 0x00006400000c0030 */
[----:B01----:R-:W-:Y:S05]  /*30a0*/  ENDCOLLECTIVE ;  /* 0x000000000000791b */ /* 0x003fea0003800000 */
.L_x_1317:
[----:B------:R-:W-:Y:S01]  /*30b0*/  SEL R3, R0, RZ, P1 ;  /* 0x000000ff00037207 */ /* 0x000fe20000800000 */
[----:B------:R-:W-:-:S04]  /*30c0*/  IMAD.MOV.U32 R0, RZ, RZ, 0x4 ;  /* 0x00000004ff007424 */ /* 0x000fc800078e00ff */
[----:B------:R-:W-:Y:S01]  /*30d0*/  IMAD.IADD R50, R50, 0x1, R3 ;  /* 0x0000000132327824 */ /* 0x000fe200078e0203 */
[----:B------:R-:W-:-:S07]  /*30e0*/  MOV R3, R4 ;  /* 0x0000000400037202 */ /* 0x000fce0000000f00 */
[----:B------:R-:W-:Y:S05]  /*30f0*/  WARPSYNC.COLLECTIVE R49, `(.L_x_1318) ;  /* 0x0000000031087348 */ /* 0x000fea0003c00000 */
[----:B------:R0:W1:Y:S02]  /*3100*/  SHFL.UP P6, R0, R3, R0, R48 ;  /* 0x0400000003007389 */ /* 0x00006400000c0030 */
[----:B01----:R-:W-:Y:S05]  /*3110*/  ENDCOLLECTIVE ;  /* 0x000000000000791b */ /* 0x003fea0003800000 */
.L_x_1318:
[----:B------:R-:W-:Y:S01]  /*3120*/  MOV R3, R0 ;  /* 0x0000000000037202 */ /* 0x000fe20000000f00 */
[----:B------:R-:W-:-:S04]  /*3130*/  HFMA2 R0, -RZ, RZ, 0, 2.384185791015625e-07 ;  /* 0x00000004ff007431 */ /* 0x000fc800000001ff */
[----:B------:R-:W-:-:S05]  /*3140*/  FADD.FTZ R3, R4, R3 ;  /* 0x0000000304037221 */ /* 0x000fca0000010000 */
[----:B------:R-:W-:Y:S01]  /*3150*/  @P1 FSEL R4, R3, R4, !P0 ;  /* 0x0000000403041208 */ /* 0x000fe20004000000 */
[----:B------:R-:W-:-:S07]  /*3160*/  IMAD.MOV.U32 R3, RZ, RZ, R2 ;  /* 0x000000ffff037224 */ /* 0x000fce00078e0002 */
[----:B------:R-:W-:Y:S05]  /*3170*/  WARPSYNC.COLLECTIVE R49, `(.L_x_1319) ;  /* 0x0000000031087348 */ /* 0x000fea0003c00000 */
[----:B------:R0:W1:Y:S02]  /*3180*/  SHFL.UP P6, R0, R3, R0, R48 ;  /* 0x0400000003007389 */ /* 0x00006400000c0030 */
[----:B01----:R-:W-:Y:S05]  /*3190*/  ENDCOLLECTIVE ;  /* 0x000000000000791b */ /* 0x003fea0003800000 */
.L_x_1319:
[----:B------:R-:W-:Y:S01]  /*31a0*/  FADD.FTZ R3, R2, R0 ;  /* 0x0000000002037221 */ /* 0x000fe20000010000 */
[----:B------:R-:W-:-:S04]  /*31b0*/  MOV R0, 0x8 ;  /* 0x0000000800007802 */ /* 0x000fc80000000f00 */
[----:B------:R-:W-:Y:S01]  /*31c0*/  @P1 FSEL R2, R3, R2, !P0 ;  /* 0x0000000203021208 */ /* 0x000fe20004000000 */
[----:B------:R-:W-:Y:S01]  /*31d0*/  IMAD.MOV.U32 R3, RZ, RZ, R50 ;  /* 0x000000ffff037224 */ /* 0x000fe200078e0032 */
[----:B------:R-:W-:Y:S02]  /*31e0*/  ISETP.GE.AND P0, PT, R51, 0x8, PT ;  /* 0x000000083300780c */ /* 0x000fe40003f06270 */
[----:B------:R-:W-:-:S13]  /*31f0*/  ISETP.NE.AND P1, PT, R50, RZ, PT ;  /* 0x000000ff3200720c */ /* 0x000fda0003f25270 */
[----:B------:R-:W-:Y:S05]  /*3200*/  WARPSYNC.COLLECTIVE R49, `(.L_x_1320) ;  /* 0x0000000031087348 */ /* 0x000fea0003c00000 */
[----:B------:R0:W1:Y:S02]  /*3210*/  SHFL.UP P6, R0, R3, R0, R48 ;  /* 0x0400000003007389 */ /* 0x00006400000c0030 */
[----:B01----:R-:W-:Y:S05]  /*3220*/  ENDCOLLECTIVE ;  /* 0x000000000000791b */ /* 0x003fea0003800000 */
.L_x_1320:
[----:B------:R-:W-:Y:S01]  /*3230*/  SEL R3, R0, RZ, P0 ;  /* 0x000000ff00037207 */ /* 0x000fe20000000000 */
[----:B------:R-:W-:Y:S01]  /*3240*/  IMAD.MOV.U32 R0, RZ, RZ, 0x8 ;  /* 0x00000008ff007424 */ /* 0x000fe200078e00ff */
[----:B------:R-:W-:-:S03]  /*3250*/  ISETP.GE.AND P0, PT, R51, 0x10, PT ;  /* 0x000000103300780c */ /* 0x000fc60003f06270 */
[----:B------:R-:W-:Y:S01]  /*3260*/  IMAD.IADD R50, R50, 0x1, R3 ;  /* 0x0000000132327824 */ /* 0x000fe200078e0203 */
[----:B------:R-:W-:-:S09]  /*3270*/  MOV R3, R4 ;  /* 0x0000000400037202 */ /* 0x000fd20000000f00 */
[----:B------:R-:W-:Y:S05]  /*3280*/  WARPSYNC.COLLECTIVE R49, `(.L_x_1321) ;  /* 0x0000000031087348 */ /* 0x000fea0003c00000 */
[----:B------:R0:W1:Y:S02]  /*3290*/  SHFL.UP P6, R0, R3, R0, R48 ;  /* 0x0400000003007389 */ /* 0x00006400000c0030 */
[----:B01----:R-:W-:Y:S05]  /*32a0*/  ENDCOLLECTIVE ;  /* 0x000000000000791b */ /* 0x003fea0003800000 */
.L_x_1321:
[----:B------:R-:W-:Y:S02]  /*32b0*/  ISETP.GE.AND P6, PT, R51, 0x8, PT ;  /* 0x000000083300780c */ /* 0x000fe40003fc6270 */
[----:B------:R-:W-:Y:S01]  /*32c0*/  MOV R3, R0 ;  /* 0x0000000000037202 */ /* 0x000fe20000000f00 */
[----:B------:R-:W-:-:S04]  /*32d0*/  HFMA2 R0, -RZ, RZ, 0, 4.76837158203125e-07 ;  /* 0x00000008ff007431 */ /* 0x000fc800000001ff */
[----:B------:R-:W-:-:S06]  /*32e0*/  FADD.FTZ R3, R4, R3 ;  /* 0x0000000304037221 */ /* 0x000fcc0000010000 */
[----:B------:R-:W-:Y:S01]  /*32f0*/  @P6 FSEL R4, R3, R4, !P1 ;  /* 0x0000000403046208 */ /* 0x000fe20004800000 */
[----:B------:R-:W-:-:S07]  /*3300*/  IMAD.MOV.U32 R3, RZ, RZ, R2 ;  /* 0x000000ffff037224 */ /* 0x000fce00078e0002 */
[----:B------:R-:W-:Y:S05]  /*3310*/  WARPSYNC.COLLECTIVE R49, `(.L_x_1322) ;  /* 0x0000000031087348 */ /* 0x000fea0003c00000 */
[----:B------:R0:W1:Y:S02]  /*3320*/  SHFL.UP P6, R0, R3, R0, R48 ;  /* 0x0400000003007389 */ /* 0x00006400000c0030 */
[----:B01----:R-:W-:Y:S05]  /*3330*/  ENDCOLLECTIVE ;  /* 0x000000000000791b */ /* 0x003fea0003800000 */
.L_x_1322:
[----:B------:R-:W-:Y:S01]  /*3340*/  ISETP.GE.AND P6, PT, R51, 0x8, PT ;  /* 0x000000083300780c */ /* 0x000fe20003fc6270 */
[----:B------:R-:W-:Y:S01]  /*3350*/  FADD.FTZ R3, R2, R0 ;  /* 0x0000000002037221 */ /* 0x000fe20000010000 */
[----:B------:R-:W-:-:S11]  /*3360*/  MOV R0, 0x10 ;  /* 0x0000001000007802 */ /* 0x000fd60000000f00 */
[----:B------:R-:W-:Y:S01]  /*3370*/  @P6 FSEL R2, R3, R2, !P1 ;  /* 0x0000000203026208 */ /* 0x000fe20004800000 */
[----:B------:R-:W-:Y:S01]  /*3380*/  IMAD.MOV.U32 R3, RZ, RZ, R50 ;  /* 0x000000ffff037224 */ /* 0x000fe200078e0032 */
[----:B------:R-:W-:-:S13]  /*3390*/  ISETP.NE.AND P1, PT, R60, RZ, PT ;  /* 0x000000ff3c00720c */ /* 0x000fda0003f25270 */
[----:B------:R-:W-:Y:S05]  /*33a0*/  WARPSYNC.COLLECTIVE R49, `(.L_x_1323) ;  /* 0x0000000031087348 */ /* 0x000fea0003c00000 */
[----:B------:R0:W1:Y:S02]  /*33b0*/  SHFL.UP P6, R0, R3, R0, R48 ;  /* 0x0400000003007389 */ /* 0x00006400000c0030 */
[----:B01----:R-:W-:Y:S05]  /*33c0*/  ENDCOLLECTIVE ;  /* 0x000000000000791b */ /* 0x003fea0003800000 */
.L_x_1323:
[----:B------:R-:W-:Y:S02]  /*33d0*/  IMAD.MOV.U32 R3, RZ, RZ, R4 ;  /* 0x000000ffff037224 */ /* 0x000fe400078e0004 */
[----:B------:R-:W-:Y:S02]  /*33e0*/  IMAD.MOV.U32 R60, RZ, RZ, R0 ;  /* 0x000000ffff3c7224 */ /* 0x000fe400078e0000 */
[----:B------:R-:W-:-:S03]  /*33f0*/  HFMA2 R0, -RZ, RZ, 0, 9.5367431640625e-07 ;  /* 0x00000010ff007431 */ /* 0x000fc600000001ff */
[----:B------:R-:W-:-:S07]  /*3400*/  SEL R60, R60, RZ, P0 ;  /* 0x000000ff3c3c7207 */ /* 0x000fce0000000000 */
[----:B------:R-:W-:Y:S05]  /*3410*/  WARPSYNC.COLLECTIVE R49, `(.L_x_1324) ;  /* 0x0000000031087348 */ /* 0x000fea0003c00000 */
[----:B------:R0:W1:Y:S02]  /*3420*/  SHFL.UP P6, R0, R3, R0, R48 ;  /* 0x0400000003007389 */ /* 0x00006400000c0030 */
[----:B01----:R-:W-:Y:S05]  /*3430*/  ENDCOLLECTIVE ;  /* 0x000000000000791b */ /* 0x003fea0003800000 */
.L_x_1324:
[C---:B------:R-:W-:Y:S02]  /*3440*/  ISETP.NE.AND P0, PT, R50.reuse, RZ, PT ;  /* 0x000000ff3200720c */ /* 0x040fe40003f05270 */
[----:B------:R-:W-:Y:S01]  /*3450*/  IADD3 R60, PT, PT, R50, R60, RZ ;  /* 0x0000003c323c7210 */ /* 0x000fe20007ffe0ff */
[----:B------:R-:W-:Y:S01]  /*3460*/  IMAD.MOV.U32 R3, RZ, RZ, R2 ;  /* 0x000000ffff037224 */ /* 0x000fe200078e0002 */
[----:B------:R-:W-:Y:S01]  /*3470*/  ISETP.GE.AND P6, PT, R51, 0x10, PT ;  /* 0x000000103300780c */ /* 0x000fe20003fc6270 */
[----:B------:R-:W-:Y:S01]  /*3480*/  FADD.FTZ R50, R4, R0 ;  /* 0x0000000004327221 */ /* 0x000fe20000010000 */
[----:B------:R-:W-:-:S11]  /*3490*/  MOV R0, 0x10 ;  /* 0x0000001000007802 */ /* 0x000fd60000000f00 */
[----:B------:R-:W-:-:S07]  /*34a0*/  @P6 FSEL R4, R50, R4, !P0 ;  /* 0x0000000432046208 */ /* 0x000fce0004000000 */
[----:B------:R-:W-:Y:S05]  /*34b0*/  WARPSYNC.COLLECTIVE R49, `(.L_x_1325) ;  /* 0x0000000031087348 */ /* 0x000fea0003c00000 */
[----:B------:R0:W1:Y:S02]  /*34c0*/  SHFL.UP P6, R0, R3, R0, R48 ;  /* 0x0400000003007389 */ /* 0x00006400000c0030 */
[----:B01----:R-:W-:Y:S05]  /*34d0*/  ENDCOLLECTIVE ;  /* 0x000000000000791b */ /* 0x003fea0003800000 */
.L_x_1325:
[----:B------:R-:W-:Y:S01]  /*34e0*/  ISETP.GE.AND P6, PT, R51, 0x10, PT ;  /* 0x000000103300780c */ /* 0x000fe20003fc6270 */
[----:B------:R-:W-:Y:S02]  /*34f0*/  IMAD.MOV.U32 R3, RZ, RZ, R0 ;  /* 0x000000ffff037224 */ /* 0x000fe400078e0000 */
[----:B------:R-:W-:Y:S02]  /*3500*/  IMAD.MOV.U32 R0, RZ, RZ, 0x1 ;  /* 0x00000001ff007424 */ /* 0x000fe400078e00ff */
[----:B------:R-:W-:Y:S01]  /*3510*/  FADD.FTZ R51, R2, R3 ;  /* 0x0000000302337221 */ /* 0x000fe20000010000 */
[----:B------:R-:W-:-:S07]  /*3520*/  MOV R3, R60 ;  /* 0x0000003c00037202 */ /* 0x000fce0000000f00 */
[----:B------:R-:W-:-:S07]  /*3530*/  @P6 FSEL R2, R51, R2, !P0 ;  /* 0x0000000233026208 */ /* 0x000fce0004000000 */
[----:B------:R-:W-:Y:S05]  /*3540*/  WARPSYNC.COLLECTIVE R49, `(.L_x_1326) ;  /* 0x0000000031087348 */ /* 0x000fea0003c00000 */
[----:B------:R0:W1:Y:S02]  /*3550*/  SHFL.UP P6, R0, R3, R0, R48 ;  /* 0x0400000003007389 */ /* 0x00006400000c0030 */
[----:B01----:R-:W-:Y:S05]  /*3560*/  ENDCOLLECTIVE ;  /* 0x000000000000791b */ /* 0x003fea0003800000 */
.L_x_1326:
[----:B------:R-:W-:Y:S01]  /*3570*/  ISETP.NE.AND P0, PT, R61, RZ, PT ;  /* 0x000000ff3d00720c */ /* 0x000fe20003f05270 */
[----:B------:R-:W-:Y:S01]  /*3580*/  IMAD.MOV.U32 R3, RZ, RZ, R4 ;  /* 0x000000ffff037224 */ /* 0x000fe200078e0004 */
[----:B------:R-:W-:Y:S01]  /*3590*/  MOV R60, R0 ;  /* 0x00000000003c7202 */ /* 0x000fe20000000f00 */
[----:B------:R-:W-:-:S10]  /*35a0*/  HFMA2 R0, -RZ, RZ, 0, 5.9604644775390625e-08 ;  /* 0x00000001ff007431 */ /* 0x000fd400000001ff */
[----:B------:R-:W-:Y:S05]  /*35b0*/  WARPSYNC.COLLECTIVE R49, `(.L_x_1327) ;  /* 0x0000000031087348 */ /* 0x000fea0003c00000 */
[----:B------:R0:W1:Y:S02]  /*35c0*/  SHFL.UP P6, R0, R3, R0, R48 ;  /* 0x0400000003007389 */ /* 0x00006400000c0030 */
[----:B01----:R-:W-:Y:S05]  /*35d0*/  ENDCOLLECTIVE ;  /* 0x000000000000791b */ /* 0x003fea0003800000 */
.L_x_1327:
[----:B------:R-:W-:Y:S01]  /*35e0*/  MOV R3, R2 ;  /* 0x0000000200037202 */ /* 0x000fe20000000f00 */
[----:B------:R-:W-:Y:S02]  /*35f0*/  IMAD.MOV.U32 R4, RZ, RZ, R0 ;  /* 0x000000ffff047224 */ /* 0x000fe400078e0000 */
[----:B------:R-:W-:-:S07]  /*3600*/  IMAD.MOV.U32 R0, RZ, RZ, 0x1 ;  /* 0x00000001ff007424 */ /* 0x000fce00078e00ff */
[----:B------:R-:W-:Y:S05]  /*3610*/  WARPSYNC.COLLECTIVE R49, `(.L_x_1328) ;  /* 0x0000000031087348 */ /* 0x000fea0003c00000 */
[----:B------:R0:W1:Y:S02]  /*3620*/  SHFL.UP P6, R0, R3, R0, R48 ;  /* 0x0400000003007389 */ /* 0x00006400000c0030 */
[----:B01----:R-:W-:Y:S05]  /*3630*/  ENDCOLLECTIVE ;  /* 0x000000000000791b */ /* 0x003fea0003800000 */
.L_x_1328:
[----:B------:R-:W-:Y:S01]  /*3640*/  MOV R2, R0 ;  /* 0x0000000000027202 */ /* 0x000fe20000000f00 */
[----:B------:R-:W-:Y:S06]  /*3650*/  BRA `(.L_x_1329) ;  /* 0xffffffec00287947 */ /* 0x000fec000383ffff */
.L_x_1330:
        /* <DEDUP_REMOVED lines=10> */
.L_x_3625:


//--------------------- .text._Z30group_norm_nhwc_fwd_sum_kernelI11Fp32IOFp32WLi256EEv26Group_norm_nhwc_fwd_params --------------------------
	.section	.text._Z30group_norm_nhwc_fwd_sum_kernelI11Fp32IOFp32WLi256EEv26Group_norm_nhwc_fwd_params,"ax",@progbits
	.align	128
        .global         _Z30group_norm_nhwc_fwd_sum_kernelI11Fp32IOFp32WLi256EEv26Group_norm_nhwc_fwd_params
        .type           _Z30group_norm_nhwc_fwd_sum_kernelI11Fp32IOFp32WLi256EEv26Group_norm_nhwc_fwd_params,@function
        .size           _Z30group_norm_nhwc_fwd_sum_kernelI11Fp32IOFp32WLi256EEv26Group_norm_nhwc_fwd_params,(.L_x_3626 - _Z30group_norm_nhwc_fwd_sum_kernelI11Fp32IOFp32WLi256EEv26Group_norm_nhwc_fwd_params)
        .other          _Z30group_norm_nhwc_fwd_sum_kernelI11Fp32IOFp32WLi256EEv26Group_norm_nhwc_fwd_params,@"STO_CUDA_ENTRY STV_DEFAULT"
_Z30group_norm_nhwc_fwd_sum_kernelI11Fp32IOFp32WLi256EEv26Group_norm_nhwc_fwd_params:
.text._Z30group_norm_nhwc_fwd_sum_kernelI11Fp32IOFp32WLi256EEv26Group_norm_nhwc_fwd_params:
        /* <DEDUP_REMOVED lines=22> */
[----:B------:R-:W-:Y:S02]  /*0160*/  HFMA2 R24, -RZ, RZ, 0, 0 ;  /* 0x00000000ff187431 */ /* 0x000fe400000001ff */
[----:B------:R-:W-:Y:S02]  /*0170*/  IMAD.MOV.U32 R27, RZ, RZ, RZ ;  /* 0x000000ffff1b7224 */ /* 0x000fe400078e00ff */
[C---:B------:R-:W-:Y:S01]  /*0180*/  VIADD R6, R25.reuse, -UR5 ;  /* 0x8000000519067c36 */ /* 0x040fe20008000000 */
[----:B------:R-:W-:Y:S01]  /*0190*/  IADD3 R17, PT, PT, -R25, UR5, RZ ;  /* 0x0000000519117c10 */ /* 0x000fe2000fffe1ff */
[----:B------:R-:W1:Y:S03]  /*01a0*/  LDC.64 R18, c[0x0][0x3f0] ;  /* 0x0000fc00ff127b82 */ /* 0x000e660000000a00 */
        /* <DEDUP_REMOVED lines=15> */
.L_x_1333:
[----:B------:R-:W0:Y:S01]  /*02a0*/  @!P0 LDC.64 R12, c[0x0][0x390] ;  /* 0x0000e400ff0c8b82 */ /* 0x000e220000000a00 */
[----:B------:R-:W-:Y:S02]  /*02b0*/  @!P0 VIADD R9, R15, 0xfffffffd ;  /* 0xfffffffd0f098836 */ /* 0x000fe40000000000 */
[----:B------:R-:W-:-:S03]  /*02c0*/  @!P0 IMAD.MOV.U32 R7, RZ, RZ, R19 ;  /* 0x000000ffff078224 */ /* 0x000fc600078e0013 */
[----:B------:R-:W-:-:S05]  /*02d0*/  @!P0 SHF.R.S32.HI R6, RZ, 0x1f, R9 ;  /* 0x0000001fff068819 */ /* 0x000fca0000011409 */
[----:B------:R-:W-:Y:S01]  /*02e0*/  @!P0 IMAD R8, R6, UR8, RZ ;  /* 0x0000000806088c24 */ /* 0x000fe2000f8e02ff */
[----:B------:R-:W-:-:S03]  /*02f0*/  @!P0 MOV R6, R4 ;  /* 0x0000000400068202 */ /* 0x000fc60000000f00 */
[C---:B------:R-:W-:Y:S02]  /*0300*/  @!P0 IMAD R11, R9.reuse, UR9, R8 ;  /* 0x00000009090b8c24 */ /* 0x040fe4000f8e0208 */
[----:B------:R-:W-:-:S04]  /*0310*/  @!P0 IMAD.WIDE.U32 R6, R9, UR8, R6 ;  /* 0x0000000809068c25 */ /* 0x000fc8000f8e0006 */
[----:B------:R-:W-:Y:S01]  /*0320*/  @!P0 IMAD.IADD R11, R7, 0x1, R11 ;  /* 0x00000001070b8824 */ /* 0x000fe200078e020b */
[----:B0-----:R-:W-:-:S04]  /*0330*/  @!P0 LEA R10, P1, R6, R12, 0x2 ;  /* 0x0000000c060a8211 */ /* 0x001fc800078210ff */
[----:B------:R-:W-:Y:S02]  /*0340*/  @!P0 LEA.HI.X R11, R6, R13, R11, 0x2, P1 ;  /* 0x0000000d060b8211 */ /* 0x000fe400008f140b */
[----:B------:R-:W-:Y:S02]  /*0350*/  CS2R R6, SRZ ;  /* 0x0000000000067805 */ /* 0x000fe4000001ff00 */
[----:B------:R-:W-:-:S04]  /*0360*/  ISETP.GE.U32.AND P1, PT, R2, UR8, PT ;  /* 0x0000000802007c0c */ /* 0x000fc8000bf26070 */
[----:B------:R0:W2:Y:S01]  /*0370*/  @!P0 LDG.E.64 R6, desc[UR10][R10.64] ;  /* 0x0000000a0a068981 */ /* 0x0000a2000c1e1b00 */
[----:B------:R-:W-:-:S13]  /*0380*/  ISETP.GE.AND.EX P0, PT, R3, UR9, PT, P1 ;  /* 0x0000000903007c0c */ /* 0x000fda000bf06310 */
[----:B------:R-:W1:Y:S01]  /*0390*/  @!P0 LDC.64 R28, c[0x0][0x390] ;  /* 0x0000e400ff1c8b82 */ /* 0x000e620000000a00 */
[C---:B------:R-:W-:Y:S01]  /*03a0*/  @!P0 IADD3 R21, PT, PT, R15.reuse, -0x2, RZ ;  /* 0xfffffffe0f158810 */ /* 0x040fe20007ffe0ff */
[----:B0-----:R-:W-:Y:S01]  /*03b0*/  @!P0 IMAD.MOV.U32 R10, RZ, RZ, R4 ;  /* 0x000000ffff0a8224 */ /* 0x001fe200078e0004 */
[----:B------:R-:W-:Y:S01]  /*03c0*/  @!P0 MOV R11, R19 ;  /* 0x00000013000b8202 */ /* 0x000fe20000000f00 */
[C---:B------:R-:W-:Y:S01]  /*03d0*/  @!P0 VIADD R25, R15.reuse, 0xffffffff ;  /* 0xffffffff0f198836 */ /* 0x040fe20000000000 */
[----:B------:R-:W-:Y:S02]  /*03e0*/  @!P0 SHF.R.S32.HI R12, RZ, 0x1f, R21 ;  /* 0x0000001fff0c8819 */ /* 0x000fe40000011415 */
[----:B------:R-:W-:Y:S01]  /*03f0*/  @!P0 IADD3 R31, PT, PT, R15, 0x1, RZ ;  /* 0x000000010f1f8810 */ /* 0x000fe20007ffe0ff */
[----:B------:R-:W0:Y:S01]  /*0400*/  @!P0 LDC.64 R8, c[0x0][0x390] ;  /* 0x0000e400ff088b82 */ /* 0x000e220000000a00 */
[----:B------:R-:W-:Y:S01]  /*0410*/  @!P0 SHF.R.S32.HI R26, RZ, 0x1f, R25 ;  /* 0x0000001fff1a8819 */ /* 0x000fe20000011419 */
[----:B------:R-:W-:Y:S01]  /*0420*/  @!P0 IMAD R20, R12, UR8, RZ ;  /* 0x000000080c148c24 */ /* 0x000fe2000f8e02ff */
[----:B------:R-:W-:Y:S01]  /*0430*/  @!P0 SHF.R.S32.HI R32, RZ, 0x1f, R15 ;  /* 0x0000001fff208819 */ /* 0x000fe2000001140f */
[----:B------:R-:W-:-:S04]  /*0440*/  @!P0 IMAD.WIDE.U32 R12, R21, UR8, R10 ;  /* 0x00000008150c8c25 */ /* 0x000fc8000f8e000a */
[----:B------:R-:W-:Y:S01]  /*0450*/  @!P0 IMAD R11, R21, UR9, R20 ;  /* 0x00000009150b8c24 */ /* 0x000fe2000f8e0214 */
[----:B------:R-:W3:Y:S01]  /*0460*/  @!P0 LDC.64 R22, c[0x0][0x390] ;  /* 0x0000e400ff168b82 */ /* 0x000ee20000000a00 */
[----:B------:R-:W-:Y:S02]  /*0470*/  @!P0 IMAD R26, R26, UR8, RZ ;  /* 0x000000081a1a8c24 */ /* 0x000fe4000f8e02ff */
[----:B------:R-:W-:Y:S02]  /*0480*/  @!P0 IMAD.IADD R13, R13, 0x1, R11 ;  /* 0x000000010d0d8824 */ /* 0x000fe400078e020b */
[----:B------:R-:W-:Y:S01]  /*0490*/  @!P0 IMAD.MOV.U32 R11, RZ, RZ, R19 ;  /* 0x000000ffff0b8224 */ /* 0x000fe200078e0013 */
[C---:B-1----:R-:W-:Y:S02]  /*04a0*/  @!P0 LEA R30, P1, R12.reuse, R28, 0x2 ;  /* 0x0000001c0c1e8211 */ /* 0x042fe400078210ff */
[----:B------:R-:W1:Y:S01]  /*04b0*/  @!P0 LDC.64 R20, c[0x0][0x390] ;  /* 0x0000e400ff148b82 */ /* 0x000e620000000a00 */
[----:B------:R-:W-:Y:S01]  /*04c0*/  @!P0 IMAD.WIDE.U32 R10, R25, UR8, R10 ;  /* 0x00000008190a8c25 */ /* 0x000fe2000f8e000a */
[----:B------:R-:W-:-:S03]  /*04d0*/  @!P0 LEA.HI.X R29, R12, R29, R13, 0x2, P1 ;  /* 0x0000001d0c1d8211 */ /* 0x000fc600008f140d */
[----:B------:R-:W-:Y:S01]  /*04e0*/  @!P0 IMAD R25, R25, UR9, R26 ;  /* 0x0000000919198c24 */ /* 0x000fe2000f8e021a */
[----:B0-----:R-:W-:Y:S01]  /*04f0*/  @!P0 LEA R26, P1, R10, R8, 0x2 ;  /* 0x000000080a1a8211 */ /* 0x001fe200078210ff */
[----:B------:R-:W-:Y:S01]  /*0500*/  @!P0 IMAD.MOV.U32 R12, RZ, RZ, R4 ;  /* 0x000000ffff0c8224 */ /* 0x000fe200078e0004 */
[----:B------:R-:W-:Y:S01]  /*0510*/  @!P0 SHF.R.S32.HI R8, RZ, 0x1f, R31 ;  /* 0x0000001fff088819 */ /* 0x000fe2000001141f */
[----:B------:R-:W-:Y:S01]  /*0520*/  @!P0 IMAD.MOV.U32 R13, RZ, RZ, R19 ;  /* 0x000000ffff0d8224 */ /* 0x000fe200078e0013 */
[----:B------:R-:W-:Y:S01]  /*0530*/  @!P0 IADD3 R25, PT, PT, R11, R25, RZ ;  /* 0x000000190b198210 */ /* 0x000fe20007ffe0ff */
[----:B------:R-:W-:Y:S02]  /*0540*/  @!P0 IMAD R32, R32, UR8, RZ ;  /* 0x0000000820208c24 */ /* 0x000fe4000f8e02ff */
[----:B------:R-:W-:Y:S01]  /*0550*/  @!P0 IMAD R28, R8, UR8, RZ ;  /* 0x00000008081c8c24 */ /* 0x000fe2000f8e02ff */
[----:B------:R-:W-:Y:S01]  /*0560*/  @!P0 LEA.HI.X R25, R10, R9, R25, 0x2, P1 ;  /* 0x000000090a198211 */ /* 0x000fe200008f1419 */
[C---:B------:R-:W-:Y:S01]  /*0570*/  @!P0 IMAD.WIDE.U32 R12, R15.reuse, UR8, R12 ;  /* 0x000000080f0c8c25 */ /* 0x040fe2000f8e000c */
[----:B------:R-:W-:Y:S01]  /*0580*/  @!P0 MOV R8, R4 ;  /* 0x0000000400088202 */ /* 0x000fe20000000f00 */
[----:B------:R-:W0:Y:S02]  /*0590*/  @!P0 LDC.64 R10, c[0x0][0x390] ;  /* 0x0000e400ff0a8b82 */ /* 0x000e240000000a00 */
[----:B------:R-:W-:Y:S01]  /*05a0*/  @!P0 IMAD R33, R15, UR9, R32 ;  /* 0x000000090f218c24 */ /* 0x000fe2000f8e0220 */
[----:B---3--:R-:W-:Y:S01]  /*05b0*/  @!P0 LEA R22, P1, R12, R22, 0x2 ;  /* 0x000000160c168211 */ /* 0x008fe200078210ff */
[----:B------:R-:W-:-:S02]  /*05c0*/  @!P0 IMAD.MOV.U32 R9, RZ, RZ, R19 ;  /* 0x000000ffff098224 */ /* 0x000fc400078e0013 */
[----:B------:R-:W-:Y:S02]  /*05d0*/  @!P0 IMAD.IADD R13, R13, 0x1, R33 ;  /* 0x000000010d0d8824 */ /* 0x000fe400078e0221 */
[----:B------:R-:W-:-:S03]  /*05e0*/  @!P0 IMAD.WIDE.U32 R8, R31, UR8, R8 ;  /* 0x000000081f088c25 */ /* 0x000fc6000f8e0008 */
[----:B------:R-:W-:Y:S01]  /*05f0*/  @!P0 LEA.HI.X R23, R12, R23, R13, 0x2, P1 ;  /* 0x000000170c178211 */ /* 0x000fe200008f140d */
[----:B------:R-:W-:Y:S01]  /*0600*/  @!P0 IMAD R33, R31, UR9, R28 ;  /* 0x000000091f218c24 */ /* 0x000fe2000f8e021c */
[----:B------:R-:W-:Y:S01]  /*0610*/  @!P0 IADD3 R31, PT, PT, R15, 0x2, RZ ;  /* 0x000000020f1f8810 */ /* 0x000fe20007ffe0ff */
[----:B------:R-:W-:Y:S01]  /*0620*/  @!P0 IMAD.MOV.U32 R13, RZ, RZ, R19 ;  /* 0x000000ffff0d8224 */ /* 0x000fe200078e0013 */
[----:B-1----:R-:W-:Y:S01]  /*0630*/  @!P0 LEA R20, P1, R8, R20, 0x2 ;  /* 0x0000001408148211 */ /* 0x002fe200078210ff */
[----:B------:R-:W-:Y:S01]  /*0640*/  @!P0 IMAD.IADD R9, R9, 0x1, R33 ;  /* 0x0000000109098824 */ /* 0x000fe200078e0221 */
[----:B------:R-:W-:-:S04]  /*0650*/  @!P0 SHF.R.S32.HI R12, RZ, 0x1f, R31 ;  /* 0x0000001fff0c8819 */ /* 0x000fc8000001141f */
[----:B------:R-:W-:Y:S01]  /*0660*/  @!P0 LEA.HI.X R21, R8, R21, R9, 0x2, P1 ;  /* 0x0000001508158211 */ /* 0x000fe200008f1409 */
[----:B------:R-:W-:Y:S01]  /*0670*/  @!P0 IMAD R28, R12, UR8, RZ ;  /* 0x000000080c1c8c24 */ /* 0x000fe2000f8e02ff */
[----:B------:R-:W-:Y:S01]  /*0680*/  @!P0 MOV R12, R4 ;  /* 0x00000004000c8202 */ /* 0x000fe20000000f00 */
[----:B------:R-:W1:Y:S02]  /*0690*/  @!P0 LDC.64 R8, c[0x0][0x390] ;  /* 0x0000e400ff088b82 */ /* 0x000e640000000a00 */
[C---:B------:R-:W-:Y:S02]  /*06a0*/  @!P0 IMAD R33, R31.reuse, UR9, R28 ;  /* 0x000000091f218c24 */ /* 0x040fe4000f8e021c */
[----:B------:R-:W-:Y:S01]  /*06b0*/  @!P0 IMAD.WIDE.U32 R12, R31, UR8, R12 ;  /* 0x000000081f0c8c25 */ /* 0x000fe2000f8e000c */
[----:B------:R-:W-:-:S03]  /*06c0*/  @!P0 IADD3 R31, PT, PT, R15, 0x3, RZ ;  /* 0x000000030f1f8810 */ /* 0x000fc60007ffe0ff */
[----:B------:R-:W-:Y:S01]  /*06d0*/  @!P0 IMAD.IADD R33, R13, 0x1, R33 ;  /* 0x000000010d218824 */ /* 0x000fe200078e0221 */
[C---:B0-----:R-:W-:Y:S02]  /*06e0*/  @!P0 LEA R28, P1, R12.reuse, R10, 0x2 ;  /* 0x0000000a0c1c8211 */ /* 0x041fe400078210ff */
[----:B------:R-:W-:Y:S02]  /*06f0*/  @!P0 SHF.R.S32.HI R10, RZ, 0x1f, R31 ;  /* 0x0000001fff0a8819 */ /* 0x000fe4000001141f */
[----:B------:R-:W-:Y:S01]  /*0700*/  @!P0 LEA.HI.X R33, R12, R11, R33, 0x2, P1 ;  /* 0x0000000b0c218211 */ /* 0x000fe200008f1421 */
[----:B------:R-:W-:Y:S02]  /*0710*/  @!P0 IMAD.MOV.U32 R11, RZ, RZ, R19 ;  /* 0x000000ffff0b8224 */ /* 0x000fe400078e0013 */
[----:B------:R-:W-:Y:S01]  /*0720*/  @!P0 IMAD R32, R10, UR8, RZ ;  /* 0x000000080a208c24 */ /* 0x000fe2000f8e02ff */
[----:B------:R-:W-:-:S03]  /*0730*/  @!P0 MOV R10, R4 ;  /* 0x00000004000a8202 */ /* 0x000fc60000000f00 */
[C---:B------:R-:W-:Y:S02]  /*0740*/  @!P0 IMAD R37, R31.reuse, UR9, R32 ;  /* 0x000000091f258c24 */ /* 0x040fe4000f8e0220 */
[----:B------:R-:W-:Y:S02]  /*0750*/  @!P0 IMAD.WIDE.U32 R12, R31, UR8, R10 ;  /* 0x000000081f0c8c25 */ /* 0x000fe4000f8e000a */
[----:B------:R-:W0:Y:S02]  /*0760*/  @!P0 LDC.64 R10, c[0x0][0x390] ;  /* 0x0000e400ff0a8b82 */ /* 0x000e240000000a00 */
[----:B------:R-:W-:Y:S01]  /*0770*/  @!P0 IMAD.MOV.U32 R31, RZ, RZ, R29 ;  /* 0x000000ffff1f8224 */ /* 0x000fe200078e001d */
[----:B------:R-:W-:Y:S01]  /*0780*/  @!P0 IADD3 R37, PT, PT, R13, R37, RZ ;  /* 0x000000250d258210 */ /* 0x000fe20007ffe0ff */
[----:B------:R-:W-:Y:S01]  /*0790*/  @!P0 VIADD R13, R15, 0x4 ;  /* 0x000000040f0d8836 */ /* 0x000fe20000000000 */
[----:B-1----:R-:W-:-:S04]  /*07a0*/  @!P0 LEA R32, P1, R12, R8, 0x2 ;  /* 0x000000080c208211 */ /* 0x002fc800078210ff */
[----:B------:R-:W-:Y:S02]  /*07b0*/  @!P0 SHF.R.S32.HI R8, RZ, 0x1f, R13 ;  /* 0x0000001fff088819 */ /* 0x000fe4000001140d */
[----:B------:R-:W-:Y:S01]  /*07c0*/  @!P0 LEA.HI.X R37, R12, R9, R37, 0x2, P1 ;  /* 0x000000090c258211 */ /* 0x000fe200008f1425 */
[----:B------:R-:W-:Y:S02]  /*07d0*/  @!P0 IMAD.MOV.U32 R9, RZ, RZ, R19 ;  /* 0x000000ffff098224 */ /* 0x000fe400078e0013 */
[----:B------:R-:W-:Y:S01]  /*07e0*/  @!P0 IMAD R12, R8, UR8, RZ ;  /* 0x00000008080c8c24 */ /* 0x000fe2000f8e02ff */
[----:B------:R-:W-:-:S03]  /*07f0*/  @!P0 MOV R8, R4 ;  /* 0x0000000400088202 */ /* 0x000fc60000000f00 */
[C---:B------:R-:W-:Y:S02]  /*0800*/  @!P0 IMAD R41, R13.reuse, UR9, R12 ;  /* 0x000000090d298c24 */ /* 0x040fe4000f8e020c */
[----:B------:R-:W-:-:S03]  /*0810*/  @!P0 IMAD.WIDE.U32 R8, R13, UR8, R8 ;  /* 0x000000080d088c25 */ /* 0x000fc6000f8e0008 */
[----:B0-----:R-:W-:Y:S02]  /*0820*/  @!P0 LEA R36, P1, R8, R10, 0x2 ;  /* 0x0000000a08248211 */ /* 0x001fe400078210ff */
[----:B------:R-:W-:-:S04]  /*0830*/  @!P0 IADD3 R41, PT, PT, R9, R41, RZ ;  /* 0x0000002909298210 */ /* 0x000fc80007ffe0ff */
[----:B------:R-:W-:Y:S02]  /*0840*/  @!P0 LEA.HI.X R41, R8, R11, R41, 0x2, P1 ;  /* 0x0000000b08298211 */ /* 0x000fe400008f1429 */
[----:B------:R-:W-:Y:S02]  /*0850*/  CS2R R8, SRZ ;  /* 0x0000000000087805 */ /* 0x000fe4000001ff00 */
[----:B------:R-:W-:Y:S02]  /*0860*/  CS2R R10, SRZ ;  /* 0x00000000000a7805 */ /* 0x000fe4000001ff00 */
[----:B------:R-:W-:Y:S01]  /*0870*/  @!P0 MOV R12, R26 ;  /* 0x0000001a000c8202 */ /* 0x000fe20000000f00 */
[----:B------:R-:W-:Y:S01]  /*0880*/  @!P0 IMAD.MOV.U32 R13, RZ, RZ, R25 ;  /* 0x000000ffff0d8224 */ /* 0x000fe200078e0019 */
[----:B------:R-:W-:Y:S01]  /*0890*/  CS2R R34, SRZ ;  /* 0x0000000000227805 */ /* 0x000fe2000001ff00 */
[----:B------:R-:W3:Y:S01]  /*08a0*/  @!P0 LDG.E.64 R8, desc[UR10][R30.64] ;  /* 0x0000000a1e088981 */ /* 0x000ee2000c1e1b00 */
[----:B------:R-:W-:-:S03]  /*08b0*/  CS2R R38, SRZ ;  /* 0x0000000000267805 */ /* 0x000fc6000001ff00 */
[----:B------:R0:W4:Y:S04]  /*08c0*/  @!P0 LDG.E.64 R10, desc[UR10][R12.64] ;  /* 0x0000000a0c0a8981 */ /* 0x000128000c1e1b00 */
[----:B------:R1:W5:Y:S01]  /*08d0*/  @!P0 LDG.E.64 R34, desc[UR10][R22.64] ;  /* 0x0000000a16228981 */ /* 0x000362000c1e1b00 */
[----:B0-----:R-:W-:Y:S01]  /*08e0*/  @!P0 MOV R12, R20 ;  /* 0x00000014000c8202 */ /* 0x001fe20000000f00 */
[----:B------:R-:W-:Y:S01]  /*08f0*/  @!P0 IMAD.MOV.U32 R13, RZ, RZ, R21 ;  /* 0x000000ffff0d8224 */ /* 0x000fe200078e0015 */
[----:B------:R-:W-:-:S04]  /*0900*/  CS2R R20, SRZ ;  /* 0x0000000000147805 */ /* 0x000fc8000001ff00 */
[----:B------:R0:W5:Y:S01]  /*0910*/  @!P0 LDG.E.64 R38, desc[UR10][R12.64] ;  /* 0x0000000a0c268981 */ /* 0x000162000c1e1b00 */
[----:B-1----:R-:W-:Y:S02]  /*0920*/  CS2R R22, SRZ ;  /* 0x0000000000167805 */ /* 0x002fe4000001ff00 */
[----:B0-----:R-:W-:Y:S01]  /*0930*/  @!P0 MOV R12, R28 ;  /* 0x0000001c000c8202 */ /* 0x001fe20000000f00 */
[----:B------:R-:W-:Y:S01]  /*0940*/  @!P0 IMAD.MOV.U32 R13, RZ, RZ, R33 ;  /* 0x000000ffff0d8224 */ /* 0x000fe200078e0021 */
[----:B------:R-:W-:Y:S02]  /*0950*/  CS2R R28, SRZ ;  /* 0x00000000001c7805 */ /* 0x000fe4000001ff00 */
[----:B------:R-:W-:Y:S02]  /*0960*/  @!P0 MOV R33, R37 ;  /* 0x0000002500218202 */ /* 0x000fe40000000f00 */
[----:B------:R3:W5:Y:S01]  /*0970*/  @!P0 LDG.E.64 R20, desc[UR10][R12.64] ;  /* 0x0000000a0c148981 */ /* 0x000762000c1e1b00 */
[----:B------:R-:W-:-:S03]  /*0980*/  @!P0 IMAD.MOV.U32 R37, RZ, RZ, R41 ;  /* 0x000000ffff258224 */ /* 0x000fc600078e0029 */
[----:B------:R-:W5:Y:S04]  /*0990*/  @!P0 LDG.E.64 R28, desc[UR10][R32.64] ;  /* 0x0000000a201c8981 */ /* 0x000f68000c1e1b00 */
[----:B------:R-:W5:Y:S01]  /*09a0*/  @!P0 LDG.E.64 R22, desc[UR10][R36.64] ;  /* 0x0000000a24168981 */ /* 0x000f62000c1e1b00 */
[----:B------:R-:W-:Y:S01]  /*09b0*/  IADD3 R14, PT, PT, R14, 0x8, RZ ;  /* 0x000000080e0e7810 */ /* 0x000fe20007ffe0ff */
[----:B------:R-:W-:-:S03]  /*09c0*/  VIADD R15, R15, 0x8 ;  /* 0x000000080f0f7836 */ /* 0x000fc60000000000 */
        /* <DEDUP_REMOVED lines=20> */
[----:B------:R-:W-:Y:S01]  /*0b10*/  FADD.FTZ R7, R7, R8 ;  /* 0x0000000807077221 */ /* 0x000fe20000010000 */
[C---:B------:R-:W-:Y:S01]  /*0b20*/  FMUL.FTZ R6, R38.reuse, R38 ;  /* 0x0000002626067220 */ /* 0x040fe20000410000 */
[----:B------:R-:W-:-:S03]  /*0b30*/  FADD.FTZ R38, R38, R39 ;  /* 0x0000002726267221 */ /* 0x000fc60000010000 */
[----:B------:R-:W-:Y:S01]  /*0b40*/  FFMA.FTZ R6, R39, R39, R6 ;  /* 0x0000002727067223 */ /* 0x000fe20000010006 */
[----:B------:R-:W-:-:S03]  /*0b50*/  FADD.FTZ R27, R27, R38 ;  /* 0x000000261b1b7221 */ /* 0x000fc60000010000 */
[----:B------:R-:W-:Y:S01]  /*0b60*/  FADD.FTZ R7, R7, R6 ;  /* 0x0000000607077221 */ /* 0x000fe20000010000 */
[C---:B------:R-:W-:Y:S01]  /*0b70*/  FMUL.FTZ R8, R20.reuse, R20 ;  /* 0x0000001414087220 */ /* 0x040fe20000410000 */
[----:B------:R-:W-:-:S03]  /*0b80*/  FADD.FTZ R20, R20, R21 ;  /* 0x0000001514147221 */ /* 0x000fc60000010000 */
        /* <DEDUP_REMOVED lines=10> */
[----:B------:R-:W-:-:S02]  /*0c30*/  FFMA.FTZ R8, R23, R23, R8 ;  /* 0x0000001717087223 */ /* 0x000fc40000010008 */
[----:B------:R-:W-:Y:S02]  /*0c40*/  FADD.FTZ R27, R27, R22 ;  /* 0x000000161b1b7221 */ /* 0x000fe40000010000 */
[----:B------:R-:W-:Y:S01]  /*0c50*/  FADD.FTZ R24, R7, R8 ;  /* 0x0000000807187221 */ /* 0x000fe20000010000 */
[----:B------:R-:W-:Y:S06]  /*0c60*/  @P1 BRA `(.L_x_1333) ;  /* 0xfffffff4008c1947 */ /* 0x000fec000383ffff */
[----:B------:R-:W-:-:S07]  /*0c70*/  IADD3 R25, PT, PT, R15, -0x3, RZ ;  /* 0xfffffffd0f197810 */ /* 0x000fce0007ffe0ff */
.L_x_1332:
        /* <DEDUP_REMOVED lines=10> */
[C---:B------:R-:W-:Y:S01]  /*0d20*/  @!P0 VIADD R29, R25.reuse, 0x1 ;  /* 0x00000001191d8836 */ /* 0x040fe20000000000 */
[----:B------:R-:W-:Y:S01]  /*0d30*/  @!P0 SHF.R.S32.HI R6, RZ, 0x1f, R25 ;  /* 0x0000001fff068819 */ /* 0x000fe20000011419 */
[----:B------:R-:W-:Y:S01]  /*0d40*/  @!P0 IMAD.MOV.U32 R18, RZ, RZ, R4 ;  /* 0x000000ffff128224 */ /* 0x000fe200078e0004 */
[----:B------:R-:W-:Y:S02]  /*0d50*/  @!P0 IADD3 R23, PT, PT, R25, 0x2, RZ ;  /* 0x0000000219178810 */ /* 0x000fe40007ffe0ff */
[----:B------:R-:W-:Y:S01]  /*0d60*/  @!P0 SHF.R.S32.HI R7, RZ, 0x1f, R29 ;  /* 0x0000001fff078819 */ /* 0x000fe2000001141d */
[----:B------:R-:W-:Y:S01]  /*0d70*/  @!P0 IMAD R6, R6, UR4, RZ ;  /* 0x0000000406068c24 */ /* 0x000fe2000f8e02ff */
[----:B------:R-:W1:Y:S01]  /*0d80*/  @!P0 LDC.64 R12, c[0x0][0x390] ;  /* 0x0000e400ff0c8b82 */ /* 0x000e620000000a00 */
[----:B------:R-:W-:Y:S01]  /*0d90*/  @!P0 SHF.R.S32.HI R22, RZ, 0x1f, R23 ;  /* 0x0000001fff168819 */ /* 0x000fe20000011417 */
[----:B------:R-:W-:Y:S01]  /*0da0*/  @!P0 IMAD.WIDE.U32 R14, R29, UR4, R18 ;  /* 0x000000041d0e8c25 */ /* 0x000fe2000f8e0012 */
[----:B------:R-:W-:-:S03]  /*0db0*/  @!P0 IADD3 R28, PT, PT, R25, 0x3, RZ ;  /* 0x00000003191c8810 */ /* 0x000fc60007ffe0ff */
[----:B------:R-:W-:Y:S01]  /*0dc0*/  @!P0 IMAD R8, R7, UR4, RZ ;  /* 0x0000000407088c24 */ /* 0x000fe2000f8e02ff */
[----:B------:R-:W-:Y:S01]  /*0dd0*/  @!P0 SHF.R.S32.HI R30, RZ, 0x1f, R28 ;  /* 0x0000001fff1e8819 */ /* 0x000fe2000001141c */
[----:B------:R-:W2:Y:S01]  /*0de0*/  @!P0 LDC.64 R10, c[0x0][0x390] ;  /* 0x0000e400ff0a8b82 */ /* 0x000ea20000000a00 */
[----:B------:R-:W-:Y:S02]  /*0df0*/  @!P0 IMAD R31, R25, UR5, R6 ;  /* 0x00000005191f8c24 */ /* 0x000fe4000f8e0206 */
[----:B------:R-:W-:Y:S02]  /*0e00*/  @!P0 IMAD R29, R29, UR5, R8 ;  /* 0x000000051d1d8c24 */ /* 0x000fe4000f8e0208 */
[----:B------:R-:W-:-:S03]  /*0e10*/  @!P0 IMAD.WIDE.U32 R8, R25, UR4, R18 ;  /* 0x0000000419088c25 */ /* 0x000fc6000f8e0012 */
[----:B------:R-:W3:Y:S01]  /*0e20*/  @!P0 LDC.64 R6, c[0x0][0x390] ;  /* 0x0000e400ff068b82 */ /* 0x000ee20000000a00 */
[----:B------:R-:W-:Y:S01]  /*0e30*/  @!P0 IMAD R22, R22, UR4, RZ ;  /* 0x0000000416168c24 */ /* 0x000fe2000f8e02ff */
[C---:B0-----:R-:W-:Y:S01]  /*0e40*/  @!P0 LEA R20, P2, R8.reuse, R20, 0x2 ;  /* 0x0000001408148211 */ /* 0x041fe200078410ff */
[----:B------:R-:W-:Y:S02]  /*0e50*/  @!P0 IMAD.IADD R9, R9, 0x1, R31 ;  /* 0x0000000109098824 */ /* 0x000fe400078e021f */
[C---:B------:R-:W-:Y:S02]  /*0e60*/  @!P0 IMAD R31, R23.reuse, UR5, R22 ;  /* 0x00000005171f8c24 */ /* 0x040fe4000f8e0216 */
[----:B------:R-:W-:Y:S01]  /*0e70*/  @!P0 IMAD.WIDE.U32 R22, R23, UR4, R18 ;  /* 0x0000000417168c25 */ /* 0x000fe2000f8e0012 */
[----:B------:R-:W-:Y:S02]  /*0e80*/  @!P0 LEA.HI.X R21, R8, R21, R9, 0x2, P2 ;  /* 0x0000001508158211 */ /* 0x000fe400010f1409 */
[----:B------:R-:W-:Y:S01]  /*0e90*/  CS2R R8, SRZ ;  /* 0x0000000000087805 */ /* 0x000fe2000001ff00 */
[----:B------:R-:W-:Y:S01]  /*0ea0*/  @!P0 IMAD R33, R30, UR4, RZ ;  /* 0x000000041e218c24 */ /* 0x000fe2000f8e02ff */
[----:B------:R-:W-:Y:S01]  /*0eb0*/  @!P0 IADD3 R30, PT, PT, R15, R29, RZ ;  /* 0x0000001d0f1e8210 */ /* 0x000fe20007ffe0ff */
[----:B------:R-:W-:Y:S01]  /*0ec0*/  @!P0 IMAD.IADD R15, R23, 0x1, R31 ;  /* 0x00000001170f8824 */ /* 0x000fe200078e021f */
[----:B-1----:R-:W-:Y:S01]  /*0ed0*/  @!P0 LEA R12, P3, R22, R12, 0x2 ;  /* 0x0000000c160c8211 */ /* 0x002fe200078610ff */
[----:B------:R-:W-:Y:S01]  /*0ee0*/  @!P0 IMAD R33, R28, UR5, R33 ;  /* 0x000000051c218c24 */ /* 0x000fe2000f8e0221 */
[----:B--2---:R-:W-:Y:S01]  /*0ef0*/  @!P0 LEA R10, P2, R14, R10, 0x2 ;  /* 0x0000000a0e0a8211 */ /* 0x004fe200078410ff */
[----:B------:R-:W-:Y:S01]  /*0f00*/  @!P0 IMAD.WIDE.U32 R28, R28, UR4, R18 ;  /* 0x000000041c1c8c25 */ /* 0x000fe2000f8e0012 */
[----:B------:R-:W-:-:S02]  /*0f10*/  @!P0 LEA.HI.X R13, R22, R13, R15, 0x2, P3 ;  /* 0x0000000d160d8211 */ /* 0x000fc400018f140f */
[----:B------:R-:W-:Y:S02]  /*0f20*/  CS2R R22, SRZ ;  /* 0x0000000000167805 */ /* 0x000fe4000001ff00 */
[----:B------:R-:W-:Y:S01]  /*0f30*/  @!P0 LEA.HI.X R11, R14, R11, R30, 0x2, P2 ;  /* 0x0000000b0e0b8211 */ /* 0x000fe200010f141e */
[----:B------:R-:W2:Y:S01]  /*0f40*/  @!P0 LDG.E.64 R8, desc[UR10][R20.64] ;  /* 0x0000000a14088981 */ /* 0x000ea2000c1e1b00 */
[----:B------:R-:W-:Y:S02]  /*0f50*/  CS2R R14, SRZ ;  /* 0x00000000000e7805 */ /* 0x000fe4000001ff00 */
[----:B---3--:R-:W-:Y:S01]  /*0f60*/  @!P0 LEA R30, P2, R28, R6, 0x2 ;  /* 0x000000061c1e8211 */ /* 0x008fe200078410ff */
[----:B------:R-:W3:Y:S01]  /*0f70*/  @!P0 LDG.E.64 R22, desc[UR10][R10.64] ;  /* 0x0000000a0a168981 */ /* 0x000ee2000c1e1b00 */
[----:B------:R-:W-:-:S03]  /*0f80*/  @!P0 IADD3 R6, PT, PT, R29, R33, RZ ;  /* 0x000000211d068210 */ /* 0x000fc60007ffe0ff */
        /* <DEDUP_REMOVED lines=25> */
.L_x_1334:
        /* <DEDUP_REMOVED lines=21> */
[----:B0-----:R-:W-:-:S03]  /*1270*/  @!P0 LEA R8, P2, R10, R8, 0x2 ;  /* 0x000000080a088211 */ /* 0x001fc600078410ff */
[----:B------:R-:W-:Y:S01]  /*1280*/  @!P0 IMAD.IADD R17, R13, 0x1, R17 ;  /* 0x000000010d118824 */ /* 0x000fe200078e0211 */
[----:B------:R-:W-:Y:S02]  /*1290*/  @!P0 LEA.HI.X R9, R10, R9, R15, 0x2, P2 ;  /* 0x000000090a098211 */ /* 0x000fe400010f140f */
[----:B------:R-:W-:Y:S02]  /*12a0*/  CS2R R10, SRZ ;  /* 0x00000000000a7805 */ /* 0x000fe4000001ff00 */
[----:B------:R-:W-:Y:S02]  /*12b0*/  CS2R R14, SRZ ;  /* 0x00000000000e7805 */ /* 0x000fe4000001ff00 */
[C---:B-1----:R-:W-:Y:S02]  /*12c0*/  @!P0 LEA R6, P3, R12.reuse, R6, 0x2 ;  /* 0x000000060c068211 */ /* 0x042fe400078610ff */
[----:B------:R-:W2:Y:S02]  /*12d0*/  @!P0 LDG.E.64 R10, desc[UR10][R8.64] ;  /* 0x0000000a080a8981 */ /* 0x000ea4000c1e1b00 */
[----:B------:R-:W-:-:S05]  /*12e0*/  @!P0 LEA.HI.X R7, R12, R7, R17, 0x2, P3 ;  /* 0x000000070c078211 */ /* 0x000fca00018f1411 */
[----:B------:R-:W3:Y:S01]  /*12f0*/  @!P0 LDG.E.64 R14, desc[UR10][R6.64] ;  /* 0x0000000a060e8981 */ /* 0x000ee2000c1e1b00 */
        /* <DEDUP_REMOVED lines=11> */
.L_x_1335:
[----:B------:R-:W-:Y:S05]  /*13b0*/  @P1 BRA `(.L_x_1331) ;  /* 0x0000000000581947 */ /* 0x000fea0003800000 */
[----:B------:R-:W0:Y:S01]  /*13c0*/  LDCU.64 UR4, c[0x0][0x3e0] ;  /* 0x00007c00ff0477ac */ /* 0x000e220008000a00 */
[----:B------:R-:W-:Y:S01]  /*13d0*/  IMAD.MOV.U32 R18, RZ, RZ, R4 ;  /* 0x000000ffff127224 */ /* 0x000fe200078e0004 */
[----:B------:R-:W-:Y:S01]  /*13e0*/  BSSY.RECONVERGENT B0, `(.L_x_1336) ;  /* 0x000000e000007945 */ /* 0x000fe20003800200 */
[----:B0-----:R-:W-:Y:S02]  /*13f0*/  ISETP.GE.U32.AND P0, PT, R2, UR4, PT ;  /* 0x0000000402007c0c */ /* 0x001fe4000bf06070 */
[----:B------:R-:W-:Y:S01]  /*1400*/  IMAD.WIDE.U32 R4, R25, UR4, R18 ;  /* 0x0000000419047c25 */ /* 0x000fe2000f8e0012 */
[----:B------:R-:W-:Y:S02]  /*1410*/  SHF.R.S32.HI R2, RZ, 0x1f, R25 ;  /* 0x0000001fff027819 */ /* 0x000fe40000011419 */
[----:B------:R-:W-:-:S03]  /*1420*/  ISETP.GE.AND.EX P0, PT, R3, UR5, PT, P0 ;  /* 0x0000000503007c0c */ /* 0x000fc6000bf06300 */
[----:B------:R-:W-:-:S04]  /*1430*/  IMAD R2, R2, UR4, RZ ;  /* 0x0000000402027c24 */ /* 0x000fc8000f8e02ff */
[----:B------:R-:W-:Y:S01]  /*1440*/  IMAD R25, R25, UR5, R2 ;  /* 0x0000000519197c24 */ /* 0x000fe2000f8e0202 */
[----:B------:R-:W-:-:S05]  /*1450*/  CS2R R2, SRZ ;  /* 0x0000000000027805 */ /* 0x000fca000001ff00 */
[----:B------:R-:W-:Y:S05]  /*1460*/  @P0 BRA `(.L_x_1337) ;  /* 0x0000000000140947 */ /* 0x000fea0003800000 */
[----:B------:R-:W0:Y:S01]  /*1470*/  LDCU.64 UR4, c[0x0][0x390] ;  /* 0x00007200ff0477ac */ /* 0x000e220008000a00 */
[----:B------:R-:W-:Y:S02]  /*1480*/  IADD3 R25, PT, PT, R5, R25, RZ ;  /* 0x0000001905197210 */ /* 0x000fe40007ffe0ff */
[----:B0-----:R-:W-:-:S04]  /*1490*/  LEA R2, P0, R4, UR4, 0x2 ;  /* 0x0000000404027c11 */ /* 0x001fc8000f8010ff */
[----:B------:R-:W-:-:S06]  /*14a0*/  LEA.HI.X R3, R4, UR5, R25, 0x2, P0 ;  /* 0x0000000504037c11 */ /* 0x000fcc00080f1419 */
[----:B------:R-:W5:Y:S03]  /*14b0*/  LDG.E.64 R2, desc[UR10][R2.64] ;  /* 0x0000000a02027981 */ /* 0x000f66000c1e1b00 */
.L_x_1337:
[----:B------:R-:W-:Y:S05]  /*14c0*/  BSYNC.RECONVERGENT B0 ;  /* 0x0000000000007941 */ /* 0x000fea0003800200 */
.L_x_1336:
[C---:B-----5:R-:W-:Y:S01]  /*14d0*/  FMUL.FTZ R4, R2.reuse, R2 ;  /* 0x0000000202047220 */ /* 0x060fe20000410000 */
[----:B------:R-:W-:-:S03]  /*14e0*/  FADD.FTZ R2, R2, R3 ;  /* 0x0000000302027221 */ /* 0x000fc60000010000 */
[----:B------:R-:W-:Y:S01]  /*14f0*/  FFMA.FTZ R3, R3, R3, R4 ;  /* 0x0000000303037223 */ /* 0x000fe20000010004 */
[----:B------:R-:W-:-:S03]  /*1500*/  FADD.FTZ R27, R27, R2 ;  /* 0x000000021b1b7221 */ /* 0x000fc60000010000 */
[----:B------:R-:W-:-:S07]  /*1510*/  FADD.FTZ R24, R24, R3 ;  /* 0x0000000318187221 */ /* 0x000fce0000010000 */
.L_x_1331:
[----:B------:R-:W0:Y:S01]  /*1520*/  LDCU UR4, c[0x0][0x40c] ;  /* 0x00008180ff0477ac */ /* 0x000e220008000800 */
[----:B------:R-:W-:Y:S01]  /*1530*/  IMAD.MOV.U32 R2, RZ, RZ, RZ ;  /* 0x000000ffff027224 */ /* 0x000fe200078e00ff */
[----:B------:R-:W1:Y:S01]  /*1540*/  S2R R7, SR_CgaCtaId ;  /* 0x0000000000077919 */ /* 0x000e620000008800 */
[----:B0-----:R-:W0:Y:S01]  /*1550*/  I2F.U32.RP R4, UR4 ;  /* 0x0000000400047d06 */ /* 0x001e220008209000 */
[----:B------:R-:W-:-:S07]  /*1560*/  ISETP.NE.U32.AND P2, PT, RZ, UR4, PT ;  /* 0x00000004ff007c0c */ /* 0x000fce000bf45070 */
[----:B0-----:R-:W0:Y:S02]  /*1570*/  MUFU.RCP R4, R4 ;  /* 0x0000000400047308 */ /* 0x001e240000001000 */
[----:B0-----:R-:W-:Y:S01]  /*1580*/  VIADD R3, R4, 0xffffffe ;  /* 0x0ffffffe04037836 */ /* 0x001fe20000000000 */
[----:B------:R-:W-:-:S04]  /*1590*/  MOV R4, 0x400 ;  /* 0x0000040000047802 */ /* 0x000fc80000000f00 */
[----:B-1----:R-:W-:Y:S01]  /*15a0*/  LEA R4, R7, R4, 0x18 ;  /* 0x0000000407047211 */ /* 0x002fe200078ec0ff */
[----:B------:R-:W0:Y:S02]  /*15b0*/  F2I.FTZ.U32.TRUNC.NTZ R3, R3 ;  /* 0x0000000300037305 */ /* 0x000e24000021f000 */
[----:B0-----:R-:W-:-:S05]  /*15c0*/  IADD3 R5, PT, PT, RZ, -R3, RZ ;  /* 0x80000003ff057210 */ /* 0x001fca0007ffe0ff */
[----:B------:R-:W-:-:S04]  /*15d0*/  IMAD R5, R5, UR4, RZ ;  /* 0x0000000405057c24 */ /* 0x000fc8000f8e02ff */
[----:B------:R-:W-:-:S06]  /*15e0*/  IMAD.HI.U32 R5, R3, R5, R2 ;  /* 0x0000000503057227 */ /* 0x000fcc00078e0002 */
        /* <DEDUP_REMOVED lines=22> */
[----:B------:R-:W1:Y:S01]  /*1750*/  S2R R33, SR_TID.X ;  /* 0x0000000000217919 */ /* 0x000e620000002100 */
[----:B------:R-:W-:-:S03]  /*1760*/  UMOV UR4, 0xffffffff ;  /* 0xffffffff00047882 */ /* 0x000fc60000000000 */
[----:B0-----:R-:W-:Y:S04]  /*1770*/  LDS R3, [R25+0x14] ;  /* 0x0000140019037984 */ /* 0x001fe80000000800 */
        /* <DEDUP_REMOVED lines=15> */
[----:B------:R-:W-:Y:S02]  /*1870*/  FSEL R24, R23, R4, !P0 ;  /* 0x0000000417187208 */ /* 0x000fe40004000000 */
[----:B------:R-:W-:Y:S01]  /*1880*/  P2R R31, PR, RZ, 0x1 ;  /* 0x00000001ff1f7803 */ /* 0x000fe20000000000 */
        /* <DEDUP_REMOVED lines=9> */
[----:B------:R-:W-:Y:S02]  /*1920*/  FSEL R27, R28, R9, !P6 ;  /* 0x000000091c1b7208 */ /* 0x000fe40007000000 */
[----:B------:R-:W1:Y:S02]  /*1930*/  LDS R19, [R25+0x58] ;  /* 0x0000580019137984 */ /* 0x000e640000000800 */
[----:B------:R-:W-:Y:S01]  /*1940*/  FSEL R29, R26, R11, !P6 ;  /* 0x0000000b1a1d7208 */ /* 0x000fe20007000000 */
[----:B------:R-:W-:Y:S01]  /*1950*/  FADD.FTZ R27, R10, R27 ;  /* 0x0000001b0a1b7221 */ /* 0x000fe20000010000 */
[----:B------:R-:W1:Y:S01]  /*1960*/  LDS R23, [R25+0x60] ;  /* 0x0000600019177984 */ /* 0x000e620000000800 */
[----:B------:R-:W-:-:S03]  /*1970*/  ISETP.NE.AND P5, PT, R8, RZ, PT ;  /* 0x000000ff0800720c */ /* 0x000fc60003fa5270 */
[----:B------:R-:W1:Y:S01]  /*1980*/  LDS R22, [R25+0x10] ;  /* 0x0000100019167984 */ /* 0x000e620000000800 */
[----:B------:R-:W-:Y:S01]  /*1990*/  FADD.FTZ R29, R12, R29 ;  /* 0x0000001d0c1d7221 */ /* 0x000fe20000010000 */
[----:B------:R-:W-:Y:S02]  /*19a0*/  FSEL R30, R27, R10, !P5 ;  /* 0x0000000a1b1e7208 */ /* 0x000fe40006800000 */
[----:B------:R-:W1:Y:S02]  /*19b0*/  LDS R26, [R25+0x68] ;  /* 0x00006800191a7984 */ /* 0x000e640000000800 */
[----:B------:R-:W-:Y:S01]  /*19c0*/  FSEL R32, R29, R12, !P5 ;  /* 0x0000000c1d207208 */ /* 0x000fe20006800000 */
[----:B------:R-:W-:Y:S01]  /*19d0*/  FADD.FTZ R30, R15, R30 ;  /* 0x0000001e0f1e7221 */ /* 0x000fe20000010000 */
[----:B------:R-:W1:Y:S01]  /*19e0*/  LDS R24, [R25+0x64] ;  /* 0x0000640019187984 */ /* 0x000e620000000800 */
[----:B0-----:R-:W-:-:S03]  /*19f0*/  ISETP.NE.AND P4, PT, R13, RZ, PT ;  /* 0x000000ff0d00720c */ /* 0x001fc60003f85270 */
[----:B------:R0:W0:Y:S01]  /*1a00*/  LDS R28, [R25+0x6c] ;  /* 0x00006c00191c7984 */ /* 0x0000220000000800 */
[----:B--2---:R-:W-:Y:S01]  /*1a10*/  FADD.FTZ R32, R17, R32 ;  /* 0x0000002011207221 */ /* 0x004fe20000010000 */
[----:B------:R-:W-:Y:S01]  /*1a20*/  FSEL R27, R30, R15, !P4 ;  /* 0x0000000f1e1b7208 */ /* 0x000fe20006000000 */
[----:B------:R-:W2:Y:S03]  /*1a30*/  S2R R34, SR_LANEID ;  /* 0x0000000000227919 */ /* 0x000ea60000000000 */
[----:B------:R-:W-:Y:S01]  /*1a40*/  FSEL R29, R32, R17, !P4 ;  /* 0x00000011201d7208 */ /* 0x000fe20006000000 */
[----:B------:R-:W-:Y:S01]  /*1a50*/  FADD.FTZ R27, R18, R27 ;  /* 0x0000001b121b7221 */ /* 0x000fe20000010000 */
[----:B---3--:R-:W-:-:S03]  /*1a60*/  ISETP.NE.AND P3, PT, R14, RZ, PT ;  /* 0x000000ff0e00720c */ /* 0x008fc60003f65270 */
[----:B----4-:R-:W-:Y:S01]  /*1a70*/  FADD.FTZ R29, R20, R29 ;  /* 0x0000001d141d7221 */ /* 0x010fe20000010000 */
[----:B------:R-:W-:-:S04]  /*1a80*/  FSEL R30, R27, R18, !P3 ;  /* 0x000000121b1e7208 */ /* 0x000fc80005800000 */
[----:B------:R-:W-:Y:S01]  /*1a90*/  FSEL R32, R29, R20, !P3 ;  /* 0x000000141d207208 */ /* 0x000fe20005800000 */
[----:B-----5:R-:W-:Y:S01]  /*1aa0*/  FADD.FTZ R30, R21, R30 ;  /* 0x0000001e151e7221 */ /* 0x020fe20000010000 */
[----:B-1----:R-:W-:-:S03]  /*1ab0*/  ISETP.NE.AND P2, PT, R19, RZ, PT ;  /* 0x000000ff1300720c */ /* 0x002fc60003f45270 */
[----:B------:R-:W-:Y:S01]  /*1ac0*/  FADD.FTZ R32, R23, R32 ;  /* 0x0000002017207221 */ /* 0x000fe20000010000 */
[----:B------:R-:W-:Y:S02]  /*1ad0*/  FSEL R27, R30, R21, !P2 ;  /* 0x000000151e1b7208 */ /* 0x000fe40005000000 */
[----:B0-----:R-:W-:Y:S02]  /*1ae0*/  IADD3 R25, PT, PT, R7, R0, R22 ;  /* 0x0000000007197210 */ /* 0x001fe40007ffe016 */
[----:B------:R-:W-:Y:S02]  /*1af0*/  FSEL R29, R32, R23, !P2 ;  /* 0x00000017201d7208 */ /* 0x000fe40005000000 */
[----:B------:R-:W-:Y:S01]  /*1b00*/  IADD3 R25, PT, PT, R13, R25, R8 ;  /* 0x000000190d197210 */ /* 0x000fe20007ffe008 */
[----:B------:R-:W-:-:S03]  /*1b10*/  FADD.FTZ R27, R26, R27 ;  /* 0x0000001b1a1b7221 */ /* 0x000fc60000010000 */
[----:B------:R-:W-:Y:S02]  /*1b20*/  IADD3 R25, PT, PT, R19, R25, R14 ;  /* 0x0000001913197210 */ /* 0x000fe40007ffe00e */
[----:B------:R-:W-:Y:S01]  /*1b30*/  ISETP.NE.AND P1, PT, R24, RZ, PT ;  /* 0x000000ff1800720c */ /* 0x000fe20003f25270 */
[----:B------:R-:W-:Y:S02]  /*1b40*/  FADD.FTZ R29, R28, R29 ;  /* 0x0000001d1c1d7221 */ /* 0x000fe40000010000 */
[----:B------:R-:W-:Y:S01]  /*1b50*/  IMAD.IADD R30, R24, 0x1, R25 ;  /* 0x00000001181e7824 */ /* 0x000fe200078e0219 */
[----:B------:R-:W-:Y:S02]  /*1b60*/  FSEL R25, R27, R26, !P1 ;  /* 0x0000001a1b197208 */ /* 0x000fe40004800000 */
[----:B------:R-:W-:Y:S01]  /*1b70*/  FSEL R27, R29, R28, !P1 ;  /* 0x0000001c1d1b7208 */ /* 0x000fe20004800000 */
[----:B--2---:R-:W-:Y:S06]  /*1b80*/  BRA.DIV UR4, `(.L_x_1339) ;  /* 0x0000000a04847947 */ /* 0x004fec000b800000 */
[----:B------:R-:W0:Y:S01]  /*1b90*/  SHFL.UP PT, R32, R25, 0x1, RZ ;  /* 0x0420000019207989 */ /* 0x000e2200000e00ff */
[----:B------:R-:W-:Y:S02]  /*1ba0*/  P2R R35, PR, RZ, 0x2 ;  /* 0x00000002ff237803 */ /* 0x000fe40000000000 */
        /* <DEDUP_REMOVED lines=56> */
[----:B------:R-:W1:Y:S03]  /*1f30*/  SHFL.UP PT, R27, R27, 0x1, RZ ;  /* 0x042000001b1b7989 */ /* 0x000e6600000e00ff */
[----:B------:R-:W-:-:S06]  /*1f40*/  IADD3 R29, PT, PT, R30, R29, RZ ;  /* 0x0000001d1e1d7210 */ /* 0x000fcc0007ffe0ff */
[----:B------:R-:W2:Y:S02]  /*1f50*/  SHFL.UP PT, R29, R29, 0x1, RZ ;  /* 0x042000001d1d7989 */ /* 0x000ea400000e00ff */
.L_x_1358:
[----:B------:R-:W-:Y:S02]  /*1f60*/  P2R R32, PR, RZ, 0x2 ;  /* 0x00000002ff207803 */ /* 0x000fe40000000000 */
[----:B------:R-:W-:Y:S02]  /*1f70*/  ISETP.NE.AND P1, PT, R33, RZ, PT ;  /* 0x000000ff2100720c */ /* 0x000fe40003f25270 */
[----:B------:R-:W-:Y:S02]  /*1f80*/  P2R R30, PR, RZ, 0x4 ;  /* 0x00000004ff1e7803 */ /* 0x000fe40000000000 */
[----:B------:R-:W-:-:S09]  /*1f90*/  PLOP3.LUT P0, PT, PT, PT, PT, 0x80, 0x8 ;  /* 0x000000000008781c */ /* 0x000fd20003f0f070 */
[----:B------:R-:W-:Y:S01]  /*1fa0*/  @P1 ISETP.NE.AND P2, PT, R22, RZ, PT ;  /* 0x000000ff1600120c */ /* 0x000fe20003f45270 */
[----:B--2---:R-:W-:-:S03]  /*1fb0*/  @P1 IMAD.IADD R22, R29, 0x1, R22 ;  /* 0x000000011d161824 */ /* 0x004fc600078e0216 */
[----:B------:R-:W-:Y:S02]  /*1fc0*/  @P1 PLOP3.LUT P0, PT, P2, PT, PT, 0x80, 0x8 ;  /* 0x000000000008181c */ /* 0x000fe4000170f070 */
[----:B------:R-:W-:Y:S02]  /*1fd0*/  ISETP.NE.AND P2, PT, R30, RZ, PT ;  /* 0x000000ff1e00720c */ /* 0x000fe40003f45270 */
[----:B------:R-:W2:Y:S01]  /*1fe0*/  S2R R30, SR_CgaCtaId ;  /* 0x00000000001e7919 */ /* 0x000ea20000008800 */
[----:B------:R-:W-:Y:S02]  /*1ff0*/  IADD3 R0, PT, PT, R0, R22, RZ ;  /* 0x0000001600007210 */ /* 0x000fe40007ffe0ff */
[----:B------:R-:W-:-:S03]  /*2000*/  ISETP.NE.AND P1, PT, R32, RZ, PT ;  /* 0x000000ff2000720c */ /* 0x000fc60003f25270 */
[----:B------:R-:W-:-:S03]  /*2010*/  IMAD.IADD R7, R7, 0x1, R0 ;  /* 0x0000000107077824 */ /* 0x000fc600078e0200 */
[----:B0-----:R-:W-:Y:S01]  /*2020*/  @!P0 FADD.FTZ R3, R25, R3 ;  /* 0x0000000319038221 */ /* 0x001fe20000010000 */
[----:B-1----:R-:W-:Y:S01]  /*2030*/  @!P0 FADD.FTZ R5, R27, R5 ;  /* 0x000000051b058221 */ /* 0x002fe20000010000 */
[----:B------:R-:W-:Y:S01]  /*2040*/  ISETP.NE.AND P0, PT, R31, RZ, PT ;  /* 0x000000ff1f00720c */ /* 0x000fe20003f05270 */
[----:B------:R-:W0:Y:S01]  /*2050*/  S2R R27, SR_TID.X ;  /* 0x00000000001b7919 */ /* 0x000e220000002100 */
[----:B------:R-:W-:Y:S02]  /*2060*/  IADD3 R8, PT, PT, R8, R7, RZ ;  /* 0x0000000708087210 */ /* 0x000fe40007ffe0ff */
[----:B------:R-:W-:-:S03]  /*2070*/  MOV R25, 0x400 ;  /* 0x0000040000197802 */ /* 0x000fc60000000f00 */
[----:B------:R-:W-:-:S05]  /*2080*/  IMAD.IADD R13, R13, 0x1, R8 ;  /* 0x000000010d0d7824 */ /* 0x000fca00078e0208 */
[----:B------:R-:W-:Y:S01]  /*2090*/  IADD3 R14, PT, PT, R14, R13, RZ ;  /* 0x0000000d0e0e7210 */ /* 0x000fe20007ffe0ff */
[----:B------:R-:W-:Y:S01]  /*20a0*/  @!P0 FADD.FTZ R4, R4, R3 ;  /* 0x0000000304048221 */ /* 0x000fe20000010000 */
[----:B------:R-:W-:-:S03]  /*20b0*/  @!P0 FADD.FTZ R6, R6, R5 ;  /* 0x0000000506068221 */ /* 0x000fc60000010000 */
[----:B------:R-:W-:Y:S01]  /*20c0*/  @!P6 FADD.FTZ R9, R9, R4 ;  /* 0x000000040909e221 */ /* 0x000fe20000010000 */
[----:B------:R-:W-:Y:S01]  /*20d0*/  @!P6 FADD.FTZ R11, R11, R6 ;  /* 0x000000060b0be221 */ /* 0x000fe20000010000 */
[----:B------:R-:W-:Y:S02]  /*20e0*/  IMAD.IADD R19, R19, 0x1, R14 ;  /* 0x0000000113137824 */ /* 0x000fe400078e020e */
[----:B------:R-:W-:Y:S01]  /*20f0*/  @!P5 FADD.FTZ R10, R10, R9 ;  /* 0x000000090a0ad221 */ /* 0x000fe20000010000 */
[----:B------:R-:W-:Y:S01]  /*2100*/  @!P5 FADD.FTZ R12, R12, R11 ;  /* 0x0000000b0c0cd221 */ /* 0x000fe20000010000 */
[----:B--2---:R-:W-:Y:S02]  /*2110*/  LEA R30, R30, R25, 0x18 ;  /* 0x000000191e1e7211 */ /* 0x004fe400078ec0ff */
[----:B------:R-:W-:Y:S01]  /*2120*/  @!P4 FADD.FTZ R15, R15, R10 ;  /* 0x0000000a0f0fc221 */ /* 0x000fe20000010000 */
[----:B------:R-:W-:Y:S01]  /*2130*/  @!P4 FADD.FTZ R17, R17, R12 ;  /* 0x0000000c1111c221 */ /* 0x000fe20000010000 */
[----:B------:R-:W-:-:S02]  /*2140*/  IADD3 R24, PT, PT, R24, R19, RZ ;  /* 0x0000001318187210 */ /* 0x000fc40007ffe0ff */
[----:B------:R-:W-:Y:S01]  /*2150*/  @!P3 FADD.FTZ R18, R18, R15 ;  /* 0x0000000f1212b221 */ /* 0x000fe20000010000 */
[----:B------:R-:W-:-:S03]  /*2160*/  @!P3 FADD.FTZ R20, R20, R17 ;  /* 0x000000111414b221 */ /* 0x000fc60000010000 */
[----:B------:R-:W-:Y:S01]  /*2170*/  @!P2 FADD.FTZ R21, R21, R18 ;  /* 0x000000121515a221 */ /* 0x000fe20000010000 */
[----:B------:R-:W-:Y:S01]  /*2180*/  @!P2 FADD.FTZ R23, R23, R20 ;  /* 0x000000141717a221 */ /* 0x000fe20000010000 */
[----:B0-----:R-:W-:Y:S02]  /*2190*/  IMAD R27, R27, 0x6c, R30 ;  /* 0x0000006c1b1b7824 */ /* 0x001fe400078e021e */
        /* <DEDUP_REMOVED lines=26> */
.L_x_1338:
[----:B-1----:R-:W1:Y:S01]  /*2340*/  S2R R10, SR_TID.X ;  /* 0x00000000000a7919 */ /* 0x002e620000002100 */
[----:B0-----:R-:W0:Y:S01]  /*2350*/  LDC R3, c[0x0][0x40c] ;  /* 0x00010300ff037b82 */ /* 0x001e220000000800 */
[----:B------:R-:W-:Y:S01]  /*2360*/  MOV R8, 0x400 ;  /* 0x0000040000087802 */ /* 0x000fe20000000f00 */
[----:B------:R-:W-:Y:S05]  /*2370*/  WARPSYNC.ALL ;  /* 0x0000000000007948 */ /* 0x000fea0003800000 */
[----:B------:R-:W2:Y:S01]  /*2380*/  S2R R9, SR_CgaCtaId ;  /* 0x0000000000097919 */ /* 0x000ea20000008800 */
[----:B-1----:R-:W-:Y:S02]  /*2390*/  LEA.HI R0, R10, R10, RZ, 0x1d ;  /* 0x0000000a0a007211 */ /* 0x002fe400078fe8ff */
[----:B--2---:R-:W-:-:S05]  /*23a0*/  LEA R5, R9, R8, 0x18 ;  /* 0x0000000809057211 */ /* 0x004fca00078ec0ff */
        /* <DEDUP_REMOVED lines=31> */
.L_x_1339:
[----:B------:R-:W-:Y:S02]  /*25a0*/  IMAD.MOV.U32 R39, RZ, RZ, R30 ;  /* 0x000000ffff277224 */ /* 0x000fe400078e001e */
[----:B------:R-:W-:Y:S02]  /*25b0*/  HFMA2 R40, -RZ, RZ, 0, 5.9604644775390625e-08 ;  /* 0x00000001ff287431 */ /* 0x000fe400000001ff */
[----:B------:R-:W-:Y:S01]  /*25c0*/  IMAD.MOV.U32 R41, RZ, RZ, RZ ;  /* 0x000000ffff297224 */ /* 0x000fe200078e00ff */
[----:B------:R-:W-:Y:S02]  /*25d0*/  MOV R38, 0xffffffff ;  /* 0xffffffff00267802 */ /* 0x000fe40000000f00 */
[----:B------:R-:W-:Y:S02]  /*25e0*/  P2R R37, PR, RZ, 0x2 ;  /* 0x00000002ff257803 */ /* 0x000fe40000000000 */
[----:B------:R-:W-:-:S13]  /*25f0*/  ISETP.GE.AND P1, PT, R34, 0x1, PT ;  /* 0x000000012200780c */ /* 0x000fda0003f26270 */
[----:B------:R-:W-:Y:S05]  /*2600*/  WARPSYNC.COLLECTIVE R38, `(.L_x_1340) ;  /* 0x0000000026087348 */ /* 0x000fea0003c00000 */
[----:B------:R0:W1:Y:S02]  /*2610*/  SHFL.UP P0, R32, R39, R40, R41 ;  /* 0x0400002827207389 */ /* 0x0000640000000029 */
[----:B01----:R-:W-:Y:S05]  /*2620*/  ENDCOLLECTIVE ;  /* 0x000000000000791b */ /* 0x003fea0003800000 */
.L_x_1340:
[----:B------:R-:W-:Y:S02]  /*2630*/  P2R R35, PR, RZ, 0x4 ;  /* 0x00000004ff237803 */ /* 0x000fe40000000000 */
[----:B------:R-:W-:Y:S01]  /*2640*/  ISETP.NE.AND P2, PT, R30, RZ, PT ;  /* 0x000000ff1e00720c */ /* 0x000fe20003f45270 */
[----:B------:R-:W-:Y:S02]  /*2650*/  IMAD.MOV.U32 R39, RZ, RZ, R25 ;  /* 0x000000ffff277224 */ /* 0x000fe400078e0019 */
[----:B------:R-:W-:-:S10]  /*2660*/  IMAD.MOV.U32 R29, RZ, RZ, R32 ;  /* 0x000000ffff1d7224 */ /* 0x000fd400078e0020 */
[----:B------:R-:W-:Y:S05]  /*2670*/  WARPSYNC.COLLECTIVE R38, `(.L_x_1341) ;  /* 0x0000000026087348 */ /* 0x000fea0003c00000 */
[----:B------:R0:W1:Y:S02]  /*2680*/  SHFL.UP P0, R32, R39, R40, R41 ;  /* 0x0400002827207389 */ /* 0x0000640000000029 */
[----:B01----:R-:W-:Y:S05]  /*2690*/  ENDCOLLECTIVE ;  /* 0x000000000000791b */ /* 0x003fea0003800000 */
.L_x_1341:
[----:B------:R-:W-:-:S04]  /*26a0*/  SEL R29, R29, RZ, P1 ;  /* 0x000000ff1d1d7207 */ /* 0x000fc80000800000 */
[----:B------:R-:W-:Y:S02]  /*26b0*/  IADD3 R29, PT, PT, R30, R29, RZ ;  /* 0x0000001d1e1d7210 */ /* 0x000fe40007ffe0ff */
[----:B------:R-:W-:Y:S01]  /*26c0*/  MOV R39, R27 ;  /* 0x0000001b00277202 */ /* 0x000fe20000000f00 */
[----:B------:R-:W-:-:S05]  /*26d0*/  FADD.FTZ R32, R25, R32 ;  /* 0x0000002019207221 */ /* 0x000fca0000010000 */
[----:B------:R-:W-:-:S07]  /*26e0*/  @P1 FSEL R25, R32, R25, !P2 ;  /* 0x0000001920191208 */ /* 0x000fce0005000000 */
[----:B------:R-:W-:Y:S05]  /*26f0*/  WARPSYNC.COLLECTIVE R38, `(.L_x_1342) ;  /* 0x0000000026087348 */ /* 0x000fea0003c00000 */
[----:B------:R0:W1:Y:S02]  /*2700*/  SHFL.UP P0, R32, R39, R40, R41 ;  /* 0x0400002827207389 */ /* 0x0000640000000029 */
[----:B01----:R-:W-:Y:S05]  /*2710*/  ENDCOLLECTIVE ;  /* 0x000000000000791b */ /* 0x003fea0003800000 */
.L_x_1342:
[----:B------:R-:W-:Y:S01]  /*2720*/  MOV R39, R29 ;  /* 0x0000001d00277202 */ /* 0x000fe20000000f00 */
[----:B------:R-:W-:Y:S02]  /*2730*/  IMAD.MOV.U32 R40, RZ, RZ, 0x2 ;  /* 0x00000002ff287424 */ /* 0x000fe400078e00ff */
[----:B------:R-:W-:-:S07]  /*2740*/  IMAD.MOV.U32 R36, RZ, RZ, R32 ;  /* 0x000000ffff247224 */ /* 0x000fce00078e0020 */
[----:B------:R-:W-:Y:S05]  /*2750*/  WARPSYNC.COLLECTIVE R38, `(.L_x_1343) ;  /* 0x0000000026087348 */ /* 0x000fea0003c00000 */
[----:B------:R0:W1:Y:S02]  /*2760*/  SHFL.UP P0, R32, R39, R40, R41 ;  /* 0x0400002827207389 */ /* 0x0000640000000029 */
[----:B01----:R-:W-:Y:S05]  /*2770*/  ENDCOLLECTIVE ;  /* 0x000000000000791b */ /* 0x003fea0003800000 */
.L_x_1343:
[----:B------:R-:W-:-:S05]  /*2780*/  FADD.FTZ R36, R27, R36 ;  /* 0x000000241b247221 */ /* 0x000fca0000010000 */
[----:B------:R-:W-:Y:S02]  /*2790*/  @P1 FSEL R27, R36, R27, !P2 ;  /* 0x0000001b241b1208 */ /* 0x000fe40005000000 */
[----:B------:R-:W-:Y:S02]  /*27a0*/  ISETP.GE.AND P2, PT, R34, 0x2, PT ;  /* 0x000000022200780c */ /* 0x000fe40003f46270 */
[----:B------:R-:W-:Y:S02]  /*27b0*/  ISETP.NE.AND P1, PT, R29, RZ, PT ;  /* 0x000000ff1d00720c */ /* 0x000fe40003f25270 */
[----:B------:R-:W-:Y:S02]  /*27c0*/  MOV R39, R25 ;  /* 0x0000001900277202 */ /* 0x000fe40000000f00 */
[----:B------:R-:W-:-:S09]  /*27d0*/  MOV R30, R32 ;  /* 0x00000020001e7202 */ /* 0x000fd20000000f00 */
[----:B------:R-:W-:Y:S05]  /*27e0*/  WARPSYNC.COLLECTIVE R38, `(.L_x_1344) ;  /* 0x0000000026087348 */ /* 0x000fea0003c00000 */
[----:B------:R0:W1:Y:S02]  /*27f0*/  SHFL.UP P0, R32, R39, R40, R41 ;  /* 0x0400002827207389 */ /* 0x0000640000000029 */
[----:B01----:R-:W-:Y:S05]  /*2800*/  ENDCOLLECTIVE ;  /* 0x000000000000791b */ /* 0x003fea0003800000 */
.L_x_1344:
[----:B------:R-:W-:-:S05]  /*2810*/  SEL R30, R30, RZ, P2 ;  /* 0x000000ff1e1e7207 */ /* 0x000fca0001000000 */
[----:B------:R-:W-:Y:S02]  /*2820*/  IMAD.IADD R30, R29, 0x1, R30 ;  /* 0x000000011d1e7824 */ /* 0x000fe400078e021e */
[----:B------:R-:W-:Y:S02]  /*2830*/  IMAD.MOV.U32 R39, RZ, RZ, R27 ;  /* 0x000000ffff277224 */ /* 0x000fe400078e001b */
[----:B------:R-:W-:-:S05]  /*2840*/  FADD.FTZ R32, R25, R32 ;  /* 0x0000002019207221 */ /* 0x000fca0000010000 */
[----:B------:R-:W-:-:S07]  /*2850*/  @P2 FSEL R25, R32, R25, !P1 ;  /* 0x0000001920192208 */ /* 0x000fce0004800000 */
[----:B------:R-:W-:Y:S05]  /*2860*/  WARPSYNC.COLLECTIVE R38, `(.L_x_1345) ;  /* 0x0000000026087348 */ /* 0x000fea0003c00000 */
[----:B------:R0:W1:Y:S02]  /*2870*/  SHFL.UP P0, R32, R39, R40, R41 ;  /* 0x0400002827207389 */ /* 0x0000640000000029 */
[----:B01----:R-:W-:Y:S05]  /*2880*/  ENDCOLLECTIVE ;  /* 0x000000000000791b */ /* 0x003fea0003800000 */
.L_x_1345:
[----:B------:R-:W-:Y:S02]  /*2890*/  IMAD.MOV.U32 R39, RZ, RZ, R30 ;  /* 0x000000ffff277224 */ /* 0x000fe400078e001e */
[----:B------:R-:W-:Y:S01]  /*28a0*/  HFMA2 R40, -RZ, RZ, 0, 2.384185791015625e-07 ;  /* 0x00000004ff287431 */ /* 0x000fe200000001ff */
[----:B------:R-:W-:-:S07]  /*28b0*/  MOV R36, R32 ;  /* 0x0000002000247202 */ /* 0x000fce0000000f00 */
[----:B------:R-:W-:Y:S05]  /*28c0*/  WARPSYNC.COLLECTIVE R38, `(.L_x_1346) ;  /* 0x0000000026087348 */ /* 0x000fea0003c00000 */
[----:B------:R0:W1:Y:S02]  /*28d0*/  SHFL.UP P0, R32, R39, R40, R41 ;  /* 0x0400002827207389 */ /* 0x0000640000000029 */
[----:B01----:R-:W-:Y:S05]  /*28e0*/  ENDCOLLECTIVE ;  /* 0x000000000000791b */ /* 0x003fea0003800000 */
.L_x_1346:
[----:B------:R-:W-:-:S05]  /*28f0*/  FADD.FTZ R36, R27, R36 ;  /* 0x000000241b247221 */ /* 0x000fca0000010000 */
[----:B------:R-:W-:Y:S02]  /*2900*/  @P2 FSEL R27, R36, R27, !P1 ;  /* 0x0000001b241b2208 */ /* 0x000fe40004800000 */
[----:B------:R-:W-:Y:S02]  /*2910*/  ISETP.GE.AND P2, PT, R34, 0x4, PT ;  /* 0x000000042200780c */ /* 0x000fe40003f46270 */
[----:B------:R-:W-:Y:S01]  /*2920*/  ISETP.NE.AND P1, PT, R30, RZ, PT ;  /* 0x000000ff1e00720c */ /* 0x000fe20003f25270 */
[----:B------:R-:W-:Y:S02]  /*2930*/  IMAD.MOV.U32 R39, RZ, RZ, R25 ;  /* 0x000000ffff277224 */ /* 0x000fe400078e0019 */
[----:B------:R-:W-:-:S10]  /*2940*/  IMAD.MOV.U32 R29, RZ, RZ, R32 ;  /* 0x000000ffff1d7224 */ /* 0x000fd400078e0020 */
[----:B------:R-:W-:Y:S05]  /*2950*/  WARPSYNC.COLLECTIVE R38, `(.L_x_1347) ;  /* 0x0000000026087348 */ /* 0x000fea0003c00000 */
[----:B------:R0:W1:Y:S02]  /*2960*/  SHFL.UP P0, R32, R39, R40, R41 ;  /* 0x0400002827207389 */ /* 0x0000640000000029 */
[----:B01----:R-:W-:Y:S05]  /*2970*/  ENDCOLLECTIVE ;  /* 0x000000000000791b */ /* 0x003fea0003800000 */
.L_x_1347:
        /* <DEDUP_REMOVED lines=8> */
.L_x_1348:
[----:B------:R-:W-:Y:S01]  /*2a00*/  MOV R39, R29 ;  /* 0x0000001d00277202 */ /* 0x000fe20000000f00 */
[----:B------:R-:W-:Y:S02]  /*2a10*/  IMAD.MOV.U32 R40, RZ, RZ, 0x8 ;  /* 0x00000008ff287424 */ /* 0x000fe400078e00ff */
[----:B------:R-:W-:-:S07]  /*2a20*/  IMAD.MOV.U32 R36, RZ, RZ, R32 ;  /* 0x000000ffff247224 */ /* 0x000fce00078e0020 */
[----:B------:R-:W-:Y:S05]  /*2a30*/  WARPSYNC.COLLECTIVE R38, `(.L_x_1349) ;  /* 0x0000000026087348 */ /* 0x000fea0003c00000 */
[----:B------:R0:W1:Y:S02]  /*2a40*/  SHFL.UP P0, R32, R39, R40, R41 ;  /* 0x0400002827207389 */ /* 0x0000640000000029 */
[----:B01----:R-:W-:Y:S05]  /*2a50*/  ENDCOLLECTIVE ;  /* 0x000000000000791b */ /* 0x003fea0003800000 */
.L_x_1349:
[----:B------:R-:W-:-:S05]  /*2a60*/  FADD.FTZ R36, R27, R36 ;  /* 0x000000241b247221 */ /* 0x000fca0000010000 */
[----:B------:R-:W-:Y:S02]  /*2a70*/  @P2 FSEL R27, R36, R27, !P1 ;  /* 0x0000001b241b2208 */ /* 0x000fe40004800000 */
[----:B------:R-:W-:Y:S02]  /*2a80*/  ISETP.NE.AND P2, PT, R29, RZ, PT ;  /* 0x000000ff1d00720c */ /* 0x000fe40003f45270 */
[----:B------:R-:W-:Y:S02]  /*2a90*/  ISETP.GE.AND P1, PT, R34, 0x8, PT ;  /* 0x000000082200780c */ /* 0x000fe40003f26270 */
[----:B------:R-:W-:Y:S02]  /*2aa0*/  MOV R39, R25 ;  /* 0x0000001900277202 */ /* 0x000fe40000000f00 */
[----:B------:R-:W-:-:S09]  /*2ab0*/  MOV R30, R32 ;  /* 0x00000020001e7202 */ /* 0x000fd20000000f00 */
[----:B------:R-:W-:Y:S05]  /*2ac0*/  WARPSYNC.COLLECTIVE R38, `(.L_x_1350) ;  /* 0x0000000026087348 */ /* 0x000fea0003c00000 */
[----:B------:R0:W1:Y:S02]  /*2ad0*/  SHFL.UP P0, R32, R39, R40, R41 ;  /* 0x0400002827207389 */ /* 0x0000640000000029 */
[----:B01----:R-:W-:Y:S05]  /*2ae0*/  ENDCOLLECTIVE ;  /* 0x000000000000791b */ /* 0x003fea0003800000 */
.L_x_1350:
[----:B------:R-:W-:Y:S02]  /*2af0*/  SEL R30, R30, RZ, P1 ;  /* 0x000000ff1e1e7207 */ /* 0x000fe40000800000 */
[----:B------:R-:W-:-:S03]  /*2b00*/  ISETP.GE.AND P1, PT, R34, 0x10, PT ;  /* 0x000000102200780c */ /* 0x000fc60003f26270 */
[----:B------:R-:W-:Y:S02]  /*2b10*/  IMAD.IADD R30, R29, 0x1, R30 ;  /* 0x000000011d1e7824 */ /* 0x000fe400078e021e */
[----:B------:R-:W-:Y:S01]  /*2b20*/  IMAD.MOV.U32 R39, RZ, RZ, R27 ;  /* 0x000000ffff277224 */ /* 0x000fe200078e001b */
[----:B------:R-:W-:Y:S01]  /*2b30*/  ISETP.GE.AND P0, PT, R34, 0x8, PT ;  /* 0x000000082200780c */ /* 0x000fe20003f06270 */
[----:B------:R-:W-:-:S12]  /*2b40*/  FADD.FTZ R32, R25, R32 ;  /* 0x0000002019207221 */ /* 0x000fd80000010000 */
[----:B------:R-:W-:-:S07]  /*2b50*/  @P0 FSEL R25, R32, R25, !P2 ;  /* 0x0000001920190208 */ /* 0x000fce0005000000 */
[----:B------:R-:W-:Y:S05]  /*2b60*/  WARPSYNC.COLLECTIVE R38, `(.L_x_1351) ;  /* 0x0000000026087348 */ /* 0x000fea0003c00000 */
[----:B------:R0:W1:Y:S02]  /*2b70*/  SHFL.UP P0, R32, R39, R40, R41 ;  /* 0x0400002827207389 */ /* 0x0000640000000029 */
[----:B01----:R-:W-:Y:S05]  /*2b80*/  ENDCOLLECTIVE ;  /* 0x000000000000791b */ /* 0x003fea0003800000 */
.L_x_1351:
[----:B------:R-:W-:Y:S02]  /*2b90*/  IMAD.MOV.U32 R39, RZ, RZ, R30 ;  /* 0x000000ffff277224 */ /* 0x000fe400078e001e */
[----:B------:R-:W-:Y:S01]  /*2ba0*/  HFMA2 R40, -RZ, RZ, 0, 9.5367431640625e-07 ;  /* 0x00000010ff287431 */ /* 0x000fe200000001ff */
[----:B------:R-:W-:Y:S02]  /*2bb0*/  ISETP.GE.AND P0, PT, R34, 0x8, PT ;  /* 0x000000082200780c */ /* 0x000fe40003f06270 */
[----:B------:R-:W-:-:S05]  /*2bc0*/  MOV R36, R32 ;  /* 0x0000002000247202 */ /* 0x000fca0000000f00 */
[----:B------:R-:W-:-:S06]  /*2bd0*/  FADD.FTZ R36, R27, R36 ;  /* 0x000000241b247221 */ /* 0x000fcc0000010000 */
[----:B------:R-:W-:-:S07]  /*2be0*/  @P0 FSEL R27, R36, R27, !P2 ;  /* 0x0000001b241b0208 */ /* 0x000fce0005000000 */
[----:B------:R-:W-:Y:S05]  /*2bf0*/  WARPSYNC.COLLECTIVE R38, `(.L_x_1352) ;  /* 0x0000000026087348 */ /* 0x000fea0003c00000 */
[----:B------:R0:W1:Y:S02]  /*2c00*/  SHFL.UP P0, R32, R39, R40, R41 ;  /* 0x0400002827207389 */ /* 0x0000640000000029 */
[----:B01----:R-:W-:Y:S05]  /*2c10*/  ENDCOLLECTIVE ;  /* 0x000000000000791b */ /* 0x003fea0003800000 */
.L_x_1352:
[----:B------:R-:W-:Y:S01]  /*2c20*/  ISETP.NE.AND P2, PT, R35, RZ, PT ;  /* 0x000000ff2300720c */ /* 0x000fe20003f45270 */
[----:B------:R-:W-:Y:S02]  /*2c30*/  IMAD.MOV.U32 R39, RZ, RZ, R25 ;  /* 0x000000ffff277224 */ /* 0x000fe400078e0019 */
[----:B------:R-:W-:-:S10]  /*2c40*/  IMAD.MOV.U32 R29, RZ, RZ, R32 ;  /* 0x000000ffff1d7224 */ /* 0x000fd400078e0020 */
[----:B------:R-:W-:Y:S05]  /*2c50*/  WARPSYNC.COLLECTIVE R38, `(.L_x_1353) ;  /* 0x0000000026087348 */ /* 0x000fea0003c00000 */
[----:B------:R0:W1:Y:S02]  /*2c60*/  SHFL.UP P0, R32, R39, R40, R41 ;  /* 0x0400002827207389 */ /* 0x0000640000000029 */
[----:B01----:R-:W-:Y:S05]  /*2c70*/  ENDCOLLECTIVE ;  /* 0x000000000000791b */ /* 0x003fea0003800000 */
.L_x_1353:
[----:B------:R-:W-:Y:S02]  /*2c80*/  SEL R29, R29, RZ, P1 ;  /* 0x000000ff1d1d7207 */ /* 0x000fe40000800000 */
[C---:B------:R-:W-:Y:S02]  /*2c90*/  ISETP.NE.AND P1, PT, R30.reuse, RZ, PT ;  /* 0x000000ff1e00720c */ /* 0x040fe40003f25270 */
[----:B------:R-:W-:Y:S02]  /*2ca0*/  IADD3 R29, PT, PT, R30, R29, RZ ;  /* 0x0000001d1e1d7210 */ /* 0x000fe40007ffe0ff */
[----:B------:R-:W-:Y:S02]  /*2cb0*/  MOV R39, R27 ;  /* 0x0000001b00277202 */ /* 0x000fe40000000f00 */
[----:B------:R-:W-:Y:S01]  /*2cc0*/  ISETP.GE.AND P0, PT, R34, 0x10, PT ;  /* 0x000000102200780c */ /* 0x000fe20003f06270 */
[----:B------:R-:W-:-:S12]  /*2cd0*/  FADD.FTZ R32, R25, R32 ;  /* 0x0000002019207221 */ /* 0x000fd80000010000 */
[----:B------:R-:W-:-:S07]  /*2ce0*/  @P0 FSEL R25, R32, R25, !P1 ;  /* 0x0000001920190208 */ /* 0x000fce0004800000 */
[----:B------:R-:W-:Y:S05]  /*2cf0*/  WARPSYNC.COLLECTIVE R38, `(.L_x_1354) ;  /* 0x0000000026087348 */ /* 0x000fea0003c00000 */
[----:B------:R0:W1:Y:S02]  /*2d00*/  SHFL.UP P0, R32, R39, R40, R41 ;  /* 0x0400002827207389 */ /* 0x0000640000000029 */
[----:B01----:R-:W-:Y:S05]  /*2d10*/  ENDCOLLECTIVE ;  /* 0x000000000000791b */ /* 0x003fea0003800000 */
.L_x_1354:
[----:B------:R-:W-:Y:S01]  /*2d20*/  MOV R39, R29 ;  /* 0x0000001d00277202 */ /* 0x000fe20000000f00 */
[----:B------:R-:W-:Y:S01]  /*2d30*/  IMAD.MOV.U32 R40, RZ, RZ, 0x1 ;  /* 0x00000001ff287424 */ /* 0x000fe200078e00ff */
[----:B------:R-:W-:Y:S01]  /*2d40*/  ISETP.GE.AND P0, PT, R34, 0x10, PT ;  /* 0x000000102200780c */ /* 0x000fe20003f06270 */
[----:B------:R-:W-:-:S04]  /*2d50*/  IMAD.MOV.U32 R36, RZ, RZ, R32 ;  /* 0x000000ffff247224 */ /* 0x000fc800078e0020 */
[----:B------:R-:W-:-:S08]  /*2d60*/  FADD.FTZ R36, R27, R36 ;  /* 0x000000241b247221 */ /* 0x000fd00000010000 */
[----:B------:R-:W-:-:S07]  /*2d70*/  @P0 FSEL R27, R36, R27, !P1 ;  /* 0x0000001b241b0208 */ /* 0x000fce0004800000 */
[----:B------:R-:W-:Y:S05]  /*2d80*/  WARPSYNC.COLLECTIVE R38, `(.L_x_1355) ;  /* 0x0000000026087348 */ /* 0x000fea0003c00000 */
[----:B------:R0:W1:Y:S02]  /*2d90*/  SHFL.UP P0, R32, R39, R40, R41 ;  /* 0x0400002827207389 */ /* 0x0000640000000029 */
[----:B01----:R-:W-:Y:S05]  /*2da0*/  ENDCOLLECTIVE ;  /* 0x000000000000791b */ /* 0x003fea0003800000 */
.L_x_1355:
[----:B------:R-:W-:Y:S01]  /*2db0*/  ISETP.NE.AND P1, PT, R37, RZ, PT ;  /* 0x000000ff2500720c */ /* 0x000fe20003f25270 */
[----:B------:R-:W-:Y:S01]  /*2dc0*/  IMAD.MOV.U32 R39, RZ, RZ, R25 ;  /* 0x000000ffff277224 */ /* 0x000fe200078e0019 */
[----:B------:R-:W-:-:S11]  /*2dd0*/  MOV R29, R32 ;  /* 0x00000020001d7202 */ /* 0x000fd60000000f00 */
[----:B------:R-:W-:Y:S05]  /*2de0*/  WARPSYNC.COLLECTIVE R38, `(.L_x_1356) ;  /* 0x0000000026087348 */ /* 0x000fea0003c00000 */
[----:B------:R0:W1:Y:S02]  /*2df0*/  SHFL.UP P0, R32, R39, R40, R41 ;  /* 0x0400002827207389 */ /* 0x0000640000000029 */
[----:B01----:R-:W-:Y:S05]  /*2e00*/  ENDCOLLECTIVE ;  /* 0x000000000000791b */ /* 0x003fea0003800000 */
.L_x_1356:
[----:B------:R-:W-:Y:S01]  /*2e10*/  IMAD.MOV.U32 R39, RZ, RZ, R27 ;  /* 0x000000ffff277224 */ /* 0x000fe200078e001b */
[----:B------:R-:W-:-:S07]  /*2e20*/  MOV R25, R32 ;  /* 0x0000002000197202 */ /* 0x000fce0000000f00 */
[----:B------:R-:W-:Y:S05]  /*2e30*/  WARPSYNC.COLLECTIVE R38, `(.L_x_1357) ;  /* 0x0000000026087348 */ /* 0x000fea0003c00000 */
[----:B------:R0:W1:Y:S02]  /*2e40*/  SHFL.UP P0, R32, R39, R40, R41 ;  /* 0x0400002827207389 */ /* 0x0000640000000029 */
[----:B01----:R-:W-:Y:S05]  /*2e50*/  ENDCOLLECTIVE ;  /* 0x000000000000791b */ /* 0x003fea0003800000 */
.L_x_1357:
[----:B------:R-:W-:Y:S01]  /*2e60*/  MOV R27, R32 ;  /* 0x00000020001b7202 */ /* 0x000fe20000000f00 */
[----:B------:R-:W-:Y:S06]  /*2e70*/  BRA `(.L_x_1358) ;  /* 0xfffffff000387947 */ /* 0x000fec000383ffff */
.L_x_1359:
        /* <DEDUP_REMOVED lines=16> */
.L_x_3626:


//--------------------- .text._Z30group_norm_nhwc_fwd_sum_kernelI11Fp32IOFp32WLi120EEv26Group_norm_nhwc_fwd_params --------------------------
	.section	.text._Z30group_norm_nhwc_fwd_sum_kernelI11Fp32IOFp32WLi120EEv26Group_norm_nhwc_fwd_params,"ax",@progbits
	.align	128
        .global         _Z30group_norm_nhwc_fwd_sum_kernelI11Fp32IOFp32WLi120EEv26Group_norm_nhwc_fwd_params
        .type           _Z30group_norm_nhwc_fwd_sum_kernelI11Fp32IOFp32WLi120EEv26Group_norm_nhwc_fwd_params,@function
        .size           _Z30group_norm_nhwc_fwd_sum_kernelI11Fp32IOFp32WLi120EEv26Group_norm_nhwc_fwd_params,(.L_x_3627 - _Z30group_norm_nhwc_fwd_sum_kernelI11Fp32IOFp32WLi120EEv26Group_norm_nhwc_fwd_params)
        .other          _Z30group_norm_nhwc_fwd_sum_kernelI11Fp32IOFp32WLi120EEv26Group_norm_nhwc_fwd_params,@"STO_CUDA_ENTRY STV_DEFAULT"
_Z30group_norm_nhwc_fwd_sum_kernelI11Fp32IOFp32WLi120EEv26Group_norm_nhwc_fwd_params:
.text._Z30group_norm_nhwc_fwd_sum_kernelI11Fp32IOFp32WLi120EEv26Group_norm_nhwc_fwd_params:
        /* <DEDUP_REMOVED lines=40> */
.L_x_1362:
        /* <DEDUP_REMOVED lines=153> */
.L_x_1361:
        /* <DEDUP_REMOVED lines=77> */
.L_x_1363:
        /* <DEDUP_REMOVED lines=41> */
.L_x_1364:
        /* <DEDUP_REMOVED lines=17> */
.L_x_1366:
[----:B------:R-:W-:Y:S05]  /*1480*/  BSYNC.RECONVERGENT B0 ;  /* 0x0000000000007941 */ /* 0x000fea0003800200 */
.L_x_1365:
[C---:B-----5:R-:W-:Y:S01]  /*1490*/  FMUL.FTZ R6, R2.reuse, R2 ;  /* 0x0000000202067220 */ /* 0x060fe20000410000 */
[----:B------:R-:W-:-:S03]  /*14a0*/  FADD.FTZ R2, R2, R3 ;  /* 0x0000000302027221 */ /* 0x000fc60000010000 */
[----:B------:R-:W-:Y:S01]  /*14b0*/  FFMA.FTZ R3, R3, R3, R6 ;  /* 0x0000000303037223 */ /* 0x000fe20000010006 */
[----:B------:R-:W-:-:S03]  /*14c0*/  FADD.FTZ R23, R23, R2 ;  /* 0x0000000217177221 */ /* 0x000fc60000010000 */
[----:B------:R-:W-:-:S07]  /*14d0*/  FADD.FTZ R22, R22, R3 ;  /* 0x0000000316167221 */ /* 0x000fce0000010000 */
.L_x_1360:
[----:B------:R-:W0:Y:S01]  /*14e0*/  LDCU UR5, c[0x0][0x40c] ;  /* 0x00008180ff0577ac */ /* 0x000e220008000800 */
[----:B------:R-:W-:Y:S01]  /*14f0*/  HFMA2 R2, -RZ, RZ, 0, 0 ;  /* 0x00000000ff027431 */ /* 0x000fe200000001ff */
[----:B------:R-:W-:Y:S01]  /*1500*/  LEA.HI R8, R0, R0, RZ, 0x1e ;  /* 0x0000000000087211 */ /* 0x000fe200078ff0ff */
[----:B0-----:R-:W0:Y:S01]  /*1510*/  I2F.U32.RP R5, UR5 ;  /* 0x0000000500057d06 */ /* 0x001e220008209000 */
[----:B------:R-:W-:-:S07]  /*1520*/  ISETP.NE.U32.AND P2, PT, RZ, UR5, PT ;  /* 0x00000005ff007c0c */ /* 0x000fce000bf45070 */
[----:B0-----:R-:W0:Y:S02]  /*1530*/  MUFU.RCP R5, R5 ;  /* 0x0000000500057308 */ /* 0x001e240000001000 */
[----:B0-----:R-:W-:-:S06]  /*1540*/  VIADD R6, R5, 0xffffffe ;  /* 0x0ffffffe05067836 */ /* 0x001fcc0000000000 */
[----:B------:R0:W1:Y:S02]  /*1550*/  F2I.FTZ.U32.TRUNC.NTZ R3, R6 ;  /* 0x0000000600037305 */ /* 0x000064000021f000 */
[----:B0-----:R-:W-:Y:S02]  /*1560*/  MOV R6, 0x400 ;  /* 0x0000040000067802 */ /* 0x001fe40000000f00 */
[----:B-1----:R-:W-:-:S05]  /*1570*/  IADD3 R7, PT, PT, RZ, -R3, RZ ;  /* 0x80000003ff077210 */ /* 0x002fca0007ffe0ff */
[----:B------:R-:W-:-:S04]  /*1580*/  IMAD R7, R7, UR5, RZ ;  /* 0x0000000507077c24 */ /* 0x000fc8000f8e02ff */
[----:B------:R-:W-:-:S06]  /*1590*/  IMAD.HI.U32 R3, R3, R7, R2 ;  /* 0x0000000703037227 */ /* 0x000fcc00078e0002 */
[----:B------:R-:W-:Y:S02]  /*15a0*/  IMAD.HI.U32 R2, R3, R4, RZ ;  /* 0x0000000403027227 */ /* 0x000fe400078e00ff */
[----:B------:R-:W0:Y:S02]  /*15b0*/  S2R R3, SR_CgaCtaId ;  /* 0x0000000000037919 */ /* 0x000e240000008800 */
[----:B------:R-:W-:-:S04]  /*15c0*/  IMAD.MOV R7, RZ, RZ, -R2 ;  /* 0x000000ffff077224 */ /* 0x000fc800078e0a02 */
[----:B------:R-:W-:-:S05]  /*15d0*/  IMAD R7, R7, UR5, R4 ;  /* 0x0000000507077c24 */ /* 0x000fca000f8e0204 */
[----:B------:R-:W-:-:S13]  /*15e0*/  ISETP.GE.U32.AND P0, PT, R7, UR5, PT ;  /* 0x0000000507007c0c */ /* 0x000fda000bf06070 */
[----:B------:R-:W-:Y:S02]  /*15f0*/  @P0 IADD3 R7, PT, PT, R7, -UR5, RZ ;  /* 0x8000000507070c10 */ /* 0x000fe4000fffe0ff */
[----:B------:R-:W-:Y:S02]  /*1600*/  @P0 IADD3 R2, PT, PT, R2, 0x1, RZ ;  /* 0x0000000102020810 */ /* 0x000fe40007ffe0ff */
[----:B------:R-:W-:Y:S02]  /*1610*/  ISETP.GE.U32.AND P1, PT, R7, UR5, PT ;  /* 0x0000000507007c0c */ /* 0x000fe4000bf26070 */
[----:B0-----:R-:W-:-:S11]  /*1620*/  LEA R13, R3, R6, 0x18 ;  /* 0x00000006030d7211 */ /* 0x001fd600078ec0ff */
[----:B------:R-:W-:Y:S01]  /*1630*/  @P1 VIADD R2, R2, 0x1 ;  /* 0x0000000102021836 */ /* 0x000fe20000000000 */
[----:B------:R-:W-:-:S04]  /*1640*/  @!P2 LOP3.LUT R2, RZ, UR5, RZ, 0x33, !PT ;  /* 0x00000005ff02ac12 */ /* 0x000fc8000f8e33ff */
[----:B------:R-:W-:-:S05]  /*1650*/  IADD3 R5, PT, PT, -R2, RZ, RZ ;  /* 0x000000ff02057210 */ /* 0x000fca0007ffe1ff */
[----:B------:R-:W-:Y:S02]  /*1660*/  IMAD R4, R5, UR5, R4 ;  /* 0x0000000505047c24 */ /* 0x000fe4000f8e0204 */
[----:B------:R-:W-:-:S03]  /*1670*/  IMAD R5, R8, 0xc, R13 ;  /* 0x0000000c08057824 */ /* 0x000fc600078e020d */
[----:B------:R-:W-:Y:S02]  /*1680*/  ISETP.NE.AND P0, PT, R4, RZ, PT ;  /* 0x000000ff0400720c */ /* 0x000fe40003f05270 */
[----:B------:R0:W-:Y:S02]  /*1690*/  STS [R5+0x234], R23 ;  /* 0x0002341705007388 */ /* 0x0001e40000000800 */
[----:B------:R-:W-:Y:S02]  /*16a0*/  SEL R8, RZ, 0x1, P0 ;  /* 0x00000001ff087807 */ /* 0x000fe40000000000 */
[----:B------:R-:W-:Y:S01]  /*16b0*/  ISETP.GT.U32.AND P0, PT, R0, 0x1d, PT ;  /* 0x0000001d0000780c */ /* 0x000fe20003f04070 */
[----:B------:R0:W-:Y:S04]  /*16c0*/  STS [R5+0x238], R22 ;  /* 0x0002381605007388 */ /* 0x0001e80000000800 */
[----:B------:R0:W-:Y:S01]  /*16d0*/  STS [R5+0x230], R8 ;  /* 0x0002300805007388 */ /* 0x0001e20000000800 */
[----:B------:R-:W-:Y:S07]  /*16e0*/  BAR.SYNC.DEFER_BLOCKING 0x0 ;  /* 0x0000000000007b1d */ /* 0x000fee0000010000 */
[----:B------:R-:W-:Y:S05]  /*16f0*/  @P0 BRA `(.L_x_1367) ;  /* 0x0000000800880947 */ /* 0x000fea0003800000 */
[----:B------:R-:W-:Y:S01]  /*1700*/  IMAD R9, R0, 0x3c, R13 ;  /* 0x0000003c00097824 */ /* 0x000fe200078e020d */
[----:B0-----:R-:W0:Y:S04]  /*1710*/  S2R R22, SR_LANEID ;  /* 0x0000000000167919 */ /* 0x001e280000000000 */
[----:B------:R-:W1:Y:S04]  /*1720*/  LDS R15, [R9+0x23c] ;  /* 0x00023c00090f7984 */ /* 0x000e680000000800 */
[----:B------:R-:W2:Y:S04]  /*1730*/  LDS R16, [R9+0x248] ;  /* 0x0002480009107984 */ /* 0x000ea80000000800 */
[----:B------:R-:W3:Y:S04]  /*1740*/  LDS R20, [R9+0x254] ;  /* 0x0002540009147984 */ /* 0x000ee80000000800 */
[----:B------:R-:W-:Y:S04]  /*1750*/  LDS R11, [R9+0x234] ;  /* 0x00023400090b7984 */ /* 0x000fe80000000800 */
[----:B------:R-:W4:Y:S04]  /*1760*/  LDS R14, [R9+0x240] ;  /* 0x00024000090e7984 */ /* 0x000f280000000800 */
[----:B------:R-:W-:Y:S04]  /*1770*/  LDS R12, [R9+0x238] ;  /* 0x00023800090c7984 */ /* 0x000fe80000000800 */
[----:B------:R-:W5:Y:S04]  /*1780*/  LDS R17, [R9+0x244] ;  /* 0x0002440009117984 */ /* 0x000f680000000800 */
[----:B------:R-:W5:Y:S01]  /*1790*/  LDS R10, [R9+0x230] ;  /* 0x00023000090a7984 */ /* 0x000f620000000800 */
[----:B0-----:R-:W-:-:S03]  /*17a0*/  IMAD.HI.U32 R21, R22, -0x77777777, RZ ;  /* 0x8888888916157827 */ /* 0x001fc600078e00ff */
[----:B------:R-:W0:Y:S02]  /*17b0*/  LDS R19, [R9+0x24c] ;  /* 0x00024c0009137984 */ /* 0x000e240000000800 */
[----:B------:R-:W-:Y:S02]  /*17c0*/  SHF.R.U32.HI R21, RZ, 0x4, R21 ;  /* 0x00000004ff157819 */ /* 0x000fe40000011615 */
[----:B------:R-:W0:Y:S04]  /*17d0*/  LDS R18, [R9+0x250] ;  /* 0x0002500009127984 */ /* 0x000e280000000800 */
[----:B------:R-:W0:Y:S01]  /*17e0*/  LDS R8, [R9+0x258] ;  /* 0x0002580009087984 */ /* 0x000e220000000800 */
[----:B-1----:R-:W-:-:S03]  /*17f0*/  ISETP.NE.AND P0, PT, R15, RZ, PT ;  /* 0x000000ff0f00720c */ /* 0x002fc60003f05270 */
[----:B------:R-:W1:Y:S01]  /*1800*/  LDS R7, [R9+0x25c] ;  /* 0x00025c0009077984 */ /* 0x000e620000000800 */
[----:B--2---:R-:W-:Y:S02]  /*1810*/  ISETP.NE.AND P1, PT, R16, RZ, PT ;  /* 0x000000ff1000720c */ /* 0x004fe40003f25270 */
[----:B---3--:R-:W-:-:S07]  /*1820*/  ISETP.NE.AND P2, PT, R20, RZ, PT ;  /* 0x000000ff1400720c */ /* 0x008fce0003f45270 */
[----:B----4-:R-:W-:Y:S01]  /*1830*/  @!P0 FADD.FTZ R14, R11, R14 ;  /* 0x0000000e0b0e8221 */ /* 0x010fe20000010000 */
[----:B-----5:R-:W-:Y:S01]  /*1840*/  @!P0 FADD.FTZ R17, R12, R17 ;  /* 0x000000110c118221 */ /* 0x020fe20000010000 */
[----:B------:R-:W-:Y:S01]  /*1850*/  IADD3 R11, PT, PT, R16, R15, R10 ;  /* 0x0000000f100b7210 */ /* 0x000fe20007ffe00a */
[----:B------:R-:W-:Y:S02]  /*1860*/  IMAD R10, R21, -0x1e, R22 ;  /* 0xffffffe2150a7824 */ /* 0x000fe400078e0216 */
[----:B0-----:R-:W-:Y:S01]  /*1870*/  @!P1 FADD.FTZ R19, R19, R14 ;  /* 0x0000000e13139221 */ /* 0x001fe20000010000 */
[----:B------:R-:W-:Y:S01]  /*1880*/  IADD3 R11, PT, PT, R20, R11, RZ ;  /* 0x0000000b140b7210 */ /* 0x000fe20007ffe0ff */
[----:B------:R-:W-:Y:S02]  /*1890*/  IMAD R12, R10, 0xc, R13 ;  /* 0x0000000c0a0c7824 */ /* 0x000fe400078e020d */
[----:B------:R-:W-:Y:S01]  /*18a0*/  @!P1 FADD.FTZ R18, R18, R17 ;  /* 0x0000001112129221 */ /* 0x000fe20000010000 */
[----:B------:R-:W-:-:S02]  /*18b0*/  IMAD.MOV.U32 R13, RZ, RZ, 0x3fffffff ;  /* 0x3fffffffff0d7424 */ /* 0x000fc400078e00ff */
[----:B------:R0:W-:Y:S01]  /*18c0*/  STS [R12+0xc0], R11 ;  /* 0x0000c00b0c007388 */ /* 0x0001e20000000800 */
[----:B------:R-:W-:Y:S02]  /*18d0*/  @!P2 FADD.FTZ R8, R8, R19 ;  /* 0x000000130808a221 */ /* 0x000fe40000010000 */
[----:B------:R-:W-:Y:S01]  /*18e0*/  R2UR UR4, R13 ;  /* 0x000000000d0472ca */ /* 0x000fe200000e0000 */
[----:B-1----:R-:W-:Y:S02]  /*18f0*/  @!P2 FADD.FTZ R7, R7, R18 ;  /* 0x000000120707a221 */ /* 0x002fe40000010000 */
[----:B------:R0:W-:Y:S04]  /*1900*/  STS [R12+0xc4], R8 ;  /* 0x0000c4080c007388 */ /* 0x0001e80000000800 */
[----:B------:R0:W-:Y:S06]  /*1910*/  STS [R12+0xc8], R7 ;  /* 0x0000c8070c007388 */ /* 0x0001ec0000000800 */
[----:B------:R-:W-:Y:S05]  /*1920*/  BRA.DIV UR4, `(.L_x_1368) ;  /* 0x0000000a04787947 */ /* 0x000fea000b800000 */
[C---:B------:R-:W-:Y:S01]  /*1930*/  ISETP.NE.AND P2, PT, R10.reuse, RZ, PT ;  /* 0x000000ff0a00720c */ /* 0x040fe20003f45270 */
[----:B------:R-:W-:Y:S01]  /*1940*/  NOP ;  /* 0x0000000000007918 */ /* 0x000fe20000000000 */
[----:B------:R-:W-:Y:S02]  /*1950*/  PLOP3.LUT P0, PT, PT, PT, PT, 0x80, 0x8 ;  /* 0x000000000008781c */ /* 0x000fe40003f0f070 */
[----:B------:R-:W-:-:S09]  /*1960*/  ISETP.GE.U32.AND P3, PT, R10, 0x10, PT ;  /* 0x000000100a00780c */ /* 0x000fd20003f66070 */
        /* <DEDUP_REMOVED lines=77> */
.L_x_1380:
[----:B------:R-:W1:Y:S01]  /*1e40*/  LDS R24, [R9+0x230] ;  /* 0x0002300009187984 */ /* 0x000e620000000800 */
[----:B------:R-:W-:Y:S02]  /*1e50*/  ISETP.NE.AND P1, PT, R0, RZ, PT ;  /* 0x000000ff0000720c */ /* 0x000fe40003f25270 */
[----:B------:R-:W-:Y:S01]  /*1e60*/  PLOP3.LUT P0, PT, PT, PT, PT, 0x80, 0x8 ;  /* 0x000000000008781c */ /* 0x000fe20003f0f070 */
[----:B0-----:R-:W0:Y:S04]  /*1e70*/  LDS R11, [R9+0x23c] ;  /* 0x00023c00090b7984 */ /* 0x001e280000000800 */
[----:B------:R-:W2:Y:S04]  /*1e80*/  LDS R13, [R9+0x248] ;  /* 0x00024800090d7984 */ /* 0x000ea80000000800 */
[----:B------:R-:W3:Y:S04]  /*1e90*/  LDS R7, [R12+0xb4] ;  /* 0x0000b4000c077984 */ /* 0x000ee80000000800 */
[----:B------:R-:W-:Y:S04]  /*1ea0*/  LDS R8, [R12+0xb8] ;  /* 0x0000b8000c087984 */ /* 0x000fe80000000800 */
[----:B------:R-:W4:Y:S04]  /*1eb0*/  LDS R19, [R9+0x234] ;  /* 0x0002340009137984 */ /* 0x000f280000000800 */
[----:B------:R-:W-:Y:S04]  /*1ec0*/  LDS R21, [R9+0x238] ;  /* 0x0002380009157984 */ /* 0x000fe80000000800 */
[----:B------:R-:W5:Y:S04]  /*1ed0*/  LDS R10, [R12+0xbc] ;  /* 0x0000bc000c0a7984 */ /* 0x000f680000000800 */
[----:B------:R-:W5:Y:S04]  /*1ee0*/  LDS R18, [R9+0x254] ;  /* 0x0002540009127984 */ /* 0x000f680000000800 */
[----:B------:R-:W5:Y:S04]  /*1ef0*/  LDS R14, [R9+0x240] ;  /* 0x00024000090e7984 */ /* 0x000f680000000800 */
[----:B------:R-:W5:Y:S01]  /*1f00*/  LDS R16, [R9+0x244] ;  /* 0x0002440009107984 */ /* 0x000f620000000800 */
[----:B-1----:R-:W-:-:S03]  /*1f10*/  @P1 ISETP.NE.AND P2, PT, R24, RZ, PT ;  /* 0x000000ff1800120c */ /* 0x002fc60003f45270 */
[----:B------:R-:W1:Y:S01]  /*1f20*/  LDS R15, [R9+0x24c] ;  /* 0x00024c00090f7984 */ /* 0x000e620000000800 */
[----:B------:R-:W-:Y:S02]  /*1f30*/  @P1 PLOP3.LUT P0, PT, P2, PT, PT, 0x80, 0x8 ;  /* 0x000000000008181c */ /* 0x000fe4000170f070 */
[----:B0-----:R-:W-:Y:S01]  /*1f40*/  ISETP.NE.AND P3, PT, R11, RZ, PT ;  /* 0x000000ff0b00720c */ /* 0x001fe20003f65270 */
[----:B------:R-:W0:Y:S01]  /*1f50*/  LDS R17, [R9+0x250] ;  /* 0x0002500009117984 */ /* 0x000e220000000800 */
[----:B--2---:R-:W-:-:S03]  /*1f60*/  ISETP.NE.AND P2, PT, R13, RZ, PT ;  /* 0x000000ff0d00720c */ /* 0x004fc60003f45270 */
[----:B------:R-:W2:Y:S01]  /*1f70*/  LDS R20, [R9+0x258] ;  /* 0x0002580009147984 */ /* 0x000ea20000000800 */
[----:B---3--:R-:W-:-:S03]  /*1f80*/  @P1 IADD3 R24, PT, PT, R7, R24, RZ ;  /* 0x0000001807181210 */ /* 0x008fc60007ffe0ff */
[----:B------:R-:W3:Y:S02]  /*1f90*/  LDS R22, [R9+0x25c] ;  /* 0x00025c0009167984 */ /* 0x000ee40000000800 */
[----:B----4-:R-:W-:Y:S01]  /*1fa0*/  @!P0 FADD.FTZ R19, R8, R19 ;  /* 0x0000001308138221 */ /* 0x010fe20000010000 */
[----:B------:R-:W-:Y:S01]  /*1fb0*/  IMAD.IADD R8, R11, 0x1, R24 ;  /* 0x000000010b087824 */ /* 0x000fe200078e0218 */
[----:B------:R4:W-:Y:S04]  /*1fc0*/  STS [R9+0x230], R24 ;  /* 0x0002301809007388 */ /* 0x0009e80000000800 */
[----:B------:R-:W-:Y:S01]  /*1fd0*/  IADD3 R13, PT, PT, R13, R8, RZ ;  /* 0x000000080d0d7210 */ /* 0x000fe20007ffe0ff */
[----:B------:R4:W-:Y:S01]  /*1fe0*/  STS [R9+0x23c], R8 ;  /* 0x00023c0809007388 */ /* 0x0009e20000000800 */
[----:B-----5:R-:W-:-:S03]  /*1ff0*/  @!P0 FADD.FTZ R21, R10, R21 ;  /* 0x000000150a158221 */ /* 0x020fc60000010000 */
[----:B------:R4:W-:Y:S01]  /*2000*/  STS [R9+0x248], R13 ;  /* 0x0002480d09007388 */ /* 0x0009e20000000800 */
[C---:B------:R-:W-:Y:S02]  /*2010*/  ISETP.NE.AND P0, PT, R18.reuse, RZ, PT ;  /* 0x000000ff1200720c */ /* 0x040fe40003f05270 */
[----:B------:R-:W-:Y:S01]  /*2020*/  IADD3 R18, PT, PT, R18, R13, RZ ;  /* 0x0000000d12127210 */ /* 0x000fe20007ffe0ff */
[----:B------:R4:W-:Y:S01]  /*2030*/  STS [R9+0x234], R19 ;  /* 0x0002341309007388 */ /* 0x0009e20000000800 */
[----:B------:R-:W-:-:S03]  /*2040*/  @!P3 FADD.FTZ R14, R14, R19 ;  /* 0x000000130e0eb221 */ /* 0x000fc60000010000 */
[----:B------:R4:W-:Y:S01]  /*2050*/  STS [R9+0x254], R18 ;  /* 0x0002541209007388 */ /* 0x0009e20000000800 */
[----:B------:R-:W-:-:S03]  /*2060*/  @!P3 FADD.FTZ R16, R16, R21 ;  /* 0x000000151010b221 */ /* 0x000fc60000010000 */
[----:B------:R4:W-:Y:S01]  /*2070*/  STS [R9+0x240], R14 ;  /* 0x0002400e09007388 */ /* 0x0009e20000000800 */
[----:B-1----:R-:W-:-:S03]  /*2080*/  @!P2 FADD.FTZ R15, R15, R14 ;  /* 0x0000000e0f0fa221 */ /* 0x002fc60000010000 */
[----:B------:R4:W-:Y:S01]  /*2090*/  STS [R9+0x238], R21 ;  /* 0x0002381509007388 */ /* 0x0009e20000000800 */
[----:B0-----:R-:W-:-:S03]  /*20a0*/  @!P2 FADD.FTZ R17, R17, R16 ;  /* 0x000000101111a221 */ /* 0x001fc60000010000 */
[----:B------:R4:W-:Y:S01]  /*20b0*/  STS [R9+0x24c], R15 ;  /* 0x00024c0f09007388 */ /* 0x0009e20000000800 */
[----:B--2---:R-:W-:-:S03]  /*20c0*/  @!P0 FADD.FTZ R20, R20, R15 ;  /* 0x0000000f14148221 */ /* 0x004fc60000010000 */
[----:B------:R4:W-:Y:S01]  /*20d0*/  STS [R9+0x244], R16 ;  /* 0x0002441009007388 */ /* 0x0009e20000000800 */
[----:B---3--:R-:W-:-:S03]  /*20e0*/  @!P0 FADD.FTZ R22, R22, R17 ;  /* 0x0000001116168221 */ /* 0x008fc60000010000 */
[----:B------:R4:W-:Y:S04]  /*20f0*/  STS [R9+0x258], R20 ;  /* 0x0002581409007388 */ /* 0x0009e80000000800 */
[----:B------:R4:W-:Y:S04]  /*2100*/  STS [R9+0x250], R17 ;  /* 0x0002501109007388 */ /* 0x0009e80000000800 */
[----:B------:R4:W-:Y:S02]  /*2110*/  STS [R9+0x25c], R22 ;  /* 0x00025c1609007388 */ /* 0x0009e40000000800 */
.L_x_1367:
[----:B------:R-:W-:Y:S05]  /*2120*/  WARPSYNC.ALL ;  /* 0x0000000000007948 */ /* 0x000fea0003800000 */
[----:B------:R-:W-:Y:S01]  /*2130*/  BAR.SYNC.DEFER_BLOCKING 0x0 ;  /* 0x0000000000007b1d */ /* 0x000fe20000010000 */
[----:B------:R-:W-:-:S07]  /*2140*/  UIADD3 UR4, UPT, UPT, UR5, -0x2, URZ ;  /* 0xfffffffe05047890 */ /* 0x000fce000fffe0ff */
[----:B------:R-:W1:Y:S01]  /*2150*/  LDC R11, c[0x0][0x408] ;  /* 0x00010200ff0b7b82 */ /* 0x000e620000000800 */
[----:B------:R-:W-:-:S07]  /*2160*/  ISETP.NE.AND P1, PT, R4, UR4, PT ;  /* 0x0000000404007c0c */ /* 0x000fce000bf25270 */
[----:B----4-:R-:W2:Y:S06]  /*2170*/  LDC R13, c[0x0][0x3f8] ;  /* 0x0000fe00ff0d7b82 */ /* 0x010eac0000000800 */
[----:B------:R-:W-:Y:S01]  /*2180*/  @!P1 VIADD R4, R6, 0x950 ;  /* 0x0000095006049836 */ /* 0x000fe20000000000 */
[----:B------:R-:W-:Y:S04]  /*2190*/  @!P1 LDS R9, [R5+0x238] ;  /* 0x0002380005099984 */ /* 0x000fe80000000800 */
[----:B------:R-:W-:Y:S01]  /*21a0*/  @!P1 LEA R7, R3, R4, 0x18 ;  /* 0x0000000403079211 */ /* 0x000fe200078ec0ff */
[----:B0-----:R-:W0:Y:S03]  /*21b0*/  @!P1 LDS R8, [R5+0x234] ;  /* 0x0002340005089984 */ /* 0x001e260000000800 */
[----:B------:R-:W-:Y:S01]  /*21c0*/  @!P1 LEA R7, R2, R7, 0x3 ;  /* 0x0000000702079211 */ /* 0x000fe200078e18ff */
[----:B-1----:R-:W-:-:S05]  /*21d0*/  IMAD R10, R11, UR12, R0 ;  /* 0x0000000c0b0a7c24 */ /* 0x002fca000f8e0200 */
[----:B--2---:R-:W-:-:S04]  /*21e0*/  ISETP.GE.AND P0, PT, R10, R13, PT ;  /* 0x0000000d0a00720c */ /* 0x004fc80003f06270 */
[----:B------:R-:W-:Y:S01]  /*21f0*/  ISETP.GE.U32.OR P0, PT, R0, R11, P0 ;  /* 0x0000000b0000720c */ /* 0x000fe20000706470 */
[----:B0-----:R0:W-:Y:S01]  /*2200*/  @!P1 STS.64 [R7], R8 ;  /* 0x0000000807009388 */ /* 0x0011e20000000a00 */
        /* <DEDUP_REMOVED lines=16> */
.L_x_1368:
[----:B0-----:R-:W-:Y:S05]  /*2310*/  WARPSYNC.COLLECTIVE R13, `(.L_x_1369) ;  /* 0x000000000d087348 */ /* 0x001fea0003c00000 */
[----:B------:R-:W-:Y:S01]  /*2320*/  NOP ;  /* 0x0000000000007918 */ /* 0x000fe20000000000 */
[----:B0-----:R-:W-:Y:S05]  /*2330*/  ENDCOLLECTIVE ;  /* 0x000000000000791b */ /* 0x001fea0003800000 */
.L_x_1369:
        /* <DEDUP_REMOVED lines=14> */
.L_x_1370:
        /* <DEDUP_REMOVED lines=9> */
.L_x_1371:
        /* <DEDUP_REMOVED lines=11> */
.L_x_1372:
        /* <DEDUP_REMOVED lines=9> */
.L_x_1373:
        /* <DEDUP_REMOVED lines=11> */
.L_x_1374:
        /* <DEDUP_REMOVED lines=9> */
.L_x_1375:
        /* <DEDUP_REMOVED lines=11> */
.L_x_1376:
        /* <DEDUP_REMOVED lines=10> */
.L_x_1377:
        /* <DEDUP_REMOVED lines=9> */
.L_x_1378:
[----:B------:R-:W-:Y:S01]  /*2910*/  @!P0 FADD.FTZ R7, R7, R14 ;  /* 0x0000000e07078221 */ /* 0x000fe20000010000 */
[----:B------:R0:W-:Y:S04]  /*2920*/  STS [R12+0xc0], R11 ;  /* 0x0000c00b0c007388 */ /* 0x0001e80000000800 */
[----:B------:R0:W-:Y:S04]  /*2930*/  STS [R12+0xc4], R8 ;  /* 0x0000c4080c007388 */ /* 0x0001e80000000800 */
[----:B------:R0:W-:Y:S02]  /*2940*/  STS [R12+0xc8], R7 ;  /* 0x0000c8070c007388 */ /* 0x0001e40000000800 */
[----:B0-----:R-:W-:Y:S05]  /*2950*/  WARPSYNC.COLLECTIVE R13, `(.L_x_1379) ;  /* 0x000000000d087348 */ /* 0x001fea0003c00000 */
[----:B------:R-:W-:Y:S01]  /*2960*/  NOP ;  /* 0x0000000000007918 */ /* 0x000fe20000000000 */
[----:B0-----:R-:W-:Y:S05]  /*2970*/  ENDCOLLECTIVE ;  /* 0x000000000000791b */ /* 0x001fea0003800000 */
.L_x_1379:
[----:B------:R-:W-:Y:S05]  /*2980*/  BRA `(.L_x_1380) ;  /* 0xfffffff4002c7947 */ /* 0x000fea000383ffff */
.L_x_1381:
        /* <DEDUP_REMOVED lines=15> */
.L_x_3627:


//--------------------- .text._Z30group_norm_nhwc_fwd_sum_kernelI11Fp32IOFp32WLi140EEv26Group_norm_nhwc_fwd_params --------------------------
	.section	.text._Z30group_norm_nhwc_fwd_sum_kernelI11Fp32IOFp32WLi140EEv26Group_norm_nhwc_fwd_params,"ax",@progbits
	.align	128
        .global         _Z30group_norm_nhwc_fwd_sum_kernelI11Fp32IOFp32WLi140EEv26Group_norm_nhwc_fwd_params
        .type           _Z30group_norm_nhwc_fwd_sum_kernelI11Fp32IOFp32WLi140EEv26Group_norm_nhwc_fwd_params,@function
        .size           _Z30group_norm_nhwc_fwd_sum_kernelI11Fp32IOFp32WLi140EEv26Group_norm_nhwc_fwd_params,(.L_x_3628 - _Z30group_norm_nhwc_fwd_sum_kernelI11Fp32IOFp32WLi140EEv26Group_norm_nhwc_fwd_params)
        .other          _Z30group_norm_nhwc_fwd_sum_kernelI11Fp32IOFp32WLi140EEv26Group_norm_nhwc_fwd_params,@"STO_CUDA_ENTRY STV_DEFAULT"
_Z30group_norm_nhwc_fwd_sum_kernelI11Fp32IOFp32WLi140EEv26Group_norm_nhwc_fwd_params:
.text._Z30group_norm_nhwc_fwd_sum_kernelI11Fp32IOFp32WLi140EEv26Group_norm_nhwc_fwd_params:
        /* <DEDUP_REMOVED lines=40> */
.L_x_1384:
        /* <DEDUP_REMOVED lines=153> */
.L_x_1383:
        /* <DEDUP_REMOVED lines=19> */
[----:B------:R-:W-:Y:S01]  /*0d40*/  @!P0 MOV R6, R10 ;  /* 0x0000000a00068202 */ /* 0x000fe20000000f00 */
[----:B------:R-:W2:Y:S01]  /*0d50*/  @!P0 LDC.64 R20, c[0x0][0x390] ;  /* 0x0000e400ff148b82 */ /* 0x000ea20000000a00 */
[----:B------:R-:W-:Y:S01]  /*0d60*/  @!P0 IADD3 R3, PT, PT, R3, R15, RZ ;  /* 0x0000000f03038210 */ /* 0x000fe20007ffe0ff */
[----:B------:R-:W-:Y:S01]  /*0d70*/  @!P0 VIADD R15, R24, 0x2 ;  /* 0x00000002180f8836 */ /* 0x000fe20000000000 */
[----:B0-----:R-:W-:-:S04]  /*0d80*/  @!P0 LEA R28, P2, R2, R28, 0x2 ;  /* 0x0000001c021c8211 */ /* 0x001fc800078410ff */
[----:B------:R-:W-:Y:S02]  /*0d90*/  @!P0 SHF.R.S32.HI R14, RZ, 0x1f, R15 ;  /* 0x0000001fff0e8819 */ /* 0x000fe4000001140f */
[----:B------:R-:W-:Y:S01]  /*0da0*/  @!P0 LEA.HI.X R29, R2, R29, R3, 0x2, P2 ;  /* 0x0000001d021d8211 */ /* 0x000fe200010f1403 */
[----:B------:R-:W-:-:S04]  /*0db0*/  @!P0 IMAD.WIDE.U32 R2, R13, UR4, R6 ;  /* 0x000000040d028c25 */ /* 0x000fc8000f8e0006 */
[----:B------:R-:W-:Y:S01]  /*0dc0*/  @!P0 IMAD R13, R13, UR5, R12 ;  /* 0x000000050d0d8c24 */ /* 0x000fe2000f8e020c */
[----:B-1----:R-:W-:Y:S01]  /*0dd0*/  @!P0 LEA R26, P2, R2, R26, 0x2 ;  /* 0x0000001a021a8211 */ /* 0x002fe200078410ff */
[----:B------:R-:W-:-:S03]  /*0de0*/  @!P0 IMAD R14, R14, UR4, RZ ;  /* 0x000000040e0e8c24 */ /* 0x000fc6000f8e02ff */
        /* <DEDUP_REMOVED lines=17> */
[----:B------:R-:W2:Y:S01]  /*0f00*/  @!P0 LDG.E.64 R12, desc[UR10][R28.64] ;  /* 0x0000000a1c0c8981 */ /* 0x000ea2000c1e1b00 */
[----:B------:R-:W-:Y:S02]  /*0f10*/  CS2R R18, SRZ ;  /* 0x0000000000127805 */ /* 0x000fe4000001ff00 */
[----:B------:R-:W-:Y:S02]  /*0f20*/  @!P0 IADD3 R6, PT, PT, R15, R6, RZ ;  /* 0x000000060f068210 */ /* 0x000fe40007ffe0ff */
        /* <DEDUP_REMOVED lines=27> */
.L_x_1385:
        /* <DEDUP_REMOVED lines=41> */
.L_x_1386:
        /* <DEDUP_REMOVED lines=17> */
.L_x_1388:
[----:B------:R-:W-:Y:S05]  /*1480*/  BSYNC.RECONVERGENT B0 ;  /* 0x0000000000007941 */ /* 0x000fea0003800200 */
.L_x_1387:
[C---:B-----5:R-:W-:Y:S01]  /*1490*/  FMUL.FTZ R6, R2.reuse, R2 ;  /* 0x0000000202067220 */ /* 0x060fe20000410000 */
[----:B------:R-:W-:-:S03]  /*14a0*/  FADD.FTZ R2, R2, R3 ;  /* 0x0000000302027221 */ /* 0x000fc60000010000 */
[----:B------:R-:W-:Y:S01]  /*14b0*/  FFMA.FTZ R3, R3, R3, R6 ;  /* 0x0000000303037223 */ /* 0x000fe20000010006 */
[----:B------:R-:W-:-:S03]  /*14c0*/  FADD.FTZ R23, R23, R2 ;  /* 0x0000000217177221 */ /* 0x000fc60000010000 */
[----:B------:R-:W-:-:S07]  /*14d0*/  FADD.FTZ R22, R22, R3 ;  /* 0x0000000316167221 */ /* 0x000fce0000010000 */
.L_x_1382:
[----:B------:R-:W0:Y:S02]  /*14e0*/  LDCU UR5, c[0x0][0x40c] ;  /* 0x00008180ff0577ac */ /* 0x000e240008000800 */
[----:B0-----:R-:W0:Y:S01]  /*14f0*/  I2F.U32.RP R6, UR5 ;  /* 0x0000000500067d06 */ /* 0x001e220008209000 */
[----:B------:R-:W-:-:S07]  /*1500*/  ISETP.NE.U32.AND P2, PT, RZ, UR5, PT ;  /* 0x00000005ff007c0c */ /* 0x000fce000bf45070 */
[----:B0-----:R-:W0:Y:S02]  /*1510*/  MUFU.RCP R6, R6 ;  /* 0x0000000600067308 */ /* 0x001e240000001000 */
[----:B0-----:R-:W-:-:S06]  /*1520*/  IADD3 R2, PT, PT, R6, 0xffffffe, RZ ;  /* 0x0ffffffe06027810 */ /* 0x001fcc0007ffe0ff */
[----:B------:R0:W1:Y:S02]  /*1530*/  F2I.FTZ.U32.TRUNC.NTZ R3, R2 ;  /* 0x0000000200037305 */ /* 0x000064000021f000 */
[----:B0-----:R-:W-:Y:S01]  /*1540*/  IMAD.MOV.U32 R2, RZ, RZ, RZ ;  /* 0x000000ffff027224 */ /* 0x001fe200078e00ff */
[----:B-1----:R-:W-:-:S05]  /*1550*/  IADD3 R5, PT, PT, RZ, -R3, RZ ;  /* 0x80000003ff057210 */ /* 0x002fca0007ffe0ff */
[----:B------:R-:W-:-:S04]  /*1560*/  IMAD R5, R5, UR5, RZ ;  /* 0x0000000505057c24 */ /* 0x000fc8000f8e02ff */
[----:B------:R-:W-:Y:S01]  /*1570*/  IMAD.HI.U32 R3, R3, R5, R2 ;  /* 0x0000000503037227 */ /* 0x000fe200078e0002 */
[----:B------:R-:W-:-:S05]  /*1580*/  MOV R2, 0x400 ;  /* 0x0000040000027802 */ /* 0x000fca0000000f00 */
[----:B------:R-:W-:Y:S02]  /*1590*/  IMAD.HI.U32 R5, R3, R4, RZ ;  /* 0x0000000403057227 */ /* 0x000fe400078e00ff */
[----:B------:R-:W0:Y:S03]  /*15a0*/  S2R R3, SR_CgaCtaId ;  /* 0x0000000000037919 */ /* 0x000e260000008800 */
[----:B------:R-:W-:-:S05]  /*15b0*/  IADD3 R7, PT, PT, -R5, RZ, RZ ;  /* 0x000000ff05077210 */ /* 0x000fca0007ffe1ff */
[----:B------:R-:W-:-:S05]  /*15c0*/  IMAD R7, R7, UR5, R4 ;  /* 0x0000000507077c24 */ /* 0x000fca000f8e0204 */
[----:B------:R-:W-:-:S13]  /*15d0*/  ISETP.GE.U32.AND P0, PT, R7, UR5, PT ;  /* 0x0000000507007c0c */ /* 0x000fda000bf06070 */
[----:B------:R-:W-:Y:S01]  /*15e0*/  @P0 IADD3 R7, PT, PT, R7, -UR5, RZ ;  /* 0x8000000507070c10 */ /* 0x000fe2000fffe0ff */
[----:B------:R-:W-:-:S03]  /*15f0*/  @P0 VIADD R5, R5, 0x1 ;  /* 0x0000000105050836 */ /* 0x000fc60000000000 */
[----:B------:R-:W-:Y:S02]  /*1600*/  ISETP.GE.U32.AND P1, PT, R7, UR5, PT ;  /* 0x0000000507007c0c */ /* 0x000fe4000bf26070 */
[----:B0-----:R-:W-:-:S11]  /*1610*/  LEA R9, R3, R2, 0x18 ;  /* 0x0000000203097211 */ /* 0x001fd600078ec0ff */
[----:B------:R-:W-:Y:S02]  /*1620*/  @P1 IADD3 R5, PT, PT, R5, 0x1, RZ ;  /* 0x0000000105051810 */ /* 0x000fe40007ffe0ff */
        /* <DEDUP_REMOVED lines=13> */
[----:B------:R-:W1:Y:S01]  /*1700*/  S2R R24, SR_LANEID ;  /* 0x0000000000187919 */ /* 0x000e620000000000 */
[----:B0-----:R-:W-:-:S03]  /*1710*/  IADD3 R7, PT, PT, R7, 0x210, RZ ;  /* 0x0000021007077810 */ /* 0x001fc60007ffe0ff */
[----:B------:R-:W0:Y:S02]  /*1720*/  LDS R15, [R25+0x21c] ;  /* 0x00021c00190f7984 */ /* 0x000e240000000800 */
[----:B------:R-:W-:Y:S02]  /*1730*/  IMAD R7, R0, 0x30, R7 ;  /* 0x0000003000077824 */ /* 0x000fe400078e0207 */
[----:B------:R-:W2:Y:S04]  /*1740*/  LDS R16, [R25+0x228] ;  /* 0x0002280019107984 */ /* 0x000ea80000000800 */
[----:B------:R-:W3:Y:S04]  /*1750*/  LDS R21, [R25+0x234] ;  /* 0x0002340019157984 */ /* 0x000ee80000000800 */
[----:B------:R-:W4:Y:S04]  /*1760*/  LDS R22, [R25+0x240] ;  /* 0x0002400019167984 */ /* 0x000f280000000800 */
[----:B------:R-:W-:Y:S04]  /*1770*/  LDS R12, [R25+0x214] ;  /* 0x00021400190c7984 */ /* 0x000fe80000000800 */
[----:B------:R-:W5:Y:S04]  /*1780*/  LDS R17, [R25+0x220] ;  /* 0x0002200019117984 */ /* 0x000f680000000800 */
[----:B------:R-:W-:Y:S04]  /*1790*/  LDS R14, [R25+0x218] ;  /* 0x00021800190e7984 */ /* 0x000fe80000000800 */
[----:B------:R-:W5:Y:S01]  /*17a0*/  LDS R19, [R25+0x224] ;  /* 0x0002240019137984 */ /* 0x000f620000000800 */
[----:B-1----:R-:W-:-:S03]  /*17b0*/  SHF.R.U32.HI R23, RZ, 0x2, R24 ;  /* 0x00000002ff177819 */ /* 0x002fc60000011618 */
[----:B------:R-:W1:Y:S02]  /*17c0*/  LDS R18, [R25+0x22c] ;  /* 0x00022c0019127984 */ /* 0x000e640000000800 */
[----:B------:R-:W-:Y:S02]  /*17d0*/  IMAD.HI.U32 R23, R23, 0x24924925, RZ ;  /* 0x2492492517177827 */ /* 0x000fe400078e00ff */
[----:B------:R-:W1:Y:S04]  /*17e0*/  LDS R20, [R25+0x230] ;  /* 0x0002300019147984 */ /* 0x000e680000000800 */
[----:B------:R-:W1:Y:S01]  /*17f0*/  LDS R10, [R25+0x210] ;  /* 0x00021000190a7984 */ /* 0x000e620000000800 */
[----:B0-----:R-:W-:-:S03]  /*1800*/  ISETP.NE.AND P0, PT, R15, RZ, PT ;  /* 0x000000ff0f00720c */ /* 0x001fc60003f05270 */
[----:B------:R-:W0:Y:S01]  /*1810*/  LDS R11, [R25+0x238] ;  /* 0x00023800190b7984 */ /* 0x000e220000000800 */
[----:B--2---:R-:W-:-:S03]  /*1820*/  ISETP.NE.AND P1, PT, R16, RZ, PT ;  /* 0x000000ff1000720c */ /* 0x004fc60003f25270 */
[----:B------:R-:W2:Y:S01]  /*1830*/  LDS R13, [R25+0x23c] ;  /* 0x00023c00190d7984 */ /* 0x000ea20000000800 */
[----:B---3--:R-:W-:-:S03]  /*1840*/  ISETP.NE.AND P2, PT, R21, RZ, PT ;  /* 0x000000ff1500720c */ /* 0x008fc60003f45270 */
[----:B------:R-:W3:Y:S01]  /*1850*/  LDS R6, [R25+0x244] ;  /* 0x0002440019067984 */ /* 0x000ee20000000800 */
[----:B----4-:R-:W-:-:S03]  /*1860*/  ISETP.NE.AND P3, PT, R22, RZ, PT ;  /* 0x000000ff1600720c */ /* 0x010fc60003f65270 */
[----:B------:R-:W4:Y:S01]  /*1870*/  LDS R8, [R25+0x248] ;  /* 0x0002480019087984 */ /* 0x000f220000000800 */
[----:B-----5:R-:W-:Y:S01]  /*1880*/  @!P0 FADD.FTZ R17, R12, R17 ;  /* 0x000000110c118221 */ /* 0x020fe20000010000 */
[----:B------:R-:W-:-:S03]  /*1890*/  @!P0 FADD.FTZ R19, R14, R19 ;  /* 0x000000130e138221 */ /* 0x000fc60000010000 */
[----:B-1----:R-:W-:Y:S01]  /*18a0*/  @!P1 FADD.FTZ R18, R18, R17 ;  /* 0x0000001112129221 */ /* 0x002fe20000010000 */
[----:B------:R-:W-:Y:S01]  /*18b0*/  @!P1 FADD.FTZ R20, R20, R19 ;  /* 0x0000001314149221 */ /* 0x000fe20000010000 */
[----:B------:R-:W-:Y:S01]  /*18c0*/  IADD3 R12, PT, PT, R16, R15, R10 ;  /* 0x0000000f100c7210 */ /* 0x000fe20007ffe00a */
[----:B------:R-:W-:Y:S02]  /*18d0*/  IMAD R10, R23, -0x1c, R24 ;  /* 0xffffffe4170a7824 */ /* 0x000fe400078e0218 */
[----:B0-----:R-:W-:Y:S01]  /*18e0*/  @!P2 FADD.FTZ R11, R11, R18 ;  /* 0x000000120b0ba221 */ /* 0x001fe20000010000 */
[----:B------:R-:W-:Y:S01]  /*18f0*/  IADD3 R12, PT, PT, R22, R12, R21 ;  /* 0x0000000c160c7210 */ /* 0x000fe20007ffe015 */
[----:B------:R-:W-:Y:S02]  /*1900*/  IMAD R9, R10, 0xc, R9 ;  /* 0x0000000c0a097824 */ /* 0x000fe400078e0209 */
[----:B--2---:R-:W-:-:S03]  /*1910*/  @!P2 FADD.FTZ R13, R13, R20 ;  /* 0x000000140d0da221 */ /* 0x004fc60000010000 */
[----:B------:R0:W-:Y:S01]  /*1920*/  STS [R9+0xc0], R12 ;  /* 0x0000c00c09007388 */ /* 0x0001e20000000800 */
[----:B---3--:R-:W-:Y:S01]  /*1930*/  @!P3 FADD.FTZ R6, R6, R11 ;  /* 0x0000000b0606b221 */ /* 0x008fe20000010000 */
[----:B------:R-:W-:Y:S02]  /*1940*/  IMAD.MOV.U32 R11, RZ, RZ, 0xfffffff ;  /* 0x0fffffffff0b7424 */ /* 0x000fe400078e00ff */
[----:B----4-:R-:W-:Y:S02]  /*1950*/  @!P3 FADD.FTZ R8, R8, R13 ;  /* 0x0000000d0808b221 */ /* 0x010fe40000010000 */
[----:B------:R0:W-:Y:S01]  /*1960*/  STS [R9+0xc4], R6 ;  /* 0x0000c40609007388 */ /* 0x0001e20000000800 */
[----:B------:R-:W-:-:S03]  /*1970*/  R2UR UR4, R11 ;  /* 0x000000000b0472ca */ /* 0x000fc600000e0000 */
[----:B------:R0:W-:Y:S10]  /*1980*/  STS [R9+0xc8], R8 ;  /* 0x0000c80809007388 */ /* 0x0001f40000000800 */
        /* <DEDUP_REMOVED lines=61> */
[----:B------:R-:W-:Y:S01]  /*1d60*/  NOP ;  /* 0x0000000000007918 */ /* 0x000fe20000000000 */
[----:B--2---:R-:W-:-:S03]  /*1d70*/  @!P0 FADD.FTZ R8, R8, R17 ;  /* 0x0000001108088221 */ /* 0x004fc60000010000 */
        /* <DEDUP_REMOVED lines=10> */
[----:B0-----:R-:W-:-:S04]  /*1e20*/  @P3 IADD3 R13, PT, PT, R12, R13, RZ ;  /* 0x0000000d0c0d3210 */ /* 0x001fc80007ffe0ff */
[----:B------:R-:W-:Y:S01]  /*1e30*/  @P3 MOV R12, R13 ;  /* 0x0000000d000c3202 */ /* 0x000fe20000000f00 */
[----:B-1----:R-:W-:Y:S01]  /*1e40*/  @!P0 FADD.FTZ R6, R6, R15 ;  /* 0x0000000f06068221 */ /* 0x002fe20000010000 */
[----:B------:R-:W-:Y:S01]  /*1e50*/  NOP ;  /* 0x0000000000007918 */ /* 0x000fe20000000000 */
[----:B--2---:R-:W-:Y:S02]  /*1e60*/  @!P0 FADD.FTZ R8, R8, R17 ;  /* 0x0000001108088221 */ /* 0x004fe40000010000 */
[----:B------:R0:W-:Y:S04]  /*1e70*/  STS [R9+0xc0], R12 ;  /* 0x0000c00c09007388 */ /* 0x0001e80000000800 */
[----:B------:R0:W-:Y:S04]  /*1e80*/  STS [R9+0xc4], R6 ;  /* 0x0000c40609007388 */ /* 0x0001e80000000800 */
[----:B------:R0:W-:Y:S01]  /*1e90*/  STS [R9+0xc8], R8 ;  /* 0x0000c80809007388 */ /* 0x0001e20000000800 */
[----:B------:R-:W-:Y:S01]  /*1ea0*/  NOP ;  /* 0x0000000000007918 */ /* 0x000fe20000000000 */
.L_x_1402:
[----:B------:R-:W1:Y:S01]  /*1eb0*/  LDS R18, [R7] ;  /* 0x0000000007127984 */ /* 0x000e620000000800 */
[----:B------:R-:W-:Y:S02]  /*1ec0*/  ISETP.NE.AND P1, PT, R0, RZ, PT ;  /* 0x000000ff0000720c */ /* 0x000fe40003f25270 */
[----:B------:R-:W-:Y:S01]  /*1ed0*/  PLOP3.LUT P0, PT, PT, PT, PT, 0x80, 0x8 ;  /* 0x000000000008781c */ /* 0x000fe20003f0f070 */
[----:B------:R-:W2:Y:S01]  /*1ee0*/  LDS R25, [R7+0xc] ;  /* 0x00000c0007197984 */ /* 0x000ea20000000800 */
[----:B------:R-:W-:-:S03]  /*1ef0*/  LEA R27, R3, R2, 0x18 ;  /* 0x00000002031b7211 */ /* 0x000fc600078ec0ff */
[----:B------:R-:W3:Y:S02]  /*1f00*/  LDS R21, [R9+0xb4] ;  /* 0x0000b40009157984 */ /* 0x000ee40000000800 */
[C---:B------:R-:W-:Y:S02]  /*1f10*/  IMAD R27, R0.reuse, 0xc, R27 ;  /* 0x0000000c001b7824 */ /* 0x040fe400078e021b */
[----:B------:R-:W-:Y:S02]  /*1f20*/  LDS R23, [R9+0xb8] ;  /* 0x0000b80009177984 */ /* 0x000fe40000000800 */
[----:B------:R-:W-:Y:S02]  /*1f30*/  VIADD R27, R27, 0x210 ;  /* 0x000002101b1b7836 */ /* 0x000fe40000000000 */
[----:B------:R-:W4:Y:S02]  /*1f40*/  LDS R16, [R7+0x4] ;  /* 0x0000040007107984 */ /* 0x000f240000000800 */
[----:B------:R-:W-:-:S02]  /*1f50*/  IMAD R27, R0, 0x30, R27 ;  /* 0x00000030001b7824 */ /* 0x000fc400078e021b */
[----:B------:R-:W-:Y:S04]  /*1f60*/  LDS R17, [R7+0x8] ;  /* 0x0000080007117984 */ /* 0x000fe80000000800 */
[----:B------:R-:W5:Y:S04]  /*1f70*/  LDS R20, [R9+0xbc] ;  /* 0x0000bc0009147984 */ /* 0x000f680000000800 */
[----:B------:R-:W5:Y:S04]  /*1f80*/  LDS R22, [R7+0x18] ;  /* 0x0000180007167984 */ /* 0x000f680000000800 */
[----:B------:R-:W5:Y:S04]  /*1f90*/  LDS R19, [R7+0x24] ;  /* 0x0000240007137984 */ /* 0x000f680000000800 */
[----:B------:R-:W5:Y:S04]  /*1fa0*/  LDS R15, [R7+0x10] ;  /* 0x00001000070f7984 */ /* 0x000f680000000800 */
[----:B------:R-:W5:Y:S01]  /*1fb0*/  LDS R14, [R7+0x14] ;  /* 0x00001400070e7984 */ /* 0x000f620000000800 */
[----:B-1----:R-:W-:-:S03]  /*1fc0*/  @P1 ISETP.NE.AND P2, PT, R18, RZ, PT ;  /* 0x000000ff1200120c */ /* 0x002fc60003f45270 */
[----:B0-----:R-:W0:Y:S01]  /*1fd0*/  LDS R12, [R7+0x30] ;  /* 0x00003000070c7984 */ /* 0x001e220000000800 */
[----:B------:R-:W-:Y:S02]  /*1fe0*/  @P1 PLOP3.LUT P0, PT, P2, PT, PT, 0x80, 0x8 ;  /* 0x000000000008181c */ /* 0x000fe4000170f070 */
[----:B--2---:R-:W-:Y:S01]  /*1ff0*/  ISETP.NE.AND P2, PT, R25, RZ, PT ;  /* 0x000000ff1900720c */ /* 0x004fe20003f45270 */
[----:B------:R-:W1:Y:S01]  /*2000*/  LDS R10, [R7+0x1c] ;  /* 0x00001c00070a7984 */ /* 0x000e620000000800 */
[----:B---3--:R-:W-:-:S03]  /*2010*/  @P1 IADD3 R18, PT, PT, R21, R18, RZ ;  /* 0x0000001215121210 */ /* 0x008fc60007ffe0ff */
[----:B------:R-:W2:Y:S01]  /*2020*/  LDS R11, [R7+0x20] ;  /* 0x00002000070b7984 */ /* 0x000ea20000000800 */
[----:B------:R-:W-:-:S03]  /*2030*/  IADD3 R25, PT, PT, R25, R18, RZ ;  /* 0x0000001219197210 */ /* 0x000fc60007ffe0ff */
[----:B------:R-:W3:Y:S02]  /*2040*/  LDS R9, [R7+0x28] ;  /* 0x0000280007097984 */ /* 0x000ee40000000800 */
[----:B----4-:R-:W-:Y:S02]  /*2050*/  @!P0 FADD.FTZ R16, R23, R16 ;  /* 0x0000001017108221 */ /* 0x010fe40000010000 */
[----:B------:R-:W4:Y:S04]  /*2060*/  LDS R8, [R7+0x2c] ;  /* 0x00002c0007087984 */ /* 0x000f280000000800 */
[----:B------:R-:W4:Y:S01]  /*2070*/  LDS R6, [R7+0x34] ;  /* 0x0000340007067984 */ /* 0x000f220000000800 */
[----:B-----5:R-:W-:-:S03]  /*2080*/  @!P0 FADD.FTZ R17, R20, R17 ;  /* 0x0000001114118221 */ /* 0x020fc60000010000 */
[----:B------:R-:W5:Y:S01]  /*2090*/  LDS R13, [R7+0x38] ;  /* 0x00003800070d7984 */ /* 0x000f620000000800 */
[C---:B------:R-:W-:Y:S01]  /*20a0*/  ISETP.NE.AND P0, PT, R22.reuse, RZ, PT ;  /* 0x000000ff1600720c */ /* 0x040fe20003f05270 */
[----:B------:R-:W-:Y:S01]  /*20b0*/  IMAD.IADD R22, R22, 0x1, R25 ;  /* 0x0000000116167824 */ /* 0x000fe200078e0219 */
[C---:B------:R-:W-:Y:S01]  /*20c0*/  ISETP.NE.AND P1, PT, R19.reuse, RZ, PT ;  /* 0x000000ff1300720c */ /* 0x040fe20003f25270 */
[----:B------:R0:W-:Y:S03]  /*20d0*/  STS [R27], R18 ;  /* 0x000000121b007388 */ /* 0x0001e60000000800 */
[----:B------:R-:W-:Y:S01]  /*20e0*/  IADD3 R19, PT, PT, R19, R22, RZ ;  /* 0x0000001613137210 */ /* 0x000fe20007ffe0ff */
[----:B------:R-:W-:Y:S01]  /*20f0*/  @!P2 FADD.FTZ R15, R15, R16 ;  /* 0x000000100f0fa221 */ /* 0x000fe20000010000 */
[----:B------:R1:W-:Y:S01]  /*2100*/  STS [R27+0xc], R25 ;  /* 0x00000c191b007388 */ /* 0x0003e20000000800 */
[----:B------:R-:W-:-:S03]  /*2110*/  @!P2 FADD.FTZ R14, R14, R17 ;  /* 0x000000110e0ea221 */ /* 0x000fc60000010000 */
[----:B------:R3:W-:Y:S01]  /*2120*/  STS [R27+0x4], R16 ;  /* 0x000004101b007388 */ /* 0x0007e20000000800 */
[----:B0-----:R-:W-:-:S03]  /*2130*/  ISETP.NE.AND P2, PT, R12, RZ, PT ;  /* 0x000000ff0c00720c */ /* 0x001fc60003f45270 */
[----:B------:R0:W-:Y:S01]  /*2140*/  STS [R27+0x8], R17 ;  /* 0x000008111b007388 */ /* 0x0001e20000000800 */
[----:B------:R-:W-:Y:S01]  /*2150*/  IADD3 R12, PT, PT, R12, R19, RZ ;  /* 0x000000130c0c7210 */ /* 0x000fe20007ffe0ff */
[----:B-1----:R-:W-:Y:S02]  /*2160*/  @!P0 FADD.FTZ R10, R10, R15 ;  /* 0x0000000f0a0a8221 */ /* 0x002fe40000010000 */
[----:B------:R0:W-:Y:S01]  /*2170*/  STS [R27+0x18], R22 ;  /* 0x000018161b007388 */ /* 0x0001e20000000800 */
[----:B--2---:R-:W-:-:S03]  /*2180*/  @!P0 FADD.FTZ R11, R11, R14 ;  /* 0x0000000e0b0b8221 */ /* 0x004fc60000010000 */
[----:B------:R0:W-:Y:S01]  /*2190*/  STS [R27+0x10], R15 ;  /* 0x0000100f1b007388 */ /* 0x0001e20000000800 */
[----:B---3--:R-:W-:-:S03]  /*21a0*/  @!P1 FADD.FTZ R9, R9, R10 ;  /* 0x0000000a09099221 */ /* 0x008fc60000010000 */
[----:B------:R0:W-:Y:S01]  /*21b0*/  STS [R27+0x14], R14 ;  /* 0x0000140e1b007388 */ /* 0x0001e20000000800 */
[----:B----4-:R-:W-:-:S03]  /*21c0*/  @!P1 FADD.FTZ R8, R8, R11 ;  /* 0x0000000b08089221 */ /* 0x010fc60000010000 */
[----:B------:R0:W-:Y:S01]  /*21d0*/  STS [R27+0x24], R19 ;  /* 0x000024131b007388 */ /* 0x0001e20000000800 */
[----:B------:R-:W-:-:S03]  /*21e0*/  @!P2 FADD.FTZ R6, R6, R9 ;  /* 0x000000090606a221 */ /* 0x000fc60000010000 */
[----:B------:R0:W-:Y:S01]  /*21f0*/  STS [R27+0x1c], R10 ;  /* 0x00001c0a1b007388 */ /* 0x0001e20000000800 */
[----:B-----5:R-:W-:-:S03]  /*2200*/  @!P2 FADD.FTZ R13, R13, R8 ;  /* 0x000000080d0da221 */ /* 0x020fc60000010000 */
[----:B------:R0:W-:Y:S04]  /*2210*/  STS [R27+0x20], R11 ;  /* 0x0000200b1b007388 */ /* 0x0001e80000000800 */
[----:B------:R0:W-:Y:S04]  /*2220*/  STS [R27+0x30], R12 ;  /* 0x0000300c1b007388 */ /* 0x0001e80000000800 */
[----:B------:R0:W-:Y:S04]  /*2230*/  STS [R27+0x28], R9 ;  /* 0x000028091b007388 */ /* 0x0001e80000000800 */
[----:B------:R0:W-:Y:S04]  /*2240*/  STS [R27+0x2c], R8 ;  /* 0x00002c081b007388 */ /* 0x0001e80000000800 */
[----:B------:R0:W-:Y:S04]  /*2250*/  STS [R27+0x34], R6 ;  /* 0x000034061b007388 */ /* 0x0001e80000000800 */
[----:B------:R0:W-:Y:S02]  /*2260*/  STS [R27+0x38], R13 ;  /* 0x0000380d1b007388 */ /* 0x0001e40000000800 */
.L_x_1389:
[----:B0-----:R-:W-:Y:S01]  /*2270*/  LEA R7, R3, R2, 0x18 ;  /* 0x0000000203077211 */ /* 0x001fe200078ec0ff */
[----:B------:R-:W-:Y:S05]  /*2280*/  WARPSYNC.ALL ;  /* 0x0000000000007948 */ /* 0x000fea0003800000 */
        /* <DEDUP_REMOVED lines=31> */
.L_x_1390:
[----:B------:R-:W-:Y:S05]  /*2480*/  WARPSYNC.COLLECTIVE R11, `(.L_x_1391) ;  /* 0x000000000b087348 */ /* 0x000fea0003c00000 */
[----:B------:R-:W-:Y:S01]  /*2490*/  NOP ;  /* 0x0000000000007918 */ /* 0x000fe20000000000 */
[----:B------:R-:W-:Y:S05]  /*24a0*/  ENDCOLLECTIVE ;  /* 0x000000000000791b */ /* 0x000fea0003800000 */
.L_x_1391:
        /* <DEDUP_REMOVED lines=14> */
.L_x_1392:
        /* <DEDUP_REMOVED lines=9> */
.L_x_1393:
        /* <DEDUP_REMOVED lines=11> */
.L_x_1394:
        /* <DEDUP_REMOVED lines=9> */
.L_x_1395:
        /* <DEDUP_REMOVED lines=11> */
.L_x_1396:
        /* <DEDUP_REMOVED lines=9> */
.L_x_1397:
        /* <DEDUP_REMOVED lines=11> */
.L_x_1398:
        /* <DEDUP_REMOVED lines=10> */
.L_x_1399:
        /* <DEDUP_REMOVED lines=9> */
.L_x_1400:
[----:B------:R-:W-:Y:S01]  /*2a80*/  @!P0 FADD.FTZ R8, R8, R17 ;  /* 0x0000001108088221 */ /* 0x000fe20000010000 */
[----:B------:R0:W-:Y:S04]  /*2a90*/  STS [R9+0xc0], R12 ;  /* 0x0000c00c09007388 */ /* 0x0001e80000000800 */
[----:B------:R0:W-:Y:S04]  /*2aa0*/  STS [R9+0xc4], R6 ;  /* 0x0000c40609007388 */ /* 0x0001e80000000800 */
[----:B------:R0:W-:Y:S02]  /*2ab0*/  STS [R9+0xc8], R8 ;  /* 0x0000c80809007388 */ /* 0x0001e40000000800 */
[----:B0-----:R-:W-:Y:S05]  /*2ac0*/  WARPSYNC.COLLECTIVE R11, `(.L_x_1401) ;  /* 0x000000000b087348 */ /* 0x001fea0003c00000 */
[----:B------:R-:W-:Y:S01]  /*2ad0*/  NOP ;  /* 0x0000000000007918 */ /* 0x000fe20000000000 */
[----:B0-----:R-:W-:Y:S05]  /*2ae0*/  ENDCOLLECTIVE ;  /* 0x000000000000791b */ /* 0x001fea0003800000 */
.L_x_1401:
[----:B------:R-:W-:Y:S05]  /*2af0*/  BRA `(.L_x_1402) ;  /* 0xfffffff000ec7947 */ /* 0x000fea000383ffff */
.L_x_1403:
        /* <DEDUP_REMOVED lines=16> */
.L_x_3628:


//--------------------- .text._Z30group_norm_nhwc_fwd_sum_kernelI11Fp32IOFp32WLi160EEv26Group_norm_nhwc_fwd_params --------------------------
	.section	.text._Z30group_norm_nhwc_fwd_sum_kernelI11Fp32IOFp32WLi160EEv26Group_norm_nhwc_fwd_params,"ax",@progbits
	.align	128
        .global         _Z30group_norm_nhwc_fwd_sum_kernelI11Fp32IOFp32WLi160EEv26Group_norm_nhwc_fwd_params
        .type           _Z30group_norm_nhwc_fwd_sum_kernelI11Fp32IOFp32WLi160EEv26Group_norm_nhwc_fwd_params,@function
        .size           _Z30group_norm_nhwc_fwd_sum_kernelI11Fp32IOFp32WLi160EEv26Group_norm_nhwc_fwd_params,(.L_x_3629 - _Z30group_norm_nhwc_fwd_sum_kernelI11Fp32IOFp32WLi160EEv26Group_norm_nhwc_fwd_params)
        .other          _Z30group_norm_nhwc_fwd_sum_kernelI11Fp32IOFp32WLi160EEv26Group_norm_nhwc_fwd_params,@"STO_CUDA_ENTRY STV_DEFAULT"
_Z30group_norm_nhwc_fwd_sum_kernelI11Fp32IOFp32WLi160EEv26Group_norm_nhwc_fwd_params:
.text._Z30group_norm_nhwc_fwd_sum_kernelI11Fp32IOFp32WLi160EEv26Group_norm_nhwc_fwd_params:
        /* <DEDUP_REMOVED lines=40> */
.L_x_1406:
        /* <DEDUP_REMOVED lines=153> */
.L_x_1405:
        /* <DEDUP_REMOVED lines=77> */
.L_x_1407:
        /* <DEDUP_REMOVED lines=41> */
.L_x_1408:
        /* <DEDUP_REMOVED lines=17> */
.L_x_1410:
[----:B------:R-:W-:Y:S05]  /*1480*/  BSYNC.RECONVERGENT B0 ;  /* 0x0000000000007941 */ /* 0x000fea0003800200 */
.L_x_1409:
[C---:B-----5:R-:W-:Y:S01]  /*1490*/  FMUL.FTZ R6, R2.reuse, R2 ;  /* 0x0000000202067220 */ /* 0x060fe20000410000 */
[----:B------:R-:W-:-:S03]  /*14a0*/  FADD.FTZ R2, R2, R3 ;  /* 0x0000000302027221 */ /* 0x000fc60000010000 */
[----:B------:R-:W-:Y:S01]  /*14b0*/  FFMA.FTZ R3, R3, R3, R6 ;  /* 0x0000000303037223 */ /* 0x000fe20000010006 */
[----:B------:R-:W-:-:S03]  /*14c0*/  FADD.FTZ R23, R23, R2 ;  /* 0x0000000217177221 */ /* 0x000fc60000010000 */
[----:B------:R-:W-:-:S07]  /*14d0*/  FADD.FTZ R22, R22, R3 ;  /* 0x0000000316167221 */ /* 0x000fce0000010000 */
.L_x_1404:
[----:B------:R-:W0:Y:S01]  /*14e0*/  LDCU UR4, c[0x0][0x40c] ;  /* 0x00008180ff0477ac */ /* 0x000e220008000800 */
[----:B------:R-:W-:Y:S01]  /*14f0*/  HFMA2 R2, -RZ, RZ, 0, 0 ;  /* 0x00000000ff027431 */ /* 0x000fe200000001ff */
[----:B------:R-:W1:Y:S01]  /*1500*/  S2R R8, SR_CgaCtaId ;  /* 0x0000000000087919 */ /* 0x000e620000008800 */
[----:B0-----:R-:W0:Y:S01]  /*1510*/  I2F.U32.RP R5, UR4 ;  /* 0x0000000400057d06 */ /* 0x001e220008209000 */
[----:B------:R-:W-:-:S07]  /*1520*/  ISETP.NE.U32.AND P2, PT, RZ, UR4, PT ;  /* 0x00000004ff007c0c */ /* 0x000fce000bf45070 */
[----:B0-----:R-:W0:Y:S02]  /*1530*/  MUFU.RCP R5, R5 ;  /* 0x0000000500057308 */ /* 0x001e240000001000 */
[----:B0-----:R-:W-:-:S06]  /*1540*/  IADD3 R3, PT, PT, R5, 0xffffffe, RZ ;  /* 0x0ffffffe05037810 */ /* 0x001fcc0007ffe0ff */
[----:B------:R-:W0:Y:S02]  /*1550*/  F2I.FTZ.U32.TRUNC.NTZ R3, R3 ;  /* 0x0000000300037305 */ /* 0x000e24000021f000 */
[----:B0-----:R-:W-:-:S04]  /*1560*/  IMAD.MOV R7, RZ, RZ, -R3 ;  /* 0x000000ffff077224 */ /* 0x001fc800078e0a03 */
[----:B------:R-:W-:-:S04]  /*1570*/  IMAD R7, R7, UR4, RZ ;  /* 0x0000000407077c24 */ /* 0x000fc8000f8e02ff */
[----:B------:R-:W-:Y:S01]  /*1580*/  IMAD.HI.U32 R7, R3, R7, R2 ;  /* 0x0000000703077227 */ /* 0x000fe200078e0002 */
[----:B------:R-:W-:-:S04]  /*1590*/  MOV R3, 0x400 ;  /* 0x0000040000037802 */ /* 0x000fc80000000f00 */
[----:B-1----:R-:W-:Y:S01]  /*15a0*/  LEA R3, R8, R3, 0x18 ;  /* 0x0000000308037211 */ /* 0x002fe200078ec0ff */
        /* <DEDUP_REMOVED lines=20> */
[----:B0-----:R-:W-:Y:S01]  /*16f0*/  IMAD R22, R0, 0x30, R5 ;  /* 0x0000003000167824 */ /* 0x001fe200078e0205 */
[----:B------:R-:W0:Y:S01]  /*1700*/  S2R R24, SR_LANEID ;  /* 0x0000000000187919 */ /* 0x000e220000000000 */
[----:B------:R-:W-:-:S03]  /*1710*/  UMOV UR4, 0xffffffff ;  /* 0xffffffff00047882 */ /* 0x000fc60000000000 */
[----:B------:R-:W-:Y:S04]  /*1720*/  LDS R18, [R22+0x14] ;  /* 0x0000140016127984 */ /* 0x000fe80000000800 */
[----:B------:R-:W1:Y:S04]  /*1730*/  LDS R17, [R22+0x20] ;  /* 0x0000200016117984 */ /* 0x000e680000000800 */
[----:B------:R-:W2:Y:S04]  /*1740*/  LDS R19, [R22+0x1c] ;  /* 0x00001c0016137984 */ /* 0x000ea80000000800 */
[----:B------:R-:W-:Y:S04]  /*1750*/  LDS R15, [R22+0x18] ;  /* 0x00001800160f7984 */ /* 0x000fe80000000800 */
[----:B------:R-:W3:Y:S04]  /*1760*/  LDS R16, [R22+0x24] ;  /* 0x0000240016107984 */ /* 0x000ee80000000800 */
[----:B------:R-:W4:Y:S04]  /*1770*/  LDS R12, [R22+0x2c] ;  /* 0x00002c00160c7984 */ /* 0x000f280000000800 */
[----:B------:R-:W5:Y:S04]  /*1780*/  LDS R14, [R22+0x28] ;  /* 0x00002800160e7984 */ /* 0x000f680000000800 */
[----:B------:R-:W0:Y:S04]  /*1790*/  LDS R13, [R22+0x30] ;  /* 0x00003000160d7984 */ /* 0x000e280000000800 */
[----:B------:R-:W0:Y:S04]  /*17a0*/  LDS R9, [R22+0x38] ;  /* 0x0000380016097984 */ /* 0x000e280000000800 */
[----:B------:R-:W0:Y:S04]  /*17b0*/  LDS R11, [R22+0x34] ;  /* 0x00003400160b7984 */ /* 0x000e280000000800 */
[----:B------:R-:W0:Y:S04]  /*17c0*/  LDS R10, [R22+0x3c] ;  /* 0x00003c00160a7984 */ /* 0x000e280000000800 */
[----:B------:R-:W0:Y:S01]  /*17d0*/  LDS R6, [R22+0x44] ;  /* 0x0000440016067984 */ /* 0x000e220000000800 */
[----:B-1----:R-:W-:-:S03]  /*17e0*/  FADD.FTZ R0, R18, R17 ;  /* 0x0000001112007221 */ /* 0x002fc60000010000 */
[----:B------:R-:W1:Y:S01]  /*17f0*/  LDS R5, [R22+0x48] ;  /* 0x0000480016057984 */ /* 0x000e620000000800 */
[----:B--2---:R-:W-:-:S03]  /*1800*/  ISETP.NE.AND P1, PT, R19, RZ, PT ;  /* 0x000000ff1300720c */ /* 0x004fc60003f25270 */
[----:B------:R-:W2:Y:S01]  /*1810*/  LDS R8, [R22+0x40] ;  /* 0x0000400016087984 */ /* 0x000ea20000000800 */
[----:B------:R-:W-:-:S03]  /*1820*/  FSEL R21, R0, R17, !P1 ;  /* 0x0000001100157208 */ /* 0x000fc60004800000 */
[----:B------:R-:W2:Y:S01]  /*1830*/  LDS R7, [R22+0x10] ;  /* 0x0000100016077984 */ /* 0x000ea20000000800 */
[----:B---3--:R-:W-:Y:S01]  /*1840*/  FADD.FTZ R3, R15, R16 ;  /* 0x000000100f037221 */ /* 0x008fe20000010000 */
[----:B----4-:R-:W-:-:S04]  /*1850*/  FADD.FTZ R21, R12, R21 ;  /* 0x000000150c157221 */ /* 0x010fc80000010000 */
[----:B------:R-:W-:Y:S02]  /*1860*/  FSEL R0, R3, R16, !P1 ;  /* 0x0000001003007208 */ /* 0x000fe40004800000 */
[----:B-----5:R-:W-:Y:S01]  /*1870*/  ISETP.NE.AND P2, PT, R14, RZ, PT ;  /* 0x000000ff0e00720c */ /* 0x020fe20003f45270 */
[----:B------:R-:W3:Y:S02]  /*1880*/  S2R R3, SR_TID.X ;  /* 0x0000000000037919 */ /* 0x000ee40000002100 */
[----:B0-----:R-:W-:Y:S01]  /*1890*/  FADD.FTZ R20, R13, R0 ;  /* 0x000000000d147221 */ /* 0x001fe20000010000 */
[----:B------:R-:W-:-:S04]  /*18a0*/  FSEL R0, R21, R12, !P2 ;  /* 0x0000000c15007208 */ /* 0x000fc80005000000 */
[----:B------:R-:W-:Y:S01]  /*18b0*/  FSEL R21, R20, R13, !P2 ;  /* 0x0000000d14157208 */ /* 0x000fe20005000000 */
[----:B------:R-:W-:Y:S01]  /*18c0*/  FADD.FTZ R0, R9, R0 ;  /* 0x0000000009007221 */ /* 0x000fe20000010000 */
[----:B------:R-:W-:-:S03]  /*18d0*/  ISETP.NE.AND P3, PT, R11, RZ, PT ;  /* 0x000000ff0b00720c */ /* 0x000fc60003f65270 */
[----:B------:R-:W-:Y:S01]  /*18e0*/  FADD.FTZ R23, R10, R21 ;  /* 0x000000150a177221 */ /* 0x000fe20000010000 */
[----:B------:R-:W-:-:S04]  /*18f0*/  FSEL R21, R0, R9, !P3 ;  /* 0x0000000900157208 */ /* 0x000fc80005800000 */
[----:B------:R-:W-:Y:S01]  /*1900*/  FSEL R0, R23, R10, !P3 ;  /* 0x0000000a17007208 */ /* 0x000fe20005800000 */
[----:B------:R-:W-:-:S04]  /*1910*/  FADD.FTZ R21, R6, R21 ;  /* 0x0000001506157221 */ /* 0x000fc80000010000 */
[----:B-1----:R-:W-:Y:S01]  /*1920*/  FADD.FTZ R0, R5, R0 ;  /* 0x0000000005007221 */ /* 0x002fe20000010000 */
[----:B--2---:R-:W-:Y:S02]  /*1930*/  ISETP.NE.AND P4, PT, R8, RZ, PT ;  /* 0x000000ff0800720c */ /* 0x004fe40003f85270 */
[----:B------:R-:W-:Y:S02]  /*1940*/  IADD3 R25, PT, PT, R14, R19, R7 ;  /* 0x000000130e197210 */ /* 0x000fe40007ffe007 */
[----:B------:R-:W-:Y:S02]  /*1950*/  FSEL R21, R21, R6, !P4 ;  /* 0x0000000615157208 */ /* 0x000fe40006000000 */
[----:B------:R-:W-:Y:S02]  /*1960*/  IADD3 R25, PT, PT, R8, R25, R11 ;  /* 0x0000001908197210 */ /* 0x000fe40007ffe00b */
[----:B------:R-:W-:Y:S01]  /*1970*/  FSEL R0, R0, R5, !P4 ;  /* 0x0000000500007208 */ /* 0x000fe20006000000 */
[----:B---3--:R-:W-:Y:S06]  /*1980*/  BRA.DIV UR4, `(.L_x_1412) ;  /* 0x0000000a04207947 */ /* 0x008fec000b800000 */
        /* <DEDUP_REMOVED lines=9> */
[----:B------:R-:W-:Y:S02]  /*1a20*/  @P5 FSEL R0, R29, R0, !P0 ;  /* 0x000000001d005208 */ /* 0x000fe40004000000 */
[----:B------:R-:W-:Y:S01]  /*1a30*/  IADD3 R27, PT, PT, R25, R26, RZ ;  /* 0x0000001a191b7210 */ /* 0x000fe20007ffe0ff */
        /* <DEDUP_REMOVED lines=42> */
[----:B------:R-:W-:Y:S02]  /*1ce0*/  @P5 FSEL R0, R27, R0, !P0 ;  /* 0x000000001b005208 */ /* 0x000fe40004000000 */
[----:B------:R-:W0:Y:S01]  /*1cf0*/  SHFL.UP PT, R21, R21, 0x1, RZ ;  /* 0x0420000015157989 */ /* 0x000e2200000e00ff */
[----:B------:R-:W-:-:S03]  /*1d00*/  IADD3 R24, PT, PT, R28, R23, RZ ;  /* 0x000000171c187210 */ /* 0x000fc60007ffe0ff */
[----:B------:R1:W2:Y:S04]  /*1d10*/  SHFL.UP PT, R26, R0, 0x1, RZ ;  /* 0x04200000001a7989 */ /* 0x0002a800000e00ff */
[----:B------:R-:W3:Y:S02]  /*1d20*/  SHFL.UP PT, R24, R24, 0x1, RZ ;  /* 0x0420000018187989 */ /* 0x000ee400000e00ff */
.L_x_1431:
[----:B------:R-:W-:Y:S01]  /*1d30*/  ISETP.NE.AND P5, PT, R3, RZ, PT ;  /* 0x000000ff0300720c */ /* 0x000fe20003fa5270 */
[----:B------:R-:W4:Y:S01]  /*1d40*/  S2R R20, SR_CgaCtaId ;  /* 0x0000000000147919 */ /* 0x000f220000008800 */
[----:B------:R-:W-:Y:S02]  /*1d50*/  PLOP3.LUT P0, PT, PT, PT, PT, 0x80, 0x8 ;  /* 0x000000000008781c */ /* 0x000fe40003f0f070 */
[----:B------:R-:W-:Y:S01]  /*1d60*/  MOV R3, 0x400 ;  /* 0x0000040000037802 */ /* 0x000fe20000000f00 */
[----:B-1----:R-:W1:Y:S08]  /*1d70*/  S2R R0, SR_TID.X ;  /* 0x0000000000007919 */ /* 0x002e700000002100 */
[----:B------:R-:W-:-:S02]  /*1d80*/  @P5 ISETP.NE.AND P6, PT, R7, RZ, PT ;  /* 0x000000ff0700520c */ /* 0x000fc40003fc5270 */
[----:B---3--:R-:W-:Y:S02]  /*1d90*/  @P5 IADD3 R7, PT, PT, R24, R7, RZ ;  /* 0x0000000718075210 */ /* 0x008fe40007ffe0ff */
[----:B------:R-:W-:-:S03]  /*1da0*/  @P5 PLOP3.LUT P0, PT, P6, PT, PT, 0x80, 0x8 ;  /* 0x000000000008581c */ /* 0x000fc6000370f070 */
[----:B------:R-:W-:-:S05]  /*1db0*/  IMAD.IADD R19, R19, 0x1, R7 ;  /* 0x0000000113137824 */ /* 0x000fca00078e0207 */
[----:B------:R-:W-:-:S05]  /*1dc0*/  IADD3 R14, PT, PT, R14, R19, RZ ;  /* 0x000000130e0e7210 */ /* 0x000fca0007ffe0ff */
[----:B0-----:R-:W-:Y:S01]  /*1dd0*/  @!P0 FADD.FTZ R18, R21, R18 ;  /* 0x0000001215128221 */ /* 0x001fe20000010000 */
[----:B--2---:R-:W-:Y:S01]  /*1de0*/  @!P0 FADD.FTZ R15, R26, R15 ;  /* 0x0000000f1a0f8221 */ /* 0x004fe20000010000 */
[----:B------:R-:W-:Y:S01]  /*1df0*/  IMAD.IADD R11, R11, 0x1, R14 ;  /* 0x000000010b0b7824 */ /* 0x000fe200078e020e */
[----:B----4-:R-:W-:Y:S01]  /*1e00*/  LEA R3, R20, R3, 0x18 ;  /* 0x0000000314037211 */ /* 0x010fe200078ec0ff */
[----:B------:R-:W-:Y:S01]  /*1e10*/  @!P1 FADD.FTZ R17, R17, R18 ;  /* 0x0000001211119221 */ /* 0x000fe20000010000 */
[----:B------:R-:W-:Y:S02]  /*1e20*/  @!P1 FADD.FTZ R16, R16, R15 ;  /* 0x0000000f10109221 */ /* 0x000fe40000010000 */
[----:B------:R-:W-:Y:S01]  /*1e30*/  IADD3 R8, PT, PT, R8, R11, RZ ;  /* 0x0000000b08087210 */ /* 0x000fe20007ffe0ff */
[----:B-1----:R-:W-:Y:S02]  /*1e40*/  IMAD R3, R0, 0xc, R3 ;  /* 0x0000000c00037824 */ /* 0x002fe400078e0203 */
[----:B------:R-:W-:Y:S01]  /*1e50*/  @!P2 FADD.FTZ R12, R12, R17 ;  /* 0x000000110c0ca221 */ /* 0x000fe20000010000 */
[----:B------:R-:W-:Y:S01]  /*1e60*/  @!P2 FADD.FTZ R13, R13, R16 ;  /* 0x000000100d0da221 */ /* 0x000fe20000010000 */
[----:B------:R-:W-:-:S02]  /*1e70*/  VIADD R3, R3, 0x10 ;  /* 0x0000001003037836 */ /* 0x000fc40000000000 */
[----:B------:R-:W-:Y:S01]  /*1e80*/  @!P3 FADD.FTZ R9, R9, R12 ;  /* 0x0000000c0909b221 */ /* 0x000fe20000010000 */
[----:B------:R-:W-:Y:S01]  /*1e90*/  @!P3 FADD.FTZ R10, R10, R13 ;  /* 0x0000000d0a0ab221 */ /* 0x000fe20000010000 */
[----:B------:R-:W-:Y:S02]  /*1ea0*/  IMAD R0, R0, 0x30, R3 ;  /* 0x0000003000007824 */ /* 0x000fe400078e0203 */
[----:B------:R-:W-:Y:S01]  /*1eb0*/  @!P4 FADD.FTZ R6, R6, R9 ;  /* 0x000000090606c221 */ /* 0x000fe20000010000 */
[----:B------:R-:W-:Y:S02]  /*1ec0*/  @!P4 FADD.FTZ R5, R5, R10 ;  /* 0x0000000a0505c221 */ /* 0x000fe40000010000 */
[----:B------:R1:W-:Y:S04]  /*1ed0*/  STS [R0], R7 ;  /* 0x0000000700007388 */ /* 0x0003e80000000800 */
        /* <DEDUP_REMOVED lines=14> */
.L_x_1411:
[----:B-1----:R-:W1:Y:S01]  /*1fc0*/  S2R R9, SR_CgaCtaId ;  /* 0x0000000000097919 */ /* 0x002e620000008800 */
[----:B0-----:R-:W0:Y:S01]  /*1fd0*/  LDC R3, c[0x0][0x40c] ;  /* 0x00010300ff037b82 */ /* 0x001e220000000800 */
[----:B------:R-:W-:Y:S01]  /*1fe0*/  MOV R8, 0x400 ;  /* 0x0000040000087802 */ /* 0x000fe20000000f00 */
[----:B------:R-:W-:Y:S05]  /*1ff0*/  WARPSYNC.ALL ;  /* 0x0000000000007948 */ /* 0x000fea0003800000 */
[----:B------:R-:W2:Y:S01]  /*2000*/  S2R R10, SR_TID.X ;  /* 0x00000000000a7919 */ /* 0x000ea20000002100 */
[----:B-1----:R-:W-:-:S05]  /*2010*/  LEA R5, R9, R8, 0x18 ;  /* 0x0000000809057211 */ /* 0x002fca00078ec0ff */
[----:B--2---:R-:W-:Y:S01]  /*2020*/  IMAD R12, R10, 0xc, R5 ;  /* 0x0000000c0a0c7824 */ /* 0x004fe200078e0205 */
        /* <DEDUP_REMOVED lines=30> */
.L_x_1412:
        /* <DEDUP_REMOVED lines=8> */
.L_x_1413:
[----:B------:R-:W-:-:S04]  /*2290*/  SEL R26, R26, RZ, P6 ;  /* 0x000000ff1a1a7207 */ /* 0x000fc80003000000 */
[----:B------:R-:W-:Y:S01]  /*22a0*/  IADD3 R27, PT, PT, R25, R26, RZ ;  /* 0x0000001a191b7210 */ /* 0x000fe20007ffe0ff */
[----:B------:R-:W-:-:S07]  /*22b0*/  IMAD.MOV.U32 R25, RZ, RZ, R21 ;  /* 0x000000ffff197224 */ /* 0x000fce00078e0015 */
[----:B------:R-:W-:Y:S05]  /*22c0*/  WARPSYNC.COLLECTIVE R22, `(.L_x_1414) ;  /* 0x0000000016087348 */ /* 0x000fea0003c00000 */
[----:B------:R0:W1:Y:S02]  /*22d0*/  SHFL.UP P0, R26, R25, R20, R23 ;  /* 0x04000014191a7389 */ /* 0x0000640000000017 */
[----:B01----:R-:W-:Y:S05]  /*22e0*/  ENDCOLLECTIVE ;  /* 0x000000000000791b */ /* 0x003fea0003800000 */
.L_x_1414:
[----:B------:R-:W-:Y:S01]  /*22f0*/  IMAD.MOV.U32 R25, RZ, RZ, R0 ;  /* 0x000000ffff197224 */ /* 0x000fe200078e0000 */
[----:B------:R-:W-:-:S07]  /*2300*/  MOV R28, R26 ;  /* 0x0000001a001c7202 */ /* 0x000fce0000000f00 */
[----:B------:R-:W-:Y:S05]  /*2310*/  WARPSYNC.COLLECTIVE R22, `(.L_x_1415) ;  /* 0x0000000016087348 */ /* 0x000fea0003c00000 */
[----:B------:R0:W1:Y:S02]  /*2320*/  SHFL.UP P0, R26, R25, R20, R23 ;  /* 0x04000014191a7389 */ /* 0x0000640000000017 */
[----:B01----:R-:W-:Y:S05]  /*2330*/  ENDCOLLECTIVE ;  /* 0x000000000000791b */ /* 0x003fea0003800000 */
.L_x_1415:
[----:B------:R-:W-:-:S05]  /*2340*/  FADD.FTZ R28, R21, R28 ;  /* 0x0000001c151c7221 */ /* 0x000fca0000010000 */
[----:B------:R-:W-:Y:S01]  /*2350*/  @P6 FSEL R21, R28, R21, !P5 ;  /* 0x000000151c156208 */ /* 0x000fe20006800000 */
[----:B------:R-:W-:Y:S02]  /*2360*/  IMAD.MOV.U32 R25, RZ, RZ, R27 ;  /* 0x000000ffff197224 */ /* 0x000fe400078e001b */
[----:B------:R-:W-:Y:S01]  /*2370*/  HFMA2 R20, -RZ, RZ, 0, 1.1920928955078125e-07 ;  /* 0x00000002ff147431 */ /* 0x000fe200000001ff */
[----:B------:R-:W-:-:S07]  /*2380*/  MOV R29, R26 ;  /* 0x0000001a001d7202 */ /* 0x000fce0000000f00 */
[----:B------:R-:W-:Y:S05]  /*2390*/  WARPSYNC.COLLECTIVE R22, `(.L_x_1416) ;  /* 0x0000000016087348 */ /* 0x000fea0003c00000 */
[----:B------:R0:W1:Y:S02]  /*23a0*/  SHFL.UP P0, R26, R25, R20, R23 ;  /* 0x04000014191a7389 */ /* 0x0000640000000017 */
[----:B01----:R-:W-:Y:S05]  /*23b0*/  ENDCOLLECTIVE ;  /* 0x000000000000791b */ /* 0x003fea0003800000 */
.L_x_1416:
[----:B------:R-:W-:-:S05]  /*23c0*/  FADD.FTZ R29, R0, R29 ;  /* 0x0000001d001d7221 */ /* 0x000fca0000010000 */
[----:B------:R-:W-:Y:S02]  /*23d0*/  @P6 FSEL R0, R29, R0, !P5 ;  /* 0x000000001d006208 */ /* 0x000fe40006800000 */
[----:B------:R-:W-:Y:S02]  /*23e0*/  ISETP.GE.AND P6, PT, R24, 0x2, PT ;  /* 0x000000021800780c */ /* 0x000fe40003fc6270 */
[----:B------:R-:W-:Y:S02]  /*23f0*/  ISETP.NE.AND P5, PT, R27, RZ, PT ;  /* 0x000000ff1b00720c */ /* 0x000fe40003fa5270 */
[----:B------:R-:W-:Y:S02]  /*2400*/  MOV R25, R21 ;  /* 0x0000001500197202 */ /* 0x000fe40000000f00 */
[----:B------:R-:W-:-:S05]  /*2410*/  SEL R26, R26, RZ, P6 ;  /* 0x000000ff1a1a7207 */ /* 0x000fca0003000000 */
[----:B------:R-:W-:-:S07]  /*2420*/  IMAD.IADD R28, R27, 0x1, R26 ;  /* 0x000000011b1c7824 */ /* 0x000fce00078e021a */
[----:B------:R-:W-:Y:S05]  /*2430*/  WARPSYNC.COLLECTIVE R22, `(.L_x_1417) ;  /* 0x0000000016087348 */ /* 0x000fea0003c00000 */
[----:B------:R0:W1:Y:S02]  /*2440*/  SHFL.UP P0, R26, R25, R20, R23 ;  /* 0x04000014191a7389 */ /* 0x0000640000000017 */
[----:B01----:R-:W-:Y:S05]  /*2450*/  ENDCOLLECTIVE ;  /* 0x000000000000791b */ /* 0x003fea0003800000 */
.L_x_1417:
[----:B------:R-:W-:Y:S01]  /*2460*/  MOV R25, R0 ;  /* 0x0000000000197202 */ /* 0x000fe20000000f00 */
[----:B------:R-:W-:-:S04]  /*2470*/  IMAD.MOV.U32 R29, RZ, RZ, R26 ;  /* 0x000000ffff1d7224 */ /* 0x000fc800078e001a */
[----:B------:R-:W-:-:S05]  /*2480*/  FADD.FTZ R26, R21, R29 ;  /* 0x0000001d151a7221 */ /* 0x000fca0000010000 */
[----:B------:R-:W-:-:S07]  /*2490*/  @P6 FSEL R21, R26, R21, !P5 ;  /* 0x000000151a156208 */ /* 0x000fce0006800000 */
[----:B------:R-:W-:Y:S05]  /*24a0*/  WARPSYNC.COLLECTIVE R22, `(.L_x_1418) ;  /* 0x0000000016087348 */ /* 0x000fea0003c00000 */
[----:B------:R0:W1:Y:S02]  /*24b0*/  SHFL.UP P0, R26, R25, R20, R23 ;  /* 0x04000014191a7389 */ /* 0x0000640000000017 */
[----:B01----:R-:W-:Y:S05]  /*24c0*/  ENDCOLLECTIVE ;  /* 0x000000000000791b */ /* 0x003fea0003800000 */
.L_x_1418:
[----:B------:R-:W-:Y:S01]  /*24d0*/  MOV R25, R28 ;  /* 0x0000001c00197202 */ /* 0x000fe20000000f00 */
[----:B------:R-:W-:Y:S02]  /*24e0*/  IMAD.MOV.U32 R20, RZ, RZ, 0x4 ;  /* 0x00000004ff147424 */ /* 0x000fe400078e00ff */
[----:B------:R-:W-:-:S04]  /*24f0*/  IMAD.MOV.U32 R23, RZ, RZ, R26 ;  /* 0x000000ffff177224 */ /* 0x000fc800078e001a */
[----:B------:R-:W-:Y:S01]  /*2500*/  FADD.FTZ R27, R0, R23 ;  /* 0x00000017001b7221 */ /* 0x000fe20000010000 */
[----:B------:R-:W-:-:S04]  /*2510*/  HFMA2 R23, -RZ, RZ, 0, 0 ;  /* 0x00000000ff177431 */ /* 0x000fc800000001ff */
[----:B------:R-:W-:-:S07]  /*2520*/  @P6 FSEL R0, R27, R0, !P5 ;  /* 0x000000001b006208 */ /* 0x000fce0006800000 */
[----:B------:R-:W-:Y:S05]  /*2530*/  WARPSYNC.COLLECTIVE R22, `(.L_x_1419) ;  /* 0x0000000016087348 */ /* 0x000fea0003c00000 */
[----:B------:R0:W1:Y:S02]  /*2540*/  SHFL.UP P0, R26, R25, R20, R23 ;  /* 0x04000014191a7389 */ /* 0x0000640000000017 */
[----:B01----:R-:W-:Y:S05]  /*2550*/  ENDCOLLECTIVE ;  /* 0x000000000000791b */ /* 0x003fea0003800000 */
.L_x_1419:
[----:B------:R-:W-:Y:S02]  /*2560*/  ISETP.GE.AND P6, PT, R24, 0x4, PT ;  /* 0x000000041800780c */ /* 0x000fe40003fc6270 */
[----:B------:R-:W-:Y:S02]  /*2570*/  ISETP.NE.AND P5, PT, R28, RZ, PT ;  /* 0x000000ff1c00720c */ /* 0x000fe40003fa5270 */
[----:B------:R-:W-:Y:S02]  /*2580*/  MOV R25, R21 ;  /* 0x0000001500197202 */ /* 0x000fe40000000f00 */
[----:B------:R-:W-:-:S09]  /*2590*/  SEL R27, R26, RZ, P6 ;  /* 0x000000ff1a1b7207 */ /* 0x000fd20003000000 */
[----:B------:R-:W-:Y:S05]  /*25a0*/  WARPSYNC.COLLECTIVE R22, `(.L_x_1420) ;  /* 0x0000000016087348 */ /* 0x000fea0003c00000 */
[----:B------:R0:W1:Y:S02]  /*25b0*/  SHFL.UP P0, R26, R25, R20, R23 ;  /* 0x04000014191a7389 */ /* 0x0000640000000017 */
[----:B01----:R-:W-:Y:S05]  /*25c0*/  ENDCOLLECTIVE ;  /* 0x000000000000791b */ /* 0x003fea0003800000 */
.L_x_1420:
[----:B------:R-:W-:Y:S01]  /*25d0*/  IMAD.IADD R27, R28, 0x1, R27 ;  /* 0x000000011c1b7824 */ /* 0x000fe200078e021b */
[----:B------:R-:W-:Y:S01]  /*25e0*/  MOV R25, R0 ;  /* 0x0000000000197202 */ /* 0x000fe20000000f00 */
[----:B------:R-:W-:-:S04]  /*25f0*/  IMAD.MOV.U32 R29, RZ, RZ, R26 ;  /* 0x000000ffff1d7224 */ /* 0x000fc800078e001a */
[----:B------:R-:W-:-:S05]  /*2600*/  FADD.FTZ R26, R21, R29 ;  /* 0x0000001d151a7221 */ /* 0x000fca0000010000 */
[----:B------:R-:W-:-:S07]  /*2610*/  @P6 FSEL R21, R26, R21, !P5 ;  /* 0x000000151a156208 */ /* 0x000fce0006800000 */
[----:B------:R-:W-:Y:S05]  /*2620*/  WARPSYNC.COLLECTIVE R22, `(.L_x_1421) ;  /* 0x0000000016087348 */ /* 0x000fea0003c00000 */
[----:B------:R0:W1:Y:S02]  /*2630*/  SHFL.UP P0, R26, R25, R20, R23 ;  /* 0x04000014191a7389 */ /* 0x0000640000000017 */
[----:B01----:R-:W-:Y:S05]  /*2640*/  ENDCOLLECTIVE ;  /* 0x000000000000791b */ /* 0x003fea0003800000 */
.L_x_1421:
        /* <DEDUP_REMOVED lines=9> */
.L_x_1422:
[----:B------:R-:W-:Y:S02]  /*26e0*/  ISETP.GE.AND P6, PT, R24, 0x8, PT ;  /* 0x000000081800780c */ /* 0x000fe40003fc6270 */
[----:B------:R-:W-:Y:S02]  /*26f0*/  ISETP.NE.AND P5, PT, R27, RZ, PT ;  /* 0x000000ff1b00720c */ /* 0x000fe40003fa5270 */
[----:B------:R-:W-:Y:S02]  /*2700*/  MOV R25, R21 ;  /* 0x0000001500197202 */ /* 0x000fe40000000f00 */
[----:B------:R-:W-:Y:S02]  /*2710*/  SEL R26, R26, RZ, P6 ;  /* 0x000000ff1a1a7207 */ /* 0x000fe40003000000 */
[----:B------:R-:W-:-:S03]  /*2720*/  ISETP.GE.AND P6, PT, R24, 0x10, PT ;  /* 0x000000101800780c */ /* 0x000fc60003fc6270 */
[----:B------:R-:W-:-:S10]  /*2730*/  IMAD.IADD R28, R27, 0x1, R26 ;  /* 0x000000011b1c7824 */ /* 0x000fd400078e021a */
[----:B------:R-:W-:Y:S05]  /*2740*/  WARPSYNC.COLLECTIVE R22, `(.L_x_1423) ;  /* 0x0000000016087348 */ /* 0x000fea0003c00000 */
[----:B------:R0:W1:Y:S02]  /*2750*/  SHFL.UP P0, R26, R25, R20, R23 ;  /* 0x04000014191a7389 */ /* 0x0000640000000017 */
[----:B01----:R-:W-:Y:S05]  /*2760*/  ENDCOLLECTIVE ;  /* 0x000000000000791b */ /* 0x003fea0003800000 */
.L_x_1423:
[----:B------:R-:W-:Y:S02]  /*2770*/  MOV R25, R0 ;  /* 0x0000000000197202 */ /* 0x000fe40000000f00 */
[----:B------:R-:W-:Y:S01]  /*2780*/  ISETP.GE.AND P0, PT, R24, 0x8, PT ;  /* 0x000000081800780c */ /* 0x000fe20003f06270 */
[----:B------:R-:W-:-:S04]  /*2790*/  IMAD.MOV.U32 R29, RZ, RZ, R26 ;  /* 0x000000ffff1d7224 */ /* 0x000fc800078e001a */
[----:B------:R-:W-:-:S08]  /*27a0*/  FADD.FTZ R26, R21, R29 ;  /* 0x0000001d151a7221 */ /* 0x000fd00000010000 */
[----:B------:R-:W-:-:S07]  /*27b0*/  @P0 FSEL R21, R26, R21, !P5 ;  /* 0x000000151a150208 */ /* 0x000fce0006800000 */
[----:B------:R-:W-:Y:S05]  /*27c0*/  WARPSYNC.COLLECTIVE R22, `(.L_x_1424) ;  /* 0x0000000016087348 */ /* 0x000fea0003c00000 */
[----:B------:R0:W1:Y:S02]  /*27d0*/  SHFL.UP P0, R26, R25, R20, R23 ;  /* 0x04000014191a7389 */ /* 0x0000640000000017 */
[----:B01----:R-:W-:Y:S05]  /*27e0*/  ENDCOLLECTIVE ;  /* 0x000000000000791b */ /* 0x003fea0003800000 */
.L_x_1424:
[----:B------:R-:W-:Y:S01]  /*27f0*/  MOV R25, R28 ;  /* 0x0000001c00197202 */ /* 0x000fe20000000f00 */
[----:B------:R-:W-:Y:S01]  /*2800*/  IMAD.MOV.U32 R20, RZ, RZ, 0x10 ;  /* 0x00000010ff147424 */ /* 0x000fe200078e00ff */
[----:B------:R-:W-:Y:S01]  /*2810*/  ISETP.GE.AND P0, PT, R24, 0x8, PT ;  /* 0x000000081800780c */ /* 0x000fe20003f06270 */
[----:B------:R-:W-:-:S04]  /*2820*/  IMAD.MOV.U32 R23, RZ, RZ, R26 ;  /* 0x000000ffff177224 */ /* 0x000fc800078e001a */
[----:B------:R-:W-:Y:S01]  /*2830*/  FADD.FTZ R27, R0, R23 ;  /* 0x00000017001b7221 */ /* 0x000fe20000010000 */
[----:B------:R-:W-:-:S07]  /*2840*/  HFMA2 R23, -RZ, RZ, 0, 0 ;  /* 0x00000000ff177431 */ /* 0x000fce00000001ff */
[----:B------:R-:W-:-:S07]  /*2850*/  @P0 FSEL R0, R27, R0, !P5 ;  /* 0x000000001b000208 */ /* 0x000fce0006800000 */
[----:B------:R-:W-:Y:S05]  /*2860*/  WARPSYNC.COLLECTIVE R22, `(.L_x_1425) ;  /* 0x0000000016087348 */ /* 0x000fea0003c00000 */
[----:B------:R0:W1:Y:S02]  /*2870*/  SHFL.UP P0, R26, R25, R20, R23 ;  /* 0x04000014191a7389 */ /* 0x0000640000000017 */
[----:B01----:R-:W-:Y:S05]  /*2880*/  ENDCOLLECTIVE ;  /* 0x000000000000791b */ /* 0x003fea0003800000 */
.L_x_1425:
[----:B------:R-:W-:Y:S02]  /*2890*/  ISETP.NE.AND P5, PT, R28, RZ, PT ;  /* 0x000000ff1c00720c */ /* 0x000fe40003fa5270 */
[----:B------:R-:W-:Y:S02]  /*28a0*/  MOV R25, R21 ;  /* 0x0000001500197202 */ /* 0x000fe40000000f00 */
[----:B------:R-:W-:-:S09]  /*28b0*/  SEL R27, R26, RZ, P6 ;  /* 0x000000ff1a1b7207 */ /* 0x000fd20003000000 */
[----:B------:R-:W-:Y:S05]  /*28c0*/  WARPSYNC.COLLECTIVE R22, `(.L_x_1426) ;  /* 0x0000000016087348 */ /* 0x000fea0003c00000 */
[----:B------:R0:W1:Y:S02]  /*28d0*/  SHFL.UP P0, R26, R25, R20, R23 ;  /* 0x04000014191a7389 */ /* 0x0000640000000017 */
[----:B01----:R-:W-:Y:S05]  /*28e0*/  ENDCOLLECTIVE ;  /* 0x000000000000791b */ /* 0x003fea0003800000 */
.L_x_1426:
        /* <DEDUP_REMOVED lines=8> */
.L_x_1427:
[----:B------:R-:W-:Y:S02]  /*2970*/  IMAD.MOV.U32 R25, RZ, RZ, R24 ;  /* 0x000000ffff197224 */ /* 0x000fe400078e0018 */
[----:B------:R-:W-:Y:S01]  /*2980*/  HFMA2 R20, -RZ, RZ, 0, 5.9604644775390625e-08 ;  /* 0x00000001ff147431 */ /* 0x000fe200000001ff */
[----:B------:R-:W-:-:S07]  /*2990*/  MOV R27, R26 ;  /* 0x0000001a001b7202 */ /* 0x000fce0000000f00 */
[----:B------:R-:W-:Y:S05]  /*29a0*/  WARPSYNC.COLLECTIVE R22, `(.L_x_1428) ;  /* 0x0000000016087348 */ /* 0x000fea0003c00000 */
[----:B------:R0:W1:Y:S02]  /*29b0*/  SHFL.UP P0, R26, R25, R20, R23 ;  /* 0x04000014191a7389 */ /* 0x0000640000000017 */
[----:B01----:R-:W-:Y:S05]  /*29c0*/  ENDCOLLECTIVE ;  /* 0x000000000000791b */ /* 0x003fea0003800000 */
.L_x_1428:
[----:B------:R-:W-:-:S05]  /*29d0*/  FADD.FTZ R27, R0, R27 ;  /* 0x0000001b001b7221 */ /* 0x000fca0000010000 */
[----:B------:R-:W-:Y:S01]  /*29e0*/  @P6 FSEL R0, R27, R0, !P5 ;  /* 0x000000001b006208 */ /* 0x000fe20006800000 */
[----:B------:R-:W-:Y:S01]  /*29f0*/  IMAD.MOV.U32 R25, RZ, RZ, R21 ;  /* 0x000000ffff197224 */ /* 0x000fe200078e0015 */
[----:B------:R-:W-:-:S07]  /*2a00*/  MOV R24, R26 ;  /* 0x0000001a00187202 */ /* 0x000fce0000000f00 */
[----:B------:R-:W-:Y:S05]  /*2a10*/  WARPSYNC.COLLECTIVE R22, `(.L_x_1429) ;  /* 0x0000000016087348 */ /* 0x000fea0003c00000 */
[----:B------:R0:W1:Y:S02]  /*2a20*/  SHFL.UP P0, R26, R25, R20, R23 ;  /* 0x04000014191a7389 */ /* 0x0000640000000017 */
[----:B01----:R-:W-:Y:S05]  /*2a30*/  ENDCOLLECTIVE ;  /* 0x000000000000791b */ /* 0x003fea0003800000 */
.L_x_1429:
[----:B------:R-:W-:Y:S02]  /*2a40*/  MOV R25, R0 ;  /* 0x0000000000197202 */ /* 0x000fe40000000f00 */
[----:B------:R-:W-:-:S07]  /*2a50*/  MOV R21, R26 ;  /* 0x0000001a00157202 */ /* 0x000fce0000000f00 */
[----:B------:R-:W-:Y:S05]  /*2a60*/  WARPSYNC.COLLECTIVE R22, `(.L_x_1430) ;  /* 0x0000000016087348 */ /* 0x000fea0003c00000 */
[----:B------:R0:W1:Y:S02]  /*2a70*/  SHFL.UP P0, R26, R25, R20, R23 ;  /* 0x04000014191a7389 */ /* 0x0000640000000017 */
[----:B01----:R-:W-:Y:S05]  /*2a80*/  ENDCOLLECTIVE ;  /* 0x000000000000791b */ /* 0x003fea0003800000 */
.L_x_1430:
[----:B------:R-:W-:Y:S05]  /*2a90*/  BRA `(.L_x_1431) ;  /* 0xfffffff000a47947 */ /* 0x000fea000383ffff */
.L_x_1432:
        /* <DEDUP_REMOVED lines=14> */
.L_x_3629:


//--------------------- .text._Z30group_norm_nhwc_fwd_sum_kernelI11Fp32IOBf16WLi196EEv26Group_norm_nhwc_fwd_params --------------------------
	.section	.text._Z30group_norm_nhwc_fwd_sum_kernelI11Fp32IOBf16WLi196EEv26Group_norm_nhwc_fwd_params,"ax",@progbits
	.align	128
        .global         _Z30group_norm_nhwc_fwd_sum_kernelI11Fp32IOBf16WLi196EEv26Group_norm_nhwc_fwd_params
        .type           _Z30group_norm_nhwc_fwd_sum_kernelI11Fp32IOBf16WLi196EEv26Group_norm_nhwc_fwd_params,@function
        .size           _Z30group_norm_nhwc_fwd_sum_kernelI11Fp32IOBf16WLi196EEv26Group_norm_nhwc_fwd_params,(.L_x_3630 - _Z30group_norm_nhwc_fwd_sum_kernelI11Fp32IOBf16WLi196EEv26Group_norm_nhwc_fwd_params)
        .other          _Z30group_norm_nhwc_fwd_sum_kernelI11Fp32IOBf16WLi196EEv26Group_norm_nhwc_fwd_params,@"STO_CUDA_ENTRY STV_DEFAULT"
_Z30group_norm_nhwc_fwd_sum_kernelI11Fp32IOBf16WLi196EEv26Group_norm_nhwc_fwd_params:
.text._Z30group_norm_nhwc_fwd_sum_kernelI11Fp32IOBf16WLi196EEv26Group_norm_nhwc_fwd_params:
        /* <DEDUP_REMOVED lines=40> */
.L_x_1435:
        /* <DEDUP_REMOVED lines=153> */
.L_x_1434:
        /* <DEDUP_REMOVED lines=77> */
.L_x_1436:
        /* <DEDUP_REMOVED lines=41> */
.L_x_1437:
        /* <DEDUP_REMOVED lines=17> */
.L_x_1439:
[----:B------:R-:W-:Y:S05]  /*1480*/  BSYNC.RECONVERGENT B0 ;  /* 0x0000000000007941 */ /* 0x000fea0003800200 */
.L_x_1438:
[C---:B-----5:R-:W-:Y:S01]  /*1490*/  FMUL.FTZ R6, R2.reuse, R2 ;  /* 0x0000000202067220 */ /* 0x060fe20000410000 */
[----:B------:R-:W-:-:S03]  /*14a0*/  FADD.FTZ R2, R2, R3 ;  /* 0x0000000302027221 */ /* 0x000fc60000010000 */
[----:B------:R-:W-:Y:S01]  /*14b0*/  FFMA.FTZ R3, R3, R3, R6 ;  /* 0x0000000303037223 */ /* 0x000fe20000010006 */
[----:B------:R-:W-:-:S03]  /*14c0*/  FADD.FTZ R23, R23, R2 ;  /* 0x0000000217177221 */ /* 0x000fc60000010000 */
[----:B------:R-:W-:-:S07]  /*14d0*/  FADD.FTZ R22, R22, R3 ;  /* 0x0000000316167221 */ /* 0x000fce0000010000 */
.L_x_1433:
        /* <DEDUP_REMOVED lines=171> */
.L_x_1453:
        /* <DEDUP_REMOVED lines=76> */
.L_x_1440:
        /* <DEDUP_REMOVED lines=34> */
.L_x_1441:
[----:B0-----:R-:W-:Y:S05]  /*2670*/  WARPSYNC.COLLECTIVE R9, `(.L_x_1442) ;  /* 0x0000000009087348 */ /* 0x001fea0003c00000 */
[----:B------:R-:W-:Y:S01]  /*2680*/  NOP ;  /* 0x0000000000007918 */ /* 0x000fe20000000000 */
[----:B0-----:R-:W-:Y:S05]  /*2690*/  ENDCOLLECTIVE ;  /* 0x000000000000791b */ /* 0x001fea0003800000 */
.L_x_1442:
        /* <DEDUP_REMOVED lines=13> */
.L_x_1443:
        /* <DEDUP_REMOVED lines=9> */
.L_x_1444:
        /* <DEDUP_REMOVED lines=11> */
.L_x_1445:
        /* <DEDUP_REMOVED lines=9> */
.L_x_1446:
        /* <DEDUP_REMOVED lines=11> */
.L_x_1447:
        /* <DEDUP_REMOVED lines=9> */
.L_x_1448:
        /* <DEDUP_REMOVED lines=12> */
.L_x_1449:
        /* <DEDUP_REMOVED lines=10> */
.L_x_1450:
        /* <DEDUP_REMOVED lines=9> */
.L_x_1451:
[----:B------:R-:W-:Y:S01]  /*2c70*/  @!P0 FADD.FTZ R7, R7, R12 ;  /* 0x0000000c07078221 */ /* 0x000fe20000010000 */
[----:B------:R0:W-:Y:S04]  /*2c80*/  STS [R8+0xc0], R11 ;  /* 0x0000c00b08007388 */ /* 0x0001e80000000800 */
[----:B------:R0:W-:Y:S04]  /*2c90*/  STS [R8+0xc4], R6 ;  /* 0x0000c40608007388 */ /* 0x0001e80000000800 */
[----:B------:R0:W-:Y:S02]  /*2ca0*/  STS [R8+0xc8], R7 ;  /* 0x0000c80708007388 */ /* 0x0001e40000000800 */
[----:B0-----:R-:W-:Y:S05]  /*2cb0*/  WARPSYNC.COLLECTIVE R9, `(.L_x_1452) ;  /* 0x0000000009087348 */ /* 0x001fea0003c00000 */
[----:B------:R-:W-:Y:S01]  /*2cc0*/  NOP ;  /* 0x0000000000007918 */ /* 0x000fe20000000000 */
[----:B0-----:R-:W-:Y:S05]  /*2cd0*/  ENDCOLLECTIVE ;  /* 0x000000000000791b */ /* 0x001fea0003800000 */
.L_x_1452:
[----:B------:R-:W-:Y:S05]  /*2ce0*/  BRA `(.L_x_1453) ;  /* 0xfffffff000a87947 */ /* 0x000fea000383ffff */
.L_x_1454:
        /* <DEDUP_REMOVED lines=9> */
.L_x_3630:


//--------------------- .text._Z30group_norm_nhwc_fwd_sum_kernelI11Fp32IOBf16WLi168EEv26Group_norm_nhwc_fwd_params --------------------------
	.section	.text._Z30group_norm_nhwc_fwd_sum_kernelI11Fp32IOBf16WLi168EEv26Group_norm_nhwc_fwd_params,"ax",@progbits
	.align	128
        .global         _Z30group_norm_nhwc_fwd_sum_kernelI11Fp32IOBf16WLi168EEv26Group_norm_nhwc_fwd_params
        .type           _Z30group_norm_nhwc_fwd_sum_kernelI11Fp32IOBf16WLi168EEv26Group_norm_nhwc_fwd_params,@function
        .size           _Z30group_norm_nhwc_fwd_sum_kernelI11Fp32IOBf16WLi168EEv26Group_norm_nhwc_fwd_params,(.L_x_3631 - _Z30group_norm_nhwc_fwd_sum_kernelI11Fp32IOBf16WLi168EEv26Group_norm_nhwc_fwd_params)
        .other          _Z30group_norm_nhwc_fwd_sum_kernelI11Fp32IOBf16WLi168EEv26Group_norm_nhwc_fwd_params,@"STO_CUDA_ENTRY STV_DEFAULT"
_Z30group_norm_nhwc_fwd_sum_kernelI11Fp32IOBf16WLi168EEv26Group_norm_nhwc_fwd_params:
.text._Z30group_norm_nhwc_fwd_sum_kernelI11Fp32IOBf16WLi168EEv26Group_norm_nhwc_fwd_params:
        /* <DEDUP_REMOVED lines=40> */
.L_x_1457:
        /* <DEDUP_REMOVED lines=154> */
.L_x_1456:
        /* <DEDUP_REMOVED lines=81> */
.L_x_1458:
        /* <DEDUP_REMOVED lines=41> */
.L_x_1459:
        /* <DEDUP_REMOVED lines=17> */
.L_x_1461:
[----:B------:R-:W-:Y:S05]  /*14d0*/  BSYNC.RECONVERGENT B0 ;  /* 0x0000000000007941 */ /* 0x000fea0003800200 */
.L_x_1460:
[C---:B-----5:R-:W-:Y:S01]  /*14e0*/  FMUL.FTZ R6, R4.reuse, R4 ;  /* 0x0000000404067220 */ /* 0x060fe20000410000 */
[----:B------:R-:W-:-:S03]  /*14f0*/  FADD.FTZ R4, R4, R5 ;  /* 0x0000000504047221 */ /* 0x000fc60000010000 */
[----:B------:R-:W-:Y:S01]  /*1500*/  FFMA.FTZ R5, R5, R5, R6 ;  /* 0x0000000505057223 */ /* 0x000fe20000010006 */
[----:B------:R-:W-:-:S03]  /*1510*/  FADD.FTZ R3, R3, R4 ;  /* 0x0000000403037221 */ /* 0x000fc60000010000 */
[----:B------:R-:W-:-:S07]  /*1520*/  FADD.FTZ R2, R2, R5 ;  /* 0x0000000502027221 */ /* 0x000fce0000010000 */
.L_x_1455:
        /* <DEDUP_REMOVED lines=166> */
.L_x_1475:
        /* <DEDUP_REMOVED lines=71> */
.L_x_1462:
        /* <DEDUP_REMOVED lines=38> */
.L_x_1463:
[----:B------:R-:W-:Y:S05]  /*2660*/  WARPSYNC.COLLECTIVE R8, `(.L_x_1464) ;  /* 0x0000000008087348 */ /* 0x000fea0003c00000 */
[----:B------:R-:W-:Y:S01]  /*2670*/  NOP ;  /* 0x0000000000007918 */ /* 0x000fe20000000000 */
[----:B------:R-:W-:Y:S05]  /*2680*/  ENDCOLLECTIVE ;  /* 0x000000000000791b */ /* 0x000fea0003800000 */
.L_x_1464:
        /* <DEDUP_REMOVED lines=14> */
.L_x_1465:
        /* <DEDUP_REMOVED lines=9> */
.L_x_1466:
        /* <DEDUP_REMOVED lines=11> */
.L_x_1467:
        /* <DEDUP_REMOVED lines=9> */
.L_x_1468:
        /* <DEDUP_REMOVED lines=11> */
.L_x_1469:
        /* <DEDUP_REMOVED lines=9> */
.L_x_1470:
        /* <DEDUP_REMOVED lines=11> */
.L_x_1471:
        /* <DEDUP_REMOVED lines=10> */
.L_x_1472:
        /* <DEDUP_REMOVED lines=9> */
.L_x_1473:
[----:B------:R-:W-:Y:S01]  /*2c60*/  @!P0 FADD.FTZ R7, R7, R16 ;  /* 0x0000001007078221 */ /* 0x000fe20000010000 */
[----:B------:R0:W-:Y:S04]  /*2c70*/  STS [R6+0xc0], R9 ;  /* 0x0000c00906007388 */ /* 0x0001e80000000800 */
[----:B------:R0:W-:Y:S04]  /*2c80*/  STS [R6+0xc4], R3 ;  /* 0x0000c40306007388 */ /* 0x0001e80000000800 */
[----:B------:R0:W-:Y:S02]  /*2c90*/  STS [R6+0xc8], R7 ;  /* 0x0000c80706007388 */ /* 0x0001e40000000800 */
[----:B0-----:R-:W-:Y:S05]  /*2ca0*/  WARPSYNC.COLLECTIVE R8, `(.L_x_1474) ;  /* 0x0000000008087348 */ /* 0x001fea0003c00000 */
[----:B------:R-:W-:Y:S01]  /*2cb0*/  NOP ;  /* 0x0000000000007918 */ /* 0x000fe20000000000 */
[----:B0-----:R-:W-:Y:S05]  /*2cc0*/  ENDCOLLECTIVE ;  /* 0x000000000000791b */ /* 0x001fea0003800000 */
.L_x_1474:
[----:B------:R-:W-:Y:S05]  /*2cd0*/  BRA `(.L_x_1475) ;  /* 0xfffffff000ac7947 */ /* 0x000fea000383ffff */
.L_x_1476:
        /* <DEDUP_REMOVED lines=10> */
.L_x_3631:


//--------------------- .text._Z30group_norm_nhwc_fwd_sum_kernelI11Fp32IOBf16WLi64EEv26Group_norm_nhwc_fwd_params --------------------------
	.section	.text._Z30group_norm_nhwc_fwd_sum_kernelI11Fp32IOBf16WLi64EEv26Group_norm_nhwc_fwd_params,"ax",@progbits
	.align	128
        .global         _Z30group_norm_nhwc_fwd_sum_kernelI11Fp32IOBf16WLi64EEv26Group_norm_nhwc_fwd_params
        .type           _Z30group_norm_nhwc_fwd_sum_kernelI11Fp32IOBf16WLi64EEv26Group_norm_nhwc_fwd_params,@function
        .size           _Z30group_norm_nhwc_fwd_sum_kernelI11Fp32IOBf16WLi64EEv26Group_norm_nhwc_fwd_params,(.L_x_3632 - _Z30group_norm_nhwc_fwd_sum_kernelI11Fp32IOBf16WLi64EEv26Group_norm_nhwc_fwd_params)
        .other          _Z30group_norm_nhwc_fwd_sum_kernelI11Fp32IOBf16WLi64EEv26Group_norm_nhwc_fwd_params,@"STO_CUDA_ENTRY STV_DEFAULT"
_Z30group_norm_nhwc_fwd_sum_kernelI11Fp32IOBf16WLi64EEv26Group_norm_nhwc_fwd_params:
.text._Z30group_norm_nhwc_fwd_sum_kernelI11Fp32IOBf16WLi64EEv26Group_norm_nhwc_fwd_params:
        /* <DEDUP_REMOVED lines=40> */
.L_x_1479:
        /* <DEDUP_REMOVED lines=153> */
.L_x_1478:
        /* <DEDUP_REMOVED lines=77> */
.L_x_1480:
        /* <DEDUP_REMOVED lines=41> */
.L_x_1481:
        /* <DEDUP_REMOVED lines=17> */
.L_x_1483:
[----:B------:R-:W-:Y:S05]  /*1480*/  BSYNC.RECONVERGENT B0 ;  /* 0x0000000000007941 */ /* 0x000fea0003800200 */
.L_x_1482:
[C---:B-----5:R-:W-:Y:S01]  /*1490*/  FMUL.FTZ R6, R2.reuse, R2 ;  /* 0x0000000202067220 */ /* 0x060fe20000410000 */
[----:B------:R-:W-:-:S03]  /*14a0*/  FADD.FTZ R2, R2, R3 ;  /* 0x0000000302027221 */ /* 0x000fc60000010000 */
[----:B------:R-:W-:Y:S01]  /*14b0*/  FFMA.FTZ R3, R3, R3, R6 ;  /* 0x0000000303037223 */ /* 0x000fe20000010006 */
[----:B------:R-:W-:-:S03]  /*14c0*/  FADD.FTZ R23, R23, R2 ;  /* 0x0000000217177221 */ /* 0x000fc60000010000 */
[----:B------:R-:W-:-:S07]  /*14d0*/  FADD.FTZ R22, R22, R3 ;  /* 0x0000000316167221 */ /* 0x000fce0000010000 */
.L_x_1477:
        /* <DEDUP_REMOVED lines=106> */
.L_x_1504:
        /* <DEDUP_REMOVED lines=13> */
.L_x_1484:
        /* <DEDUP_REMOVED lines=31> */
.L_x_1485:
        /* <DEDUP_REMOVED lines=9> */
.L_x_1486:
[----:B------:R-:W-:Y:S01]  /*1ed0*/  ISETP.GE.AND P2, PT, R13, 0x2, PT ;  /* 0x000000020d00780c */ /* 0x000fe20003f46270 */
[----:B------:R-:W-:Y:S01]  /*1ee0*/  IMAD.MOV.U32 R22, RZ, RZ, R15 ;  /* 0x000000ffff167224 */ /* 0x000fe200078e000f */
[----:B------:R-:W-:-:S11]  /*1ef0*/  MOV R18, R23 ;  /* 0x0000001700127202 */ /* 0x000fd60000000f00 */
[----:B------:R-:W-:Y:S05]  /*1f00*/  WARPSYNC.COLLECTIVE R19, `(.L_x_1487) ;  /* 0x0000000013087348 */ /* 0x000fea0003c00000 */
[----:B------:R0:W1:Y:S02]  /*1f10*/  SHFL.UP P0, R23, R22, R21, R20 ;  /* 0x0400001516177389 */ /* 0x0000640000000014 */
[----:B01----:R-:W-:Y:S05]  /*1f20*/  ENDCOLLECTIVE ;  /* 0x000000000000791b */ /* 0x003fea0003800000 */
.L_x_1487:
[----:B------:R-:W-:-:S04]  /*1f30*/  SEL R18, R18, RZ, P1 ;  /* 0x000000ff12127207 */ /* 0x000fc80000800000 */
[----:B------:R-:W-:Y:S01]  /*1f40*/  IADD3 R18, PT, PT, R17, R18, RZ ;  /* 0x0000001211127210 */ /* 0x000fe20007ffe0ff */
[----:B------:R-:W-:Y:S02]  /*1f50*/  IMAD.MOV.U32 R22, RZ, RZ, R16 ;  /* 0x000000ffff167224 */ /* 0x000fe400078e0010 */
[----:B------:R-:W-:-:S07]  /*1f60*/  FADD.FTZ R24, R15, R23 ;  /* 0x000000170f187221 */ /* 0x000fce0000010000 */
[----:B------:R-:W-:Y:S05]  /*1f70*/  WARPSYNC.COLLECTIVE R19, `(.L_x_1488) ;  /* 0x0000000013087348 */ /* 0x000fea0003c00000 */
[----:B------:R0:W1:Y:S02]  /*1f80*/  SHFL.UP P0, R23, R22, R21, R20 ;  /* 0x0400001516177389 */ /* 0x0000640000000014 */
[----:B01----:R-:W-:Y:S05]  /*1f90*/  ENDCOLLECTIVE ;  /* 0x000000000000791b */ /* 0x003fea0003800000 */
.L_x_1488:
[----:B------:R-:W-:Y:S01]  /*1fa0*/  @P1 FSEL R15, R24, R15, !P3 ;  /* 0x0000000f180f1208 */ /* 0x000fe20005800000 */
[----:B------:R-:W-:Y:S02]  /*1fb0*/  IMAD.MOV.U32 R22, RZ, RZ, R18 ;  /* 0x000000ffff167224 */ /* 0x000fe400078e0012 */
[----:B------:R-:W-:Y:S01]  /*1fc0*/  HFMA2 R21, -RZ, RZ, 0, 1.1920928955078125e-07 ;  /* 0x00000002ff157431 */ /* 0x000fe200000001ff */
[----:B------:R-:W-:-:S07]  /*1fd0*/  MOV R25, R23 ;  /* 0x0000001700197202 */ /* 0x000fce0000000f00 */
[----:B------:R-:W-:Y:S05]  /*1fe0*/  WARPSYNC.COLLECTIVE R19, `(.L_x_1489) ;  /* 0x0000000013087348 */ /* 0x000fea0003c00000 */
[----:B------:R0:W1:Y:S02]  /*1ff0*/  SHFL.UP P0, R23, R22, R21, R20 ;  /* 0x0400001516177389 */ /* 0x0000640000000014 */
[----:B01----:R-:W-:Y:S05]  /*2000*/  ENDCOLLECTIVE ;  /* 0x000000000000791b */ /* 0x003fea0003800000 */
.L_x_1489:
        /* <DEDUP_REMOVED lines=9> */
.L_x_1490:
[----:B------:R-:W-:Y:S01]  /*20a0*/  IMAD.IADD R17, R18, 0x1, R17 ;  /* 0x0000000112117824 */ /* 0x000fe200078e0211 */
[----:B------:R-:W-:Y:S02]  /*20b0*/  MOV R22, R16 ;  /* 0x0000001000167202 */ /* 0x000fe40000000f00 */
[----:B------:R-:W-:-:S07]  /*20c0*/  MOV R24, R23 ;  /* 0x0000001700187202 */ /* 0x000fce0000000f00 */
[----:B------:R-:W-:Y:S05]  /*20d0*/  WARPSYNC.COLLECTIVE R19, `(.L_x_1491) ;  /* 0x0000000013087348 */ /* 0x000fea0003c00000 */
[----:B------:R0:W1:Y:S02]  /*20e0*/  SHFL.UP P0, R23, R22, R21, R20 ;  /* 0x0400001516177389 */ /* 0x0000640000000014 */
[----:B01----:R-:W-:Y:S05]  /*20f0*/  ENDCOLLECTIVE ;  /* 0x000000000000791b */ /* 0x003fea0003800000 */
.L_x_1491:
        /* <DEDUP_REMOVED lines=8> */
.L_x_1492:
        /* <DEDUP_REMOVED lines=9> */
.L_x_1493:
[----:B------:R-:W-:-:S04]  /*2210*/  SEL R18, R18, RZ, P1 ;  /* 0x000000ff12127207 */ /* 0x000fc80000800000 */
[----:B------:R-:W-:Y:S01]  /*2220*/  IADD3 R18, PT, PT, R17, R18, RZ ;  /* 0x0000001211127210 */ /* 0x000fe20007ffe0ff */
[----:B------:R-:W-:Y:S02]  /*2230*/  IMAD.MOV.U32 R22, RZ, RZ, R16 ;  /* 0x000000ffff167224 */ /* 0x000fe400078e0010 */
[----:B------:R-:W-:-:S07]  /*2240*/  FADD.FTZ R24, R15, R23 ;  /* 0x000000170f187221 */ /* 0x000fce0000010000 */
[----:B------:R-:W-:Y:S05]  /*2250*/  WARPSYNC.COLLECTIVE R19, `(.L_x_1494) ;  /* 0x0000000013087348 */ /* 0x000fea0003c00000 */
[----:B------:R0:W1:Y:S02]  /*2260*/  SHFL.UP P0, R23, R22, R21, R20 ;  /* 0x0400001516177389 */ /* 0x0000640000000014 */
[----:B01----:R-:W-:Y:S05]  /*2270*/  ENDCOLLECTIVE ;  /* 0x000000000000791b */ /* 0x003fea0003800000 */
.L_x_1494:
[----:B------:R-:W-:Y:S01]  /*2280*/  @P1 FSEL R15, R24, R15, !P2 ;  /* 0x0000000f180f1208 */ /* 0x000fe20005000000 */
[----:B------:R-:W-:Y:S02]  /*2290*/  IMAD.MOV.U32 R22, RZ, RZ, R18 ;  /* 0x000000ffff167224 */ /* 0x000fe400078e0012 */
[----:B------:R-:W-:Y:S01]  /*22a0*/  HFMA2 R21, -RZ, RZ, 0, 4.76837158203125e-07 ;  /* 0x00000008ff157431 */ /* 0x000fe200000001ff */
[----:B------:R-:W-:-:S07]  /*22b0*/  MOV R25, R23 ;  /* 0x0000001700197202 */ /* 0x000fce0000000f00 */
[----:B------:R-:W-:Y:S05]  /*22c0*/  WARPSYNC.COLLECTIVE R19, `(.L_x_1495) ;  /* 0x0000000013087348 */ /* 0x000fea0003c00000 */
[----:B------:R0:W1:Y:S02]  /*22d0*/  SHFL.UP P0, R23, R22, R21, R20 ;  /* 0x0400001516177389 */ /* 0x0000640000000014 */
[----:B01----:R-:W-:Y:S05]  /*22e0*/  ENDCOLLECTIVE ;  /* 0x000000000000791b */ /* 0x003fea0003800000 */
.L_x_1495:
        /* <DEDUP_REMOVED lines=8> */
.L_x_1496:
[----:B------:R-:W-:Y:S02]  /*2370*/  IMAD.IADD R17, R18, 0x1, R17 ;  /* 0x0000000112117824 */ /* 0x000fe400078e0211 */
[----:B------:R-:W-:Y:S01]  /*2380*/  IMAD.MOV.U32 R22, RZ, RZ, R16 ;  /* 0x000000ffff167224 */ /* 0x000fe200078e0010 */
[----:B------:R-:W-:-:S07]  /*2390*/  MOV R24, R23 ;  /* 0x0000001700187202 */ /* 0x000fce0000000f00 */
[----:B------:R-:W-:Y:S05]  /*23a0*/  WARPSYNC.COLLECTIVE R19, `(.L_x_1497) ;  /* 0x0000000013087348 */ /* 0x000fea0003c00000 */
[----:B------:R0:W1:Y:S02]  /*23b0*/  SHFL.UP P0, R23, R22, R21, R20 ;  /* 0x0400001516177389 */ /* 0x0000640000000014 */
[----:B01----:R-:W-:Y:S05]  /*23c0*/  ENDCOLLECTIVE ;  /* 0x000000000000791b */ /* 0x003fea0003800000 */
.L_x_1497:
        /* <DEDUP_REMOVED lines=8> */
.L_x_1498:
        /* <DEDUP_REMOVED lines=8> */
.L_x_1499:
[----:B------:R-:W-:-:S04]  /*24d0*/  SEL R18, R18, RZ, P1 ;  /* 0x000000ff12127207 */ /* 0x000fc80000800000 */
[----:B------:R-:W-:Y:S02]  /*24e0*/  IADD3 R18, PT, PT, R17, R18, RZ ;  /* 0x0000001211127210 */ /* 0x000fe40007ffe0ff */
[----:B------:R-:W-:Y:S01]  /*24f0*/  MOV R22, R16 ;  /* 0x0000001000167202 */ /* 0x000fe20000000f00 */
[----:B------:R-:W-:-:S07]  /*2500*/  IMAD.MOV.U32 R24, RZ, RZ, R23 ;  /* 0x000000ffff187224 */ /* 0x000fce00078e0017 */
[----:B------:R-:W-:Y:S05]  /*2510*/  WARPSYNC.COLLECTIVE R19, `(.L_x_1500) ;  /* 0x0000000013087348 */ /* 0x000fea0003c00000 */
[----:B------:R0:W1:Y:S02]  /*2520*/  SHFL.UP P0, R23, R22, R21, R20 ;  /* 0x0400001516177389 */ /* 0x0000640000000014 */
[----:B01----:R-:W-:Y:S05]  /*2530*/  ENDCOLLECTIVE ;  /* 0x000000000000791b */ /* 0x003fea0003800000 */
.L_x_1500:
        /* <DEDUP_REMOVED lines=10> */
.L_x_1501:
[----:B------:R-:W-:Y:S01]  /*25e0*/  IMAD.MOV.U32 R22, RZ, RZ, R15 ;  /* 0x000000ffff167224 */ /* 0x000fe200078e000f */
[----:B------:R-:W-:-:S07]  /*25f0*/  MOV R13, R23 ;  /* 0x00000017000d7202 */ /* 0x000fce0000000f00 */
[----:B------:R-:W-:Y:S05]  /*2600*/  WARPSYNC.COLLECTIVE R19, `(.L_x_1502) ;  /* 0x0000000013087348 */ /* 0x000fea0003c00000 */
[----:B------:R0:W1:Y:S02]  /*2610*/  SHFL.UP P0, R23, R22, R21, R20 ;  /* 0x0400001516177389 */ /* 0x0000640000000014 */
[----:B01----:R-:W-:Y:S05]  /*2620*/  ENDCOLLECTIVE ;  /* 0x000000000000791b */ /* 0x003fea0003800000 */
.L_x_1502:
[----:B------:R-:W-:Y:S02]  /*2630*/  MOV R22, R16 ;  /* 0x0000001000167202 */ /* 0x000fe40000000f00 */
[----:B------:R-:W-:-:S07]  /*2640*/  MOV R24, R23 ;  /* 0x0000001700187202 */ /* 0x000fce0000000f00 */
[----:B------:R-:W-:Y:S05]  /*2650*/  WARPSYNC.COLLECTIVE R19, `(.L_x_1503) ;  /* 0x0000000013087348 */ /* 0x000fea0003c00000 */
[----:B------:R0:W1:Y:S02]  /*2660*/  SHFL.UP P0, R23, R22, R21, R20 ;  /* 0x0400001516177389 */ /* 0x0000640000000014 */
[----:B01----:R-:W-:Y:S05]  /*2670*/  ENDCOLLECTIVE ;  /* 0x000000000000791b */ /* 0x003fea0003800000 */
.L_x_1503:
[----:B------:R-:W-:Y:S05]  /*2680*/  BRA `(.L_x_1504) ;  /* 0xfffffff4003c7947 */ /* 0x000fea000383ffff */
.L_x_1505:
        /* <DEDUP_REMOVED lines=15> */
.L_x_3632:


//--------------------- .text._Z30group_norm_nhwc_fwd_sum_kernelI11Fp32IOBf16WLi128EEv26Group_norm_nhwc_fwd_params --------------------------
	.section	.text._Z30group_norm_nhwc_fwd_sum_kernelI11Fp32IOBf16WLi128EEv26Group_norm_nhwc_fwd_params,"ax",@progbits
	.align	128
        .global         _Z30group_norm_nhwc_fwd_sum_kernelI11Fp32IOBf16WLi128EEv26Group_norm_nhwc_fwd_params
        .type           _Z30group_norm_nhwc_fwd_sum_kernelI11Fp32IOBf16WLi128EEv26Group_norm_nhwc_fwd_params,@function
        .size           _Z30group_norm_nhwc_fwd_sum_kernelI11Fp32IOBf16WLi128EEv26Group_norm_nhwc_fwd_params,(.L_x_3633 - _Z30group_norm_nhwc_fwd_sum_kernelI11Fp32IOBf16WLi128EEv26Group_norm_nhwc_fwd_params)
        .other          _Z30group_norm_nhwc_fwd_sum_kernelI11Fp32IOBf16WLi128EEv26Group_norm_nhwc_fwd_params,@"STO_CUDA_ENTRY STV_DEFAULT"
_Z30group_norm_nhwc_fwd_sum_kernelI11Fp32IOBf16WLi128EEv26Group_norm_nhwc_fwd_params:
.text._Z30group_norm_nhwc_fwd_sum_kernelI11Fp32IOBf16WLi128EEv26Group_norm_nhwc_fwd_params:
        /* <DEDUP_REMOVED lines=40> */
.L_x_1508:
        /* <DEDUP_REMOVED lines=153> */
.L_x_1507:
        /* <DEDUP_REMOVED lines=77> */
.L_x_1509:
        /* <DEDUP_REMOVED lines=41> */
.L_x_1510:
        /* <DEDUP_REMOVED lines=17> */
.L_x_1512:
[----:B------:R-:W-:Y:S05]  /*1480*/  BSYNC.RECONVERGENT B0 ;  /* 0x0000000000007941 */ /* 0x000fea0003800200 */
.L_x_1511:
[C---:B-----5:R-:W-:Y:S01]  /*1490*/  FMUL.FTZ R6, R2.reuse, R2 ;  /* 0x0000000202067220 */ /* 0x060fe20000410000 */
[----:B------:R-:W-:-:S03]  /*14a0*/  FADD.FTZ R2, R2, R3 ;  /* 0x0000000302027221 */ /* 0x000fc60000010000 */
[----:B------:R-:W-:Y:S01]  /*14b0*/  FFMA.FTZ R3, R3, R3, R6 ;  /* 0x0000000303037223 */ /* 0x000fe20000010006 */
[----:B------:R-:W-:-:S03]  /*14c0*/  FADD.FTZ R23, R23, R2 ;  /* 0x0000000217177221 */ /* 0x000fc60000010000 */
[----:B------:R-:W-:-:S07]  /*14d0*/  FADD.FTZ R22, R22, R3 ;  /* 0x0000000316167221 */ /* 0x000fce0000010000 */
.L_x_1506:
        /* <DEDUP_REMOVED lines=126> */
.L_x_1533:
        /* <DEDUP_REMOVED lines=32> */
.L_x_1513:
        /* <DEDUP_REMOVED lines=37> */
.L_x_1514:
        /* <DEDUP_REMOVED lines=9> */
.L_x_1515:
[----:B------:R-:W-:Y:S02]  /*21a0*/  ISETP.GE.AND P6, PT, R20, 0x8, PT ;  /* 0x000000081400780c */ /* 0x000fe40003fc6270 */
[----:B------:R-:W-:Y:S02]  /*21b0*/  MOV R24, R3 ;  /* 0x0000000300187202 */ /* 0x000fe40000000f00 */
[----:B------:R-:W-:-:S09]  /*21c0*/  SEL R22, R25, RZ, P5 ;  /* 0x000000ff19167207 */ /* 0x000fd20002800000 */
[----:B------:R-:W-:Y:S05]  /*21d0*/  WARPSYNC.COLLECTIVE R17, `(.L_x_1516) ;  /* 0x0000000011087348 */ /* 0x000fea0003c00000 */
[----:B------:R0:W1:Y:S02]  /*21e0*/  SHFL.UP P0, R25, R24, R19, R18 ;  /* 0x0400001318197389 */ /* 0x0000640000000012 */
[----:B01----:R-:W-:Y:S05]  /*21f0*/  ENDCOLLECTIVE ;  /* 0x000000000000791b */ /* 0x003fea0003800000 */
.L_x_1516:
[----:B------:R-:W-:Y:S01]  /*2200*/  IMAD.IADD R22, R21, 0x1, R22 ;  /* 0x0000000115167824 */ /* 0x000fe200078e0216 */
[----:B------:R-:W-:Y:S01]  /*2210*/  MOV R24, R0 ;  /* 0x0000000000187202 */ /* 0x000fe20000000f00 */
[----:B------:R-:W-:-:S07]  /*2220*/  IMAD.MOV.U32 R26, RZ, RZ, R25 ;  /* 0x000000ffff1a7224 */ /* 0x000fce00078e0019 */
[----:B------:R-:W-:Y:S05]  /*2230*/  WARPSYNC.COLLECTIVE R17, `(.L_x_1517) ;  /* 0x0000000011087348 */ /* 0x000fea0003c00000 */
[----:B------:R0:W1:Y:S02]  /*2240*/  SHFL.UP P0, R25, R24, R19, R18 ;  /* 0x0400001318197389 */ /* 0x0000640000000012 */
[----:B01----:R-:W-:Y:S05]  /*2250*/  ENDCOLLECTIVE ;  /* 0x000000000000791b */ /* 0x003fea0003800000 */
.L_x_1517:
        /* <DEDUP_REMOVED lines=8> */
.L_x_1518:
        /* <DEDUP_REMOVED lines=9> */
.L_x_1519:
[----:B------:R-:W-:Y:S01]  /*2370*/  IADD3 R21, PT, PT, R22, R21, RZ ;  /* 0x0000001516157210 */ /* 0x000fe20007ffe0ff */
[----:B------:R-:W-:Y:S01]  /*2380*/  IMAD.MOV.U32 R24, RZ, RZ, R0 ;  /* 0x000000ffff187224 */ /* 0x000fe200078e0000 */
[----:B------:R-:W-:-:S07]  /*2390*/  MOV R26, R25 ;  /* 0x00000019001a7202 */ /* 0x000fce0000000f00 */
[----:B------:R-:W-:Y:S05]  /*23a0*/  WARPSYNC.COLLECTIVE R17, `(.L_x_1520) ;  /* 0x0000000011087348 */ /* 0x000fea0003c00000 */
[----:B------:R0:W1:Y:S02]  /*23b0*/  SHFL.UP P0, R25, R24, R19, R18 ;  /* 0x0400001318197389 */ /* 0x0000640000000012 */
[----:B01----:R-:W-:Y:S05]  /*23c0*/  ENDCOLLECTIVE ;  /* 0x000000000000791b */ /* 0x003fea0003800000 */
.L_x_1520:
        /* <DEDUP_REMOVED lines=8> */
.L_x_1521:
        /* <DEDUP_REMOVED lines=9> */
.L_x_1522:
[----:B------:R-:W-:Y:S01]  /*24e0*/  IMAD.IADD R22, R21, 0x1, R22 ;  /* 0x0000000115167824 */ /* 0x000fe200078e0216 */
[----:B------:R-:W-:Y:S01]  /*24f0*/  MOV R24, R0 ;  /* 0x0000000000187202 */ /* 0x000fe20000000f00 */
[----:B------:R-:W-:-:S07]  /*2500*/  IMAD.MOV.U32 R26, RZ, RZ, R25 ;  /* 0x000000ffff1a7224 */ /* 0x000fce00078e0019 */
[----:B------:R-:W-:Y:S05]  /*2510*/  WARPSYNC.COLLECTIVE R17, `(.L_x_1523) ;  /* 0x0000000011087348 */ /* 0x000fea0003c00000 */
[----:B------:R0:W1:Y:S02]  /*2520*/  SHFL.UP P0, R25, R24, R19, R18 ;  /* 0x0400001318197389 */ /* 0x0000640000000012 */
[----:B01----:R-:W-:Y:S05]  /*2530*/  ENDCOLLECTIVE ;  /* 0x000000000000791b */ /* 0x003fea0003800000 */
.L_x_1523:
        /* <DEDUP_REMOVED lines=8> */
.L_x_1524:
        /* <DEDUP_REMOVED lines=9> */
.L_x_1525:
[----:B------:R-:W-:-:S04]  /*2650*/  SEL R23, R23, RZ, P6 ;  /* 0x000000ff17177207 */ /* 0x000fc80003000000 */
[----:B------:R-:W-:Y:S01]  /*2660*/  IADD3 R23, PT, PT, R22, R23, RZ ;  /* 0x0000001716177210 */ /* 0x000fe20007ffe0ff */
[----:B------:R-:W-:Y:S02]  /*2670*/  IMAD.MOV.U32 R24, RZ, RZ, R0 ;  /* 0x000000ffff187224 */ /* 0x000fe400078e0000 */
[----:B------:R-:W-:-:S07]  /*2680*/  FADD.FTZ R20, R3, R25 ;  /* 0x0000001903147221 */ /* 0x000fce0000010000 */
[----:B------:R-:W-:Y:S05]  /*2690*/  WARPSYNC.COLLECTIVE R17, `(.L_x_1526) ;  /* 0x0000000011087348 */ /* 0x000fea0003c00000 */
[----:B------:R0:W1:Y:S02]  /*26a0*/  SHFL.UP P0, R25, R24, R19, R18 ;  /* 0x0400001318197389 */ /* 0x0000640000000012 */
[----:B01----:R-:W-:Y:S05]  /*26b0*/  ENDCOLLECTIVE ;  /* 0x000000000000791b */ /* 0x003fea0003800000 */
.L_x_1526:
        /* <DEDUP_REMOVED lines=8> */
.L_x_1527:
        /* <DEDUP_REMOVED lines=8> */
.L_x_1528:
[----:B------:R-:W-:Y:S01]  /*27c0*/  IMAD.IADD R22, R23, 0x1, R22 ;  /* 0x0000000117167824 */ /* 0x000fe200078e0216 */
[----:B------:R-:W-:Y:S01]  /*27d0*/  MOV R24, R0 ;  /* 0x0000000000187202 */ /* 0x000fe20000000f00 */
[----:B------:R-:W-:-:S07]  /*27e0*/  IMAD.MOV.U32 R26, RZ, RZ, R25 ;  /* 0x000000ffff1a7224 */ /* 0x000fce00078e0019 */
[----:B------:R-:W-:Y:S05]  /*27f0*/  WARPSYNC.COLLECTIVE R17, `(.L_x_1529) ;  /* 0x0000000011087348 */ /* 0x000fea0003c00000 */
[----:B------:R0:W1:Y:S02]  /*2800*/  SHFL.UP P0, R25, R24, R19, R18 ;  /* 0x0400001318197389 */ /* 0x0000640000000012 */
[----:B01----:R-:W-:Y:S05]  /*2810*/  ENDCOLLECTIVE ;  /* 0x000000000000791b */ /* 0x003fea0003800000 */
.L_x_1529:
        /* <DEDUP_REMOVED lines=8> */
.L_x_1530:
[----:B------:R-:W-:-:S05]  /*28a0*/  FADD.FTZ R21, R0, R21 ;  /* 0x0000001500157221 */ /* 0x000fca0000010000 */
[----:B------:R-:W-:Y:S01]  /*28b0*/  @P4 FSEL R0, R21, R0, !P5 ;  /* 0x0000000015004208 */ /* 0x000fe20006800000 */
[----:B------:R-:W-:Y:S01]  /*28c0*/  IMAD.MOV.U32 R24, RZ, RZ, R3 ;  /* 0x000000ffff187224 */ /* 0x000fe200078e0003 */
[----:B------:R-:W-:-:S07]  /*28d0*/  MOV R21, R25 ;  /* 0x0000001900157202 */ /* 0x000fce0000000f00 */
[----:B------:R-:W-:Y:S05]  /*28e0*/  WARPSYNC.COLLECTIVE R17, `(.L_x_1531) ;  /* 0x0000000011087348 */ /* 0x000fea0003c00000 */
[----:B------:R0:W1:Y:S02]  /*28f0*/  SHFL.UP P0, R25, R24, R19, R18 ;  /* 0x0400001318197389 */ /* 0x0000640000000012 */
[----:B01----:R-:W-:Y:S05]  /*2900*/  ENDCOLLECTIVE ;  /* 0x000000000000791b */ /* 0x003fea0003800000 */
.L_x_1531:
[----:B------:R-:W-:Y:S02]  /*2910*/  MOV R24, R0 ;  /* 0x0000000000187202 */ /* 0x000fe40000000f00 */
[----:B------:R-:W-:-:S07]  /*2920*/  MOV R3, R25 ;  /* 0x0000001900037202 */ /* 0x000fce0000000f00 */
[----:B------:R-:W-:Y:S05]  /*2930*/  WARPSYNC.COLLECTIVE R17, `(.L_x_1532) ;  /* 0x0000000011087348 */ /* 0x000fea0003c00000 */
[----:B------:R0:W1:Y:S02]  /*2940*/  SHFL.UP P0, R25, R24, R19, R18 ;  /* 0x0400001318197389 */ /* 0x0000640000000012 */
[----:B01----:R-:W-:Y:S05]  /*2950*/  ENDCOLLECTIVE ;  /* 0x000000000000791b */ /* 0x003fea0003800000 */
.L_x_1532:
[----:B------:R-:W-:Y:S05]  /*2960*/  BRA `(.L_x_1533) ;  /* 0xfffffff000d47947 */ /* 0x000fea000383ffff */
.L_x_1534:
        /* <DEDUP_REMOVED lines=9> */
.L_x_3633:


//--------------------- .text._Z30group_norm_nhwc_fwd_sum_kernelI11Fp32IOBf16WLi192EEv26Group_norm_nhwc_fwd_params --------------------------
	.section	.text._Z30group_norm_nhwc_fwd_sum_kernelI11Fp32IOBf16WLi192EEv26Group_norm_nhwc_fwd_params,"ax",@progbits
	.align	128
        .global         _Z30group_norm_nhwc_fwd_sum_kernelI11Fp32IOBf16WLi192EEv26Group_norm_nhwc_fwd_params
        .type           _Z30group_norm_nhwc_fwd_sum_kernelI11Fp32IOBf16WLi192EEv26Group_norm_nhwc_fwd_params,@function
        .size           _Z30group_norm_nhwc_fwd_sum_kernelI11Fp32IOBf16WLi192EEv26Group_norm_nhwc_fwd_params,(.L_x_3634 - _Z30group_norm_nhwc_fwd_sum_kernelI11Fp32IOBf16WLi192EEv26Group_norm_nhwc_fwd_params)
        .other          _Z30group_norm_nhwc_fwd_sum_kernelI11Fp32IOBf16WLi192EEv26Group_norm_nhwc_fwd_params,@"STO_CUDA_ENTRY STV_DEFAULT"
_Z30group_norm_nhwc_fwd_sum_kernelI11Fp32IOBf16WLi192EEv26Group_norm_nhwc_fwd_params:
.text._Z30group_norm_nhwc_fwd_sum_kernelI11Fp32IOBf16WLi192EEv26Group_norm_nhwc_fwd_params:
        /* <DEDUP_REMOVED lines=42> */
.L_x_1537:
        /* <DEDUP_REMOVED lines=154> */
.L_x_1536:
        /* <DEDUP_REMOVED lines=81> */
.L_x_1538:
        /* <DEDUP_REMOVED lines=42> */
.L_x_1539:
        /* <DEDUP_REMOVED lines=18> */
.L_x_1541:
[----:B------:R-:W-:Y:S05]  /*1510*/  BSYNC.RECONVERGENT B0 ;  /* 0x0000000000007941 */ /* 0x000fea0003800200 */
.L_x_1540:
[C---:B-----5:R-:W-:Y:S01]  /*1520*/  FMUL.FTZ R8, R6.reuse, R6 ;  /* 0x0000000606087220 */ /* 0x060fe20000410000 */
[----:B------:R-:W-:-:S03]  /*1530*/  FADD.FTZ R3, R6, R7 ;  /* 0x0000000706037221 */ /* 0x000fc60000010000 */
[----:B------:R-:W-:Y:S01]  /*1540*/  FFMA.FTZ R7, R7, R7, R8 ;  /* 0x0000000707077223 */ /* 0x000fe20000010008 */
[----:B------:R-:W-:-:S03]  /*1550*/  FADD.FTZ R0, R0, R3 ;  /* 0x0000000300007221 */ /* 0x000fc60000010000 */
[----:B------:R-:W-:-:S07]  /*1560*/  FADD.FTZ R2, R2, R7 ;  /* 0x0000000702027221 */ /* 0x000fce0000010000 */
.L_x_1535:
        /* <DEDUP_REMOVED lines=144> */
.L_x_1562:
        /* <DEDUP_REMOVED lines=48> */
.L_x_1542:
        /* <DEDUP_REMOVED lines=39> */
.L_x_1543:
[----:B------:R-:W-:Y:S01]  /*23e0*/  IMAD.MOV.U32 R0, RZ, RZ, 0x1 ;  /* 0x00000001ff007424 */ /* 0x000fe200078e00ff */
[----:B------:R-:W-:Y:S01]  /*23f0*/  MOV R27, RZ ;  /* 0x000000ff001b7202 */ /* 0x000fe20000000f00 */
[----:B------:R-:W-:Y:S01]  /*2400*/  IMAD.MOV.U32 R28, RZ, RZ, -0x1 ;  /* 0xffffffffff1c7424 */ /* 0x000fe200078e00ff */
[----:B------:R-:W-:-:S13]  /*2410*/  ISETP.GE.AND P6, PT, R5, 0x1, PT ;  /* 0x000000010500780c */ /* 0x000fda0003fc6270 */
[----:B------:R-:W-:Y:S05]  /*2420*/  WARPSYNC.COLLECTIVE R28, `(.L_x_1544) ;  /* 0x000000001c087348 */ /* 0x000fea0003c00000 */
[----:B------:R0:W1:Y:S02]  /*2430*/  SHFL.UP P0, R0, R2, R0, R27 ;  /* 0x0400000002007389 */ /* 0x000064000000001b */
[----:B01----:R-:W-:Y:S05]  /*2440*/  ENDCOLLECTIVE ;  /* 0x000000000000791b */ /* 0x003fea0003800000 */
.L_x_1544:
        /* <DEDUP_REMOVED lines=9> */
.L_x_1545:
        /* <DEDUP_REMOVED lines=9> */
.L_x_1546:
        /* <DEDUP_REMOVED lines=9> */
.L_x_1547:
        /* <DEDUP_REMOVED lines=8> */
.L_x_1548:
        /* <DEDUP_REMOVED lines=9> */
.L_x_1549:
        /* <DEDUP_REMOVED lines=9> */
.L_x_1550:
        /* <DEDUP_REMOVED lines=8> */
.L_x_1551:
        /* <DEDUP_REMOVED lines=9> */
.L_x_1552:
        /* <DEDUP_REMOVED lines=9> */
.L_x_1553:
        /* <DEDUP_REMOVED lines=8> */
.L_x_1554:
        /* <DEDUP_REMOVED lines=9> */
.L_x_1555:
        /* <DEDUP_REMOVED lines=9> */
.L_x_1556:
        /* <DEDUP_REMOVED lines=8> */
.L_x_1557:
        /* <DEDUP_REMOVED lines=9> */
.L_x_1558:
        /* <DEDUP_REMOVED lines=9> */
.L_x_1559:
[----:B------:R-:W-:Y:S01]  /*2c80*/  IMAD.MOV.U32 R2, RZ, RZ, R4 ;  /* 0x000000ffff027224 */ /* 0x000fe200078e0004 */
[----:B------:R-:W-:Y:S01]  /*2c90*/  MOV R29, R0 ;  /* 0x00000000001d7202 */ /* 0x000fe20000000f00 */
[----:B------:R-:W-:-:S07]  /*2ca0*/  HFMA2 R0, -RZ, RZ, 0, 5.9604644775390625e-08 ;  /* 0x00000001ff007431 */ /* 0x000fce00000001ff */
[----:B------:R-:W-:Y:S05]  /*2cb0*/  WARPSYNC.COLLECTIVE R28, `(.L_x_1560) ;  /* 0x000000001c087348 */ /* 0x000fea0003c00000 */
[----:B------:R0:W1:Y:S02]  /*2cc0*/  SHFL.UP P0, R0, R2, R0, R27 ;  /* 0x0400000002007389 */ /* 0x000064000000001b */
[----:B01----:R-:W-:Y:S05]  /*2cd0*/  ENDCOLLECTIVE ;  /* 0x000000000000791b */ /* 0x003fea0003800000 */
.L_x_1560:
[----:B------:R-:W-:Y:S01]  /*2ce0*/  MOV R2, R3 ;  /* 0x0000000300027202 */ /* 0x000fe20000000f00 */
[----:B------:R-:W-:Y:S02]  /*2cf0*/  IMAD.MOV.U32 R4, RZ, RZ, R0 ;  /* 0x000000ffff047224 */ /* 0x000fe400078e0000 */
[----:B------:R-:W-:-:S07]  /*2d00*/  IMAD.MOV.U32 R0, RZ, RZ, 0x1 ;  /* 0x00000001ff007424 */ /* 0x000fce00078e00ff */
[----:B------:R-:W-:Y:S05]  /*2d10*/  WARPSYNC.COLLECTIVE R28, `(.L_x_1561) ;  /* 0x000000001c087348 */ /* 0x000fea0003c00000 */
[----:B------:R0:W1:Y:S02]  /*2d20*/  SHFL.UP P0, R0, R2, R0, R27 ;  /* 0x0400000002007389 */ /* 0x000064000000001b */
[----:B01----:R-:W-:Y:S05]  /*2d30*/  ENDCOLLECTIVE ;  /* 0x000000000000791b */ /* 0x003fea0003800000 */
.L_x_1561:
[----:B------:R-:W-:Y:S01]  /*2d40*/  MOV R5, R0 ;  /* 0x0000000000057202 */ /* 0x000fe20000000f00 */
[----:B------:R-:W-:Y:S06]  /*2d50*/  BRA `(.L_x_1562) ;  /* 0xfffffff000447947 */ /* 0x000fec000383ffff */
.L_x_1563:
        /* <DEDUP_REMOVED lines=10> */
.L_x_3634:


//--------------------- .text._Z30group_norm_nhwc_fwd_sum_kernelI11Fp32IOBf16WLi448EEv26Group_norm_nhwc_fwd_params --------------------------
	.section	.text._Z30group_norm_nhwc_fwd_sum_kernelI11Fp32IOBf16WLi448EEv26Group_norm_nhwc_fwd_params,"ax",@progbits
	.align	128
        .global         _Z30group_norm_nhwc_fwd_sum_kernelI11Fp32IOBf16WLi448EEv26Group_norm_nhwc_fwd_params
        .type           _Z30group_norm_nhwc_fwd_sum_kernelI11Fp32IOBf16WLi448EEv26Group_norm_nhwc_fwd_params,@function
        .size           _Z30group_norm_nhwc_fwd_sum_kernelI11Fp32IOBf16WLi448EEv26Group_norm_nhwc_fwd_params,(.L_x_3635 - _Z30group_norm_nhwc_fwd_sum_kernelI11Fp32IOBf16WLi448EEv26Group_norm_nhwc_fwd_params)
        .other          _Z30group_norm_nhwc_fwd_sum_kernelI11Fp32IOBf16WLi448EEv26Group_norm_nhwc_fwd_params,@"STO_CUDA_ENTRY STV_DEFAULT"
_Z30group_norm_nhwc_fwd_sum_kernelI11Fp32IOBf16WLi448EEv26Group_norm_nhwc_fwd_params:
.text._Z30group_norm_nhwc_fwd_sum_kernelI11Fp32IOBf16WLi448EEv26Group_norm_nhwc_fwd_params:
        /* <DEDUP_REMOVED lines=40> */
.L_x_1566:
        /* <DEDUP_REMOVED lines=154> */
.L_x_1565:
        /* <DEDUP_REMOVED lines=79> */
.L_x_1567:
        /* <DEDUP_REMOVED lines=41> */
.L_x_1568:
        /* <DEDUP_REMOVED lines=17> */
.L_x_1570:
[----:B------:R-:W-:Y:S05]  /*14b0*/  BSYNC.RECONVERGENT B0 ;  /* 0x0000000000007941 */ /* 0x000fea0003800200 */
.L_x_1569:
[C---:B-----5:R-:W-:Y:S01]  /*14c0*/  FMUL.FTZ R4, R2.reuse, R2 ;  /* 0x0000000202047220 */ /* 0x060fe20000410000 */
[----:B------:R-:W-:-:S03]  /*14d0*/  FADD.FTZ R5, R2, R3 ;  /* 0x0000000302057221 */ /* 0x000fc60000010000 */
[----:B------:R-:W-:Y:S01]  /*14e0*/  FFMA.FTZ R4, R3, R3, R4 ;  /* 0x0000000303047223 */ /* 0x000fe20000010004 */
[----:B------:R-:W-:-:S03]  /*14f0*/  FADD.FTZ R28, R28, R5 ;  /* 0x000000051c1c7221 */ /* 0x000fc60000010000 */
[----:B------:R-:W-:-:S07]  /*1500*/  FADD.FTZ R29, R29, R4 ;  /* 0x000000041d1d7221 */ /* 0x000fce0000010000 */
.L_x_1564:
        /* <DEDUP_REMOVED lines=223> */
.L_x_1591:
        /* <DEDUP_REMOVED lines=114> */
.L_x_1571:
        /* <DEDUP_REMOVED lines=44> */
.L_x_1572:
        /* <DEDUP_REMOVED lines=8> */
.L_x_1573:
        /* <DEDUP_REMOVED lines=10> */
.L_x_1574:
        /* <DEDUP_REMOVED lines=9> */
.L_x_1575:
        /* <DEDUP_REMOVED lines=9> */
.L_x_1576:
[----:B------:R-:W-:Y:S01]  /*2f20*/  SEL R3, R0, RZ, P1 ;  /* 0x000000ff00037207 */ /* 0x000fe20000800000 */
[----:B------:R-:W-:-:S03]  /*2f30*/  HFMA2 R0, -RZ, RZ, 0, 1.1920928955078125e-07 ;  /* 0x00000002ff007431 */ /* 0x000fc600000001ff */
[----:B------:R-:W-:Y:S01]  /*2f40*/  IADD3 R50, PT, PT, R50, R3, RZ ;  /* 0x0000000332327210 */ /* 0x000fe20007ffe0ff */
[----:B------:R-:W-:-:S07]  /*2f50*/  IMAD.MOV.U32 R3, RZ, RZ, R4 ;  /* 0x000000ffff037224 */ /* 0x000fce00078e0004 */
[----:B------:R-:W-:Y:S05]  /*2f60*/  WARPSYNC.COLLECTIVE R49, `(.L_x_1577) ;  /* 0x0000000031087348 */ /* 0x000fea0003c00000 */
[----:B------:R0:W1:Y:S02]  /*2f70*/  SHFL.UP P6, R0, R3, R0, R48 ;  /* 0x0400000003007389 */ /* 0x00006400000c0030 */
[----:B01----:R-:W-:Y:S05]  /*2f80*/  ENDCOLLECTIVE ;  /* 0x000000000000791b */ /* 0x003fea0003800000 */
.L_x_1577:
        /* <DEDUP_REMOVED lines=9> */
.L_x_1578:
        /* <DEDUP_REMOVED lines=9> */
.L_x_1579:
[----:B------:R-:W-:Y:S01]  /*30b0*/  SEL R3, R0, RZ, P1 ;  /* 0x000000ff00037207 */ /* 0x000fe20000800000 */
[----:B------:R-:W-:-:S04]  /*30c0*/  IMAD.MOV.U32 R0, RZ, RZ, 0x4 ;  /* 0x00000004ff007424 */ /* 0x000fc800078e00ff */
[----:B------:R-:W-:Y:S01]  /*30d0*/  IMAD.IADD R50, R50, 0x1, R3 ;  /* 0x0000000132327824 */ /* 0x000fe200078e0203 */
[----:B------:R-:W-:-:S07]  /*30e0*/  MOV R3, R4 ;  /* 0x0000000400037202 */ /* 0x000fce0000000f00 */
[----:B------:R-:W-:Y:S05]  /*30f0*/  WARPSYNC.COLLECTIVE R49, `(.L_x_1580) ;  /* 0x0000000031087348 */ /* 0x000fea0003c00000 */
[----:B------:R0:W1:Y:S02]  /*3100*/  SHFL.UP P6, R0, R3, R0, R48 ;  /* 0x0400000003007389 */ /* 0x00006400000c0030 */
[----:B01----:R-:W-:Y:S05]  /*3110*/  ENDCOLLECTIVE ;  /* 0x000000000000791b */ /* 0x003fea0003800000 */
.L_x_1580:
        /* <DEDUP_REMOVED lines=8> */
.L_x_1581:
        /* <DEDUP_REMOVED lines=9> */
.L_x_1582:
        /* <DEDUP_REMOVED lines=8> */
.L_x_1583:
        /* <DEDUP_REMOVED lines=9> */
.L_x_1584:
        /* <DEDUP_REMOVED lines=9> */
.L_x_1585:
[----:B------:R-:W-:Y:S02]  /*33d0*/  IMAD.MOV.U32 R3, RZ, RZ, R4 ;  /* 0x000000ffff037224 */ /* 0x000fe400078e0004 */
[----:B------:R-:W-:Y:S02]  /*33e0*/  IMAD.MOV.U32 R60, RZ, RZ, R0 ;  /* 0x000000ffff3c7224 */ /* 0x000fe400078e0000 */
[----:B------:R-:W-:-:S03]  /*33f0*/  HFMA2 R0, -RZ, RZ, 0, 9.5367431640625e-07 ;  /* 0x00000010ff007431 */ /* 0x000fc600000001ff */
[----:B------:R-:W-:-:S07]  /*3400*/  SEL R60, R60, RZ, P0 ;  /* 0x000000ff3c3c7207 */ /* 0x000fce0000000000 */
[----:B------:R-:W-:Y:S05]  /*3410*/  WARPSYNC.COLLECTIVE R49, `(.L_x_1586) ;  /* 0x0000000031087348 */ /* 0x000fea0003c00000 */
[----:B------:R0:W1:Y:S02]  /*3420*/  SHFL.UP P6, R0, R3, R0, R48 ;  /* 0x0400000003007389 */ /* 0x00006400000c0030 */
[----:B01----:R-:W-:Y:S05]  /*3430*/  ENDCOLLECTIVE ;  /* 0x000000000000791b */ /* 0x003fea0003800000 */
.L_x_1586:
        /* <DEDUP_REMOVED lines=10> */
.L_x_1587:
        /* <DEDUP_REMOVED lines=9> */
.L_x_1588:
[----:B------:R-:W-:Y:S01]  /*3570*/  ISETP.NE.AND P0, PT, R61, RZ, PT ;  /* 0x000000ff3d00720c */ /* 0x000fe20003f05270 */
[----:B------:R-:W-:Y:S01]  /*3580*/  IMAD.MOV.U32 R3, RZ, RZ, R4 ;  /* 0x000000ffff037224 */ /* 0x000fe200078e0004 */
[----:B------:R-:W-:Y:S01]  /*3590*/  MOV R60, R0 ;  /* 0x00000000003c7202 */ /* 0x000fe20000000f00 */
[----:B------:R-:W-:-:S10]  /*35a0*/  HFMA2 R0, -RZ, RZ, 0, 5.9604644775390625e-08 ;  /* 0x00000001ff007431 */ /* 0x000fd400000001ff */
[----:B------:R-:W-:Y:S05]  /*35b0*/  WARPSYNC.COLLECTIVE R49, `(.L_x_1589) ;  /* 0x0000000031087348 */ /* 0x000fea0003c00000 */
[----:B------:R0:W1:Y:S02]  /*35c0*/  SHFL.UP P6, R0, R3, R0, R48 ;  /* 0x0400000003007389 */ /* 0x00006400000c0030 */
[----:B01----:R-:W-:Y:S05]  /*35d0*/  ENDCOLLECTIVE ;  /* 0x000000000000791b */ /* 0x003fea0003800000 */
.L_x_1589:
[----:B------:R-:W-:Y:S01]  /*35e0*/  MOV R3, R2 ;  /* 0x0000000200037202 */ /* 0x000fe20000000f00 */
[----:B------:R-:W-:Y:S02]  /*35f0*/  IMAD.MOV.U32 R4, RZ, RZ, R0 ;  /* 0x000000ffff047224 */ /* 0x000fe400078e0000 */
[----:B------:R-:W-:-:S07]  /*3600*/  IMAD.MOV.U32 R0, RZ, RZ, 0x1 ;  /* 0x00000001ff007424 */ /* 0x000fce00078e00ff */
[----:B------:R-:W-:Y:S05]  /*3610*/  WARPSYNC.COLLECTIVE R49, `(.L_x_1590) ;  /* 0x0000000031087348 */ /* 0x000fea0003c00000 */
[----:B------:R0:W1:Y:S02]  /*3620*/  SHFL.UP P6, R0, R3, R0, R48 ;  /* 0x0400000003007389 */ /* 0x00006400000c0030 */
[----:B01----:R-:W-:Y:S05]  /*3630*/  ENDCOLLECTIVE ;  /* 0x000000000000791b */ /* 0x003fea0003800000 */
.L_x_1590:
[----:B------:R-:W-:Y:S01]  /*3640*/  MOV R2, R0 ;  /* 0x0000000000027202 */ /* 0x000fe20000000f00 */
[----:B------:R-:W-:Y:S06]  /*3650*/  BRA `(.L_x_1591) ;  /* 0xffffffec00287947 */ /* 0x000fec000383ffff */
.L_x_1592:
        /* <DEDUP_REMOVED lines=10> */
.L_x_3635:


//--------------------- .text._Z30group_norm_nhwc_fwd_sum_kernelI11Fp32IOBf16WLi256EEv26Group_norm_nhwc_fwd_params --------------------------
	.section	.text._Z30group_norm_nhwc_fwd_sum_kernelI11Fp32IOBf16WLi256EEv26Group_norm_nhwc_fwd_params,"ax",@progbits
	.align	128
        .global         _Z30group_norm_nhwc_fwd_sum_kernelI11Fp32IOBf16WLi256EEv26Group_norm_nhwc_fwd_params
        .type           _Z30group_norm_nhwc_fwd_sum_kernelI11Fp32IOBf16WLi256EEv26Group_norm_nhwc_fwd_params,@function
        .size           _Z30group_norm_nhwc_fwd_sum_kernelI11Fp32IOBf16WLi256EEv26Group_norm_nhwc_fwd_params,(.L_x_3636 - _Z30group_norm_nhwc_fwd_sum_kernelI11Fp32IOBf16WLi256EEv26Group_norm_nhwc_fwd_params)
        .other          _Z30group_norm_nhwc_fwd_sum_kernelI11Fp32IOBf16WLi256EEv26Group_norm_nhwc_fwd_params,@"STO_CUDA_ENTRY STV_DEFAULT"
_Z30group_norm_nhwc_fwd_sum_kernelI11Fp32IOBf16WLi256EEv26Group_norm_nhwc_fwd_params:
.text._Z30group_norm_nhwc_fwd_sum_kernelI11Fp32IOBf16WLi256EEv26Group_norm_nhwc_fwd_params:
        /* <DEDUP_REMOVED lines=42> */
.L_x_1595:
        /* <DEDUP_REMOVED lines=158> */
.L_x_1594:
        /* <DEDUP_REMOVED lines=74> */
.L_x_1596:
        /* <DEDUP_REMOVED lines=41> */
.L_x_1597:
        /* <DEDUP_REMOVED lines=17> */
.L_x_1599:
[----:B------:R-:W-:Y:S05]  /*14c0*/  BSYNC.RECONVERGENT B0 ;  /* 0x0000000000007941 */ /* 0x000fea0003800200 */
.L_x_1598:
[C---:B-----5:R-:W-:Y:S01]  /*14d0*/  FMUL.FTZ R4, R2.reuse, R2 ;  /* 0x0000000202047220 */ /* 0x060fe20000410000 */
[----:B------:R-:W-:-:S03]  /*14e0*/  FADD.FTZ R2, R2, R3 ;  /* 0x0000000302027221 */ /* 0x000fc60000010000 */
[----:B------:R-:W-:Y:S01]  /*14f0*/  FFMA.FTZ R3, R3, R3, R4 ;  /* 0x0000000303037223 */ /* 0x000fe20000010004 */
[----:B------:R-:W-:-:S03]  /*1500*/  FADD.FTZ R27, R27, R2 ;  /* 0x000000021b1b7221 */ /* 0x000fc60000010000 */
[----:B------:R-:W-:-:S07]  /*1510*/  FADD.FTZ R24, R24, R3 ;  /* 0x0000000318187221 */ /* 0x000fce0000010000 */
.L_x_1593:
        /* <DEDUP_REMOVED lines=164> */
.L_x_1620:
        /* <DEDUP_REMOVED lines=62> */
.L_x_1600:
        /* <DEDUP_REMOVED lines=38> */
.L_x_1601:
        /* <DEDUP_REMOVED lines=9> */
.L_x_1602:
[----:B------:R-:W-:Y:S02]  /*2630*/  P2R R35, PR, RZ, 0x4 ;  /* 0x00000004ff237803 */ /* 0x000fe40000000000 */
[----:B------:R-:W-:Y:S01]  /*2640*/  ISETP.NE.AND P2, PT, R30, RZ, PT ;  /* 0x000000ff1e00720c */ /* 0x000fe20003f45270 */
[----:B------:R-:W-:Y:S02]  /*2650*/  IMAD.MOV.U32 R39, RZ, RZ, R25 ;  /* 0x000000ffff277224 */ /* 0x000fe400078e0019 */
[----:B------:R-:W-:-:S10]  /*2660*/  IMAD.MOV.U32 R29, RZ, RZ, R32 ;  /* 0x000000ffff1d7224 */ /* 0x000fd400078e0020 */
[----:B------:R-:W-:Y:S05]  /*2670*/  WARPSYNC.COLLECTIVE R38, `(.L_x_1603) ;  /* 0x0000000026087348 */ /* 0x000fea0003c00000 */
[----:B------:R0:W1:Y:S02]  /*2680*/  SHFL.UP P0, R32, R39, R40, R41 ;  /* 0x0400002827207389 */ /* 0x0000640000000029 */
[----:B01----:R-:W-:Y:S05]  /*2690*/  ENDCOLLECTIVE ;  /* 0x000000000000791b */ /* 0x003fea0003800000 */
.L_x_1603:
        /* <DEDUP_REMOVED lines=8> */
.L_x_1604:
[----:B------:R-:W-:Y:S01]  /*2720*/  MOV R39, R29 ;  /* 0x0000001d00277202 */ /* 0x000fe20000000f00 */
[----:B------:R-:W-:Y:S02]  /*2730*/  IMAD.MOV.U32 R40, RZ, RZ, 0x2 ;  /* 0x00000002ff287424 */ /* 0x000fe400078e00ff */
[----:B------:R-:W-:-:S07]  /*2740*/  IMAD.MOV.U32 R36, RZ, RZ, R32 ;  /* 0x000000ffff247224 */ /* 0x000fce00078e0020 */
[----:B------:R-:W-:Y:S05]  /*2750*/  WARPSYNC.COLLECTIVE R38, `(.L_x_1605) ;  /* 0x0000000026087348 */ /* 0x000fea0003c00000 */
[----:B------:R0:W1:Y:S02]  /*2760*/  SHFL.UP P0, R32, R39, R40, R41 ;  /* 0x0400002827207389 */ /* 0x0000640000000029 */
[----:B01----:R-:W-:Y:S05]  /*2770*/  ENDCOLLECTIVE ;  /* 0x000000000000791b */ /* 0x003fea0003800000 */
.L_x_1605:
        /* <DEDUP_REMOVED lines=9> */
.L_x_1606:
        /* <DEDUP_REMOVED lines=8> */
.L_x_1607:
[----:B------:R-:W-:Y:S02]  /*2890*/  IMAD.MOV.U32 R39, RZ, RZ, R30 ;  /* 0x000000ffff277224 */ /* 0x000fe400078e001e */
[----:B------:R-:W-:Y:S01]  /*28a0*/  HFMA2 R40, -RZ, RZ, 0, 2.384185791015625e-07 ;  /* 0x00000004ff287431 */ /* 0x000fe200000001ff */
[----:B------:R-:W-:-:S07]  /*28b0*/  MOV R36, R32 ;  /* 0x0000002000247202 */ /* 0x000fce0000000f00 */
[----:B------:R-:W-:Y:S05]  /*28c0*/  WARPSYNC.COLLECTIVE R38, `(.L_x_1608) ;  /* 0x0000000026087348 */ /* 0x000fea0003c00000 */
[----:B------:R0:W1:Y:S02]  /*28d0*/  SHFL.UP P0, R32, R39, R40, R41 ;  /* 0x0400002827207389 */ /* 0x0000640000000029 */
[----:B01----:R-:W-:Y:S05]  /*28e0*/  ENDCOLLECTIVE ;  /* 0x000000000000791b */ /* 0x003fea0003800000 */
.L_x_1608:
        /* <DEDUP_REMOVED lines=9> */
.L_x_1609:
        /* <DEDUP_REMOVED lines=8> */
.L_x_1610:
[----:B------:R-:W-:Y:S01]  /*2a00*/  MOV R39, R29 ;  /* 0x0000001d00277202 */ /* 0x000fe20000000f00 */
[----:B------:R-:W-:Y:S02]  /*2a10*/  IMAD.MOV.U32 R40, RZ, RZ, 0x8 ;  /* 0x00000008ff287424 */ /* 0x000fe400078e00ff */
[----:B------:R-:W-:-:S07]  /*2a20*/  IMAD.MOV.U32 R36, RZ, RZ, R32 ;  /* 0x000000ffff247224 */ /* 0x000fce00078e0020 */
[----:B------:R-:W-:Y:S05]  /*2a30*/  WARPSYNC.COLLECTIVE R38, `(.L_x_1611) ;  /* 0x0000000026087348 */ /* 0x000fea0003c00000 */
[----:B------:R0:W1:Y:S02]  /*2a40*/  SHFL.UP P0, R32, R39, R40, R41 ;  /* 0x0400002827207389 */ /* 0x0000640000000029 */
[----:B01----:R-:W-:Y:S05]  /*2a50*/  ENDCOLLECTIVE ;  /* 0x000000000000791b */ /* 0x003fea0003800000 */
.L_x_1611:
        /* <DEDUP_REMOVED lines=9> */
.L_x_1612:
        /* <DEDUP_REMOVED lines=10> */
.L_x_1613:
        /* <DEDUP_REMOVED lines=9> */
.L_x_1614:
[----:B------:R-:W-:Y:S01]  /*2c20*/  ISETP.NE.AND P2, PT, R35, RZ, PT ;  /* 0x000000ff2300720c */ /* 0x000fe20003f45270 */
[----:B------:R-:W-:Y:S02]  /*2c30*/  IMAD.MOV.U32 R39, RZ, RZ, R25 ;  /* 0x000000ffff277224 */ /* 0x000fe400078e0019 */
[----:B------:R-:W-:-:S10]  /*2c40*/  IMAD.MOV.U32 R29, RZ, RZ, R32 ;  /* 0x000000ffff1d7224 */ /* 0x000fd400078e0020 */
[----:B------:R-:W-:Y:S05]  /*2c50*/  WARPSYNC.COLLECTIVE R38, `(.L_x_1615) ;  /* 0x0000000026087348 */ /* 0x000fea0003c00000 */
[----:B------:R0:W1:Y:S02]  /*2c60*/  SHFL.UP P0, R32, R39, R40, R41 ;  /* 0x0400002827207389 */ /* 0x0000640000000029 */
[----:B01----:R-:W-:Y:S05]  /*2c70*/  ENDCOLLECTIVE ;  /* 0x000000000000791b */ /* 0x003fea0003800000 */
.L_x_1615:
        /* <DEDUP_REMOVED lines=10> */
.L_x_1616:
        /* <DEDUP_REMOVED lines=9> */
.L_x_1617:
[----:B------:R-:W-:Y:S01]  /*2db0*/  ISETP.NE.AND P1, PT, R37, RZ, PT ;  /* 0x000000ff2500720c */ /* 0x000fe20003f25270 */
[----:B------:R-:W-:Y:S01]  /*2dc0*/  IMAD.MOV.U32 R39, RZ, RZ, R25 ;  /* 0x000000ffff277224 */ /* 0x000fe200078e0019 */
[----:B------:R-:W-:-:S11]  /*2dd0*/  MOV R29, R32 ;  /* 0x00000020001d7202 */ /* 0x000fd60000000f00 */
[----:B------:R-:W-:Y:S05]  /*2de0*/  WARPSYNC.COLLECTIVE R38, `(.L_x_1618) ;  /* 0x0000000026087348 */ /* 0x000fea0003c00000 */
[----:B------:R0:W1:Y:S02]  /*2df0*/  SHFL.UP P0, R32, R39, R40, R41 ;  /* 0x0400002827207389 */ /* 0x0000640000000029 */
[----:B01----:R-:W-:Y:S05]  /*2e00*/  ENDCOLLECTIVE ;  /* 0x000000000000791b */ /* 0x003fea0003800000 */
.L_x_1618:
[----:B------:R-:W-:Y:S01]  /*2e10*/  IMAD.MOV.U32 R39, RZ, RZ, R27 ;  /* 0x000000ffff277224 */ /* 0x000fe200078e001b */
[----:B------:R-:W-:-:S07]  /*2e20*/  MOV R25, R32 ;  /* 0x0000002000197202 */ /* 0x000fce0000000f00 */
[----:B------:R-:W-:Y:S05]  /*2e30*/  WARPSYNC.COLLECTIVE R38, `(.L_x_1619) ;  /* 0x0000000026087348 */ /* 0x000fea0003c00000 */
[----:B------:R0:W1:Y:S02]  /*2e40*/  SHFL.UP P0, R32, R39, R40, R41 ;  /* 0x0400002827207389 */ /* 0x0000640000000029 */
[----:B01----:R-:W-:Y:S05]  /*2e50*/  ENDCOLLECTIVE ;  /* 0x000000000000791b */ /* 0x003fea0003800000 */
.L_x_1619:
[----:B------:R-:W-:Y:S01]  /*2e60*/  MOV R27, R32 ;  /* 0x00000020001b7202 */ /* 0x000fe20000000f00 */
[----:B------:R-:W-:Y:S06]  /*2e70*/  BRA `(.L_x_1620) ;  /* 0xfffffff000387947 */ /* 0x000fec000383ffff */
.L_x_1621:
        /* <DEDUP_REMOVED lines=16> */
.L_x_3636:


//--------------------- .text._Z30group_norm_nhwc_fwd_sum_kernelI11Fp32IOBf16WLi120EEv26Group_norm_nhwc_fwd_params --------------------------
	.section	.text._Z30group_norm_nhwc_fwd_sum_kernelI11Fp32IOBf16WLi120EEv26Group_norm_nhwc_fwd_params,"ax",@progbits
	.align	128
        .global         _Z30group_norm_nhwc_fwd_sum_kernelI11Fp32IOBf16WLi120EEv26Group_norm_nhwc_fwd_params
        .type           _Z30group_norm_nhwc_fwd_sum_kernelI11Fp32IOBf16WLi120EEv26Group_norm_nhwc_fwd_params,@function
        .size           _Z30group_norm_nhwc_fwd_sum_kernelI11Fp32IOBf16WLi120EEv26Group_norm_nhwc_fwd_params,(.L_x_3637 - _Z30group_norm_nhwc_fwd_sum_kernelI11Fp32IOBf16WLi120EEv26Group_norm_nhwc_fwd_params)
        .other          _Z30group_norm_nhwc_fwd_sum_kernelI11Fp32IOBf16WLi120EEv26Group_norm_nhwc_fwd_params,@"STO_CUDA_ENTRY STV_DEFAULT"
_Z30group_norm_nhwc_fwd_sum_kernelI11Fp32IOBf16WLi120EEv26Group_norm_nhwc_fwd_params:
.text._Z30group_norm_nhwc_fwd_sum_kernelI11Fp32IOBf16WLi120EEv26Group_norm_nhwc_fwd_params:
        /* <DEDUP_REMOVED lines=40> */
.L_x_1624:
        /* <DEDUP_REMOVED lines=153> */
.L_x_1623:
        /* <DEDUP_REMOVED lines=77> */
.L_x_1625:
        /* <DEDUP_REMOVED lines=41> */
.L_x_1626:
        /* <DEDUP_REMOVED lines=17> */
.L_x_1628:
[----:B------:R-:W-:Y:S05]  /*1480*/  BSYNC.RECONVERGENT B0 ;  /* 0x0000000000007941 */ /* 0x000fea0003800200 */
.L_x_1627:
[C---:B-----5:R-:W-:Y:S01]  /*1490*/  FMUL.FTZ R6, R2.reuse, R2 ;  /* 0x0000000202067220 */ /* 0x060fe20000410000 */
[----:B------:R-:W-:-:S03]  /*14a0*/  FADD.FTZ R2, R2, R3 ;  /* 0x0000000302027221 */ /* 0x000fc60000010000 */
[----:B------:R-:W-:Y:S01]  /*14b0*/  FFMA.FTZ R3, R3, R3, R6 ;  /* 0x0000000303037223 */ /* 0x000fe20000010006 */
[----:B------:R-:W-:-:S03]  /*14c0*/  FADD.FTZ R23, R23, R2 ;  /* 0x0000000217177221 */ /* 0x000fc60000010000 */
[----:B------:R-:W-:-:S07]  /*14d0*/  FADD.FTZ R22, R22, R3 ;  /* 0x0000000316167221 */ /* 0x000fce0000010000 */
.L_x_1622:
        /* <DEDUP_REMOVED lines=150> */
.L_x_1642:
        /* <DEDUP_REMOVED lines=46> */
.L_x_1629:
        /* <DEDUP_REMOVED lines=31> */
.L_x_1630:
[----:B0-----:R-:W-:Y:S05]  /*2310*/  WARPSYNC.COLLECTIVE R13, `(.L_x_1631) ;  /* 0x000000000d087348 */ /* 0x001fea0003c00000 */
[----:B------:R-:W-:Y:S01]  /*2320*/  NOP ;  /* 0x0000000000007918 */ /* 0x000fe20000000000 */
[----:B0-----:R-:W-:Y:S05]  /*2330*/  ENDCOLLECTIVE ;  /* 0x000000000000791b */ /* 0x001fea0003800000 */
.L_x_1631:
        /* <DEDUP_REMOVED lines=14> */
.L_x_1632:
        /* <DEDUP_REMOVED lines=9> */
.L_x_1633:
        /* <DEDUP_REMOVED lines=11> */
.L_x_1634:
        /* <DEDUP_REMOVED lines=9> */
.L_x_1635:
        /* <DEDUP_REMOVED lines=11> */
.L_x_1636:
        /* <DEDUP_REMOVED lines=9> */
.L_x_1637:
        /* <DEDUP_REMOVED lines=11> */
.L_x_1638:
        /* <DEDUP_REMOVED lines=10> */
.L_x_1639:
        /* <DEDUP_REMOVED lines=9> */
.L_x_1640:
[----:B------:R-:W-:Y:S01]  /*2910*/  @!P0 FADD.FTZ R7, R7, R14 ;  /* 0x0000000e07078221 */ /* 0x000fe20000010000 */
[----:B------:R0:W-:Y:S04]  /*2920*/  STS [R12+0xc0], R11 ;  /* 0x0000c00b0c007388 */ /* 0x0001e80000000800 */
[----:B------:R0:W-:Y:S04]  /*2930*/  STS [R12+0xc4], R8 ;  /* 0x0000c4080c007388 */ /* 0x0001e80000000800 */
[----:B------:R0:W-:Y:S02]  /*2940*/  STS [R12+0xc8], R7 ;  /* 0x0000c8070c007388 */ /* 0x0001e40000000800 */
[----:B0-----:R-:W-:Y:S05]  /*2950*/  WARPSYNC.COLLECTIVE R13, `(.L_x_1641) ;  /* 0x000000000d087348 */ /* 0x001fea0003c00000 */
[----:B------:R-:W-:Y:S01]  /*2960*/  NOP ;  /* 0x0000000000007918 */ /* 0x000fe20000000000 */
[----:B0-----:R-:W-:Y:S05]  /*2970*/  ENDCOLLECTIVE ;  /* 0x000000000000791b */ /* 0x001fea0003800000 */
.L_x_1641:
[----:B------:R-:W-:Y:S05]  /*2980*/  BRA `(.L_x_1642) ;  /* 0xfffffff4002c7947 */ /* 0x000fea000383ffff */
.L_x_1643:
        /* <DEDUP_REMOVED lines=15> */
.L_x_3637:


//--------------------- .text._Z30group_norm_nhwc_fwd_sum_kernelI11Fp32IOBf16WLi140EEv26Group_norm_nhwc_fwd_params --------------------------
	.section	.text._Z30group_norm_nhwc_fwd_sum_kernelI11Fp32IOBf16WLi140EEv26Group_norm_nhwc_fwd_params,"ax",@progbits
	.align	128
        .global         _Z30group_norm_nhwc_fwd_sum_kernelI11Fp32IOBf16WLi140EEv26Group_norm_nhwc_fwd_params
        .type           _Z30group_norm_nhwc_fwd_sum_kernelI11Fp32IOBf16WLi140EEv26Group_norm_nhwc_fwd_params,@function
        .size           _Z30group_norm_nhwc_fwd_sum_kernelI11Fp32IOBf16WLi140EEv26Group_norm_nhwc_fwd_params,(.L_x_3638 - _Z30group_norm_nhwc_fwd_sum_kernelI11Fp32IOBf16WLi140EEv26Group_norm_nhwc_fwd_params)
        .other          _Z30group_norm_nhwc_fwd_sum_kernelI11Fp32IOBf16WLi140EEv26Group_norm_nhwc_fwd_params,@"STO_CUDA_ENTRY STV_DEFAULT"
_Z30group_norm_nhwc_fwd_sum_kernelI11Fp32IOBf16WLi140EEv26Group_norm_nhwc_fwd_params:
.text._Z30group_norm_nhwc_fwd_sum_kernelI11Fp32IOBf16WLi140EEv26Group_norm_nhwc_fwd_params:
        /* <DEDUP_REMOVED lines=40> */
.L_x_1646:
        /* <DEDUP_REMOVED lines=153> */
.L_x_1645:
        /* <DEDUP_REMOVED lines=77> */
.L_x_1647:
        /* <DEDUP_REMOVED lines=41> */
.L_x_1648:
        /* <DEDUP_REMOVED lines=17> */
.L_x_1650:
[----:B------:R-:W-:Y:S05]  /*1480*/  BSYNC.RECONVERGENT B0 ;  /* 0x0000000000007941 */ /* 0x000fea0003800200 */
.L_x_1649:
[C---:B-----5:R-:W-:Y:S01]  /*1490*/  FMUL.FTZ R6, R2.reuse, R2 ;  /* 0x0000000202067220 */ /* 0x060fe20000410000 */
[----:B------:R-:W-:-:S03]  /*14a0*/  FADD.FTZ R2, R2, R3 ;  /* 0x0000000302027221 */ /* 0x000fc60000010000 */
[----:B------:R-:W-:Y:S01]  /*14b0*/  FFMA.FTZ R3, R3, R3, R6 ;  /* 0x0000000303037223 */ /* 0x000fe20000010006 */
[----:B------:R-:W-:-:S03]  /*14c0*/  FADD.FTZ R23, R23, R2 ;  /* 0x0000000217177221 */ /* 0x000fc60000010000 */
[----:B------:R-:W-:-:S07]  /*14d0*/  FADD.FTZ R22, R22, R3 ;  /* 0x0000000316167221 */ /* 0x000fce0000010000 */
.L_x_1644:
        /* <DEDUP_REMOVED lines=157> */
.L_x_1664:
        /* <DEDUP_REMOVED lines=60> */
.L_x_1651:
        /* <DEDUP_REMOVED lines=33> */
.L_x_1652:
[----:B------:R-:W-:Y:S05]  /*2480*/  WARPSYNC.COLLECTIVE R11, `(.L_x_1653) ;  /* 0x000000000b087348 */ /* 0x000fea0003c00000 */
[----:B------:R-:W-:Y:S01]  /*2490*/  NOP ;  /* 0x0000000000007918 */ /* 0x000fe20000000000 */
[----:B------:R-:W-:Y:S05]  /*24a0*/  ENDCOLLECTIVE ;  /* 0x000000000000791b */ /* 0x000fea0003800000 */
.L_x_1653:
        /* <DEDUP_REMOVED lines=14> */
.L_x_1654:
        /* <DEDUP_REMOVED lines=9> */
.L_x_1655:
        /* <DEDUP_REMOVED lines=11> */
.L_x_1656:
        /* <DEDUP_REMOVED lines=9> */
.L_x_1657:
        /* <DEDUP_REMOVED lines=11> */
.L_x_1658:
        /* <DEDUP_REMOVED lines=9> */
.L_x_1659:
        /* <DEDUP_REMOVED lines=11> */
.L_x_1660:
        /* <DEDUP_REMOVED lines=10> */
.L_x_1661:
        /* <DEDUP_REMOVED lines=9> */
.L_x_1662:
[----:B------:R-:W-:Y:S01]  /*2a80*/  @!P0 FADD.FTZ R8, R8, R17 ;  /* 0x0000001108088221 */ /* 0x000fe20000010000 */
[----:B------:R0:W-:Y:S04]  /*2a90*/  STS [R9+0xc0], R12 ;  /* 0x0000c00c09007388 */ /* 0x0001e80000000800 */
[----:B------:R0:W-:Y:S04]  /*2aa0*/  STS [R9+0xc4], R6 ;  /* 0x0000c40609007388 */ /* 0x0001e80000000800 */
[----:B------:R0:W-:Y:S02]  /*2ab0*/  STS [R9+0xc8], R8 ;  /* 0x0000c80809007388 */ /* 0x0001e40000000800 */
[----:B0-----:R-:W-:Y:S05]  /*2ac0*/  WARPSYNC.COLLECTIVE R11, `(.L_x_1663) ;  /* 0x000000000b087348 */ /* 0x001fea0003c00000 */
[----:B------:R-:W-:Y:S01]  /*2ad0*/  NOP ;  /* 0x0000000000007918 */ /* 0x000fe20000000000 */
[----:B0-----:R-:W-:Y:S05]  /*2ae0*/  ENDCOLLECTIVE ;  /* 0x000000000000791b */ /* 0x001fea0003800000 */
.L_x_1663:
[----:B------:R-:W-:Y:S05]  /*2af0*/  BRA `(.L_x_1664) ;  /* 0xfffffff000ec7947 */ /* 0x000fea000383ffff */
.L_x_1665:
        /* <DEDUP_REMOVED lines=16> */
.L_x_3638:


//--------------------- .text._Z30group_norm_nhwc_fwd_sum_kernelI11Fp32IOBf16WLi160EEv26Group_norm_nhwc_fwd_params --------------------------
	.section	.text._Z30group_norm_nhwc_fwd_sum_kernelI11Fp32IOBf16WLi160EEv26Group_norm_nhwc_fwd_params,"ax",@progbits
	.align	128
        .global         _Z30group_norm_nhwc_fwd_sum_kernelI11Fp32IOBf16WLi160EEv26Group_norm_nhwc_fwd_params
        .type           _Z30group_norm_nhwc_fwd_sum_kernelI11Fp32IOBf16WLi160EEv26Group_norm_nhwc_fwd_params,@function
        .size           _Z30group_norm_nhwc_fwd_sum_kernelI11Fp32IOBf16WLi160EEv26Group_norm_nhwc_fwd_params,(.L_x_3639 - _Z30group_norm_nhwc_fwd_sum_kernelI11Fp32IOBf16WLi160EEv26Group_norm_nhwc_fwd_params)
        .other          _Z30group_norm_nhwc_fwd_sum_kernelI11Fp32IOBf16WLi160EEv26Group_norm_nhwc_fwd_params,@"STO_CUDA_ENTRY STV_DEFAULT"
_Z30group_norm_nhwc_fwd_sum_kernelI11Fp32IOBf16WLi160EEv26Group_norm_nhwc_fwd_params:
.text._Z30group_norm_nhwc_fwd_sum_kernelI11Fp32IOBf16WLi160EEv26Group_norm_nhwc_fwd_params:
        /* <DEDUP_REMOVED lines=40> */
.L_x_1668:
        /* <DEDUP_REMOVED lines=153> */
.L_x_1667:
        /* <DEDUP_REMOVED lines=77> */
.L_x_1669:
        /* <DEDUP_REMOVED lines=41> */
.L_x_1670:
        /* <DEDUP_REMOVED lines=17> */
.L_x_1672:
[----:B------:R-:W-:Y:S05]  /*1480*/  BSYNC.RECONVERGENT B0 ;  /* 0x0000000000007941 */ /* 0x000fea0003800200 */
.L_x_1671:
[C---:B-----5:R-:W-:Y:S01]  /*1490*/  FMUL.FTZ R6, R2.reuse, R2 ;  /* 0x0000000202067220 */ /* 0x060fe20000410000 */
[----:B------:R-:W-:-:S03]  /*14a0*/  FADD.FTZ R2, R2, R3 ;  /* 0x0000000302027221 */ /* 0x000fc60000010000 */
[----:B------:R-:W-:Y:S01]  /*14b0*/  FFMA.FTZ R3, R3, R3, R6 ;  /* 0x0000000303037223 */ /* 0x000fe20000010006 */
[----:B------:R-:W-:-:S03]  /*14c0*/  FADD.FTZ R23, R23, R2 ;  /* 0x0000000217177221 */ /* 0x000fc60000010000 */
[----:B------:R-:W-:-:S07]  /*14d0*/  FADD.FTZ R22, R22, R3 ;  /* 0x0000000316167221 */ /* 0x000fce0000010000 */
.L_x_1666:
        /* <DEDUP_REMOVED lines=133> */
.L_x_1693:
        /* <DEDUP_REMOVED lines=41> */
.L_x_1673:
        /* <DEDUP_REMOVED lines=37> */
.L_x_1674:
        /* <DEDUP_REMOVED lines=8> */
.L_x_1675:
[----:B------:R-:W-:-:S04]  /*2290*/  SEL R26, R26, RZ, P6 ;  /* 0x000000ff1a1a7207 */ /* 0x000fc80003000000 */
[----:B------:R-:W-:Y:S01]  /*22a0*/  IADD3 R27, PT, PT, R25, R26, RZ ;  /* 0x0000001a191b7210 */ /* 0x000fe20007ffe0ff */
[----:B------:R-:W-:-:S07]  /*22b0*/  IMAD.MOV.U32 R25, RZ, RZ, R21 ;  /* 0x000000ffff197224 */ /* 0x000fce00078e0015 */
[----:B------:R-:W-:Y:S05]  /*22c0*/  WARPSYNC.COLLECTIVE R22, `(.L_x_1676) ;  /* 0x0000000016087348 */ /* 0x000fea0003c00000 */
[----:B------:R0:W1:Y:S02]  /*22d0*/  SHFL.UP P0, R26, R25, R20, R23 ;  /* 0x04000014191a7389 */ /* 0x0000640000000017 */
[----:B01----:R-:W-:Y:S05]  /*22e0*/  ENDCOLLECTIVE ;  /* 0x000000000000791b */ /* 0x003fea0003800000 */
.L_x_1676:
[----:B------:R-:W-:Y:S01]  /*22f0*/  IMAD.MOV.U32 R25, RZ, RZ, R0 ;  /* 0x000000ffff197224 */ /* 0x000fe200078e0000 */
[----:B------:R-:W-:-:S07]  /*2300*/  MOV R28, R26 ;  /* 0x0000001a001c7202 */ /* 0x000fce0000000f00 */
[----:B------:R-:W-:Y:S05]  /*2310*/  WARPSYNC.COLLECTIVE R22, `(.L_x_1677) ;  /* 0x0000000016087348 */ /* 0x000fea0003c00000 */
[----:B------:R0:W1:Y:S02]  /*2320*/  SHFL.UP P0, R26, R25, R20, R23 ;  /* 0x04000014191a7389 */ /* 0x0000640000000017 */
[----:B01----:R-:W-:Y:S05]  /*2330*/  ENDCOLLECTIVE ;  /* 0x000000000000791b */ /* 0x003fea0003800000 */
.L_x_1677:
        /* <DEDUP_REMOVED lines=8> */
.L_x_1678:
        /* <DEDUP_REMOVED lines=10> */
.L_x_1679:
[----:B------:R-:W-:Y:S01]  /*2460*/  MOV R25, R0 ;  /* 0x0000000000197202 */ /* 0x000fe20000000f00 */
[----:B------:R-:W-:-:S04]  /*2470*/  IMAD.MOV.U32 R29, RZ, RZ, R26 ;  /* 0x000000ffff1d7224 */ /* 0x000fc800078e001a */
[----:B------:R-:W-:-:S05]  /*2480*/  FADD.FTZ R26, R21, R29 ;  /* 0x0000001d151a7221 */ /* 0x000fca0000010000 */
[----:B------:R-:W-:-:S07]  /*2490*/  @P6 FSEL R21, R26, R21, !P5 ;  /* 0x000000151a156208 */ /* 0x000fce0006800000 */
[----:B------:R-:W-:Y:S05]  /*24a0*/  WARPSYNC.COLLECTIVE R22, `(.L_x_1680) ;  /* 0x0000000016087348 */ /* 0x000fea0003c00000 */
[----:B------:R0:W1:Y:S02]  /*24b0*/  SHFL.UP P0, R26, R25, R20, R23 ;  /* 0x04000014191a7389 */ /* 0x0000640000000017 */
[----:B01----:R-:W-:Y:S05]  /*24c0*/  ENDCOLLECTIVE ;  /* 0x000000000000791b */ /* 0x003fea0003800000 */
.L_x_1680:
        /* <DEDUP_REMOVED lines=9> */
.L_x_1681:
[----:B------:R-:W-:Y:S02]  /*2560*/  ISETP.GE.AND P6, PT, R24, 0x4, PT ;  /* 0x000000041800780c */ /* 0x000fe40003fc6270 */
[----:B------:R-:W-:Y:S02]  /*2570*/  ISETP.NE.AND P5, PT, R28, RZ, PT ;  /* 0x000000ff1c00720c */ /* 0x000fe40003fa5270 */
[----:B------:R-:W-:Y:S02]  /*2580*/  MOV R25, R21 ;  /* 0x0000001500197202 */ /* 0x000fe40000000f00 */
[----:B------:R-:W-:-:S09]  /*2590*/  SEL R27, R26, RZ, P6 ;  /* 0x000000ff1a1b7207 */ /* 0x000fd20003000000 */
[----:B------:R-:W-:Y:S05]  /*25a0*/  WARPSYNC.COLLECTIVE R22, `(.L_x_1682) ;  /* 0x0000000016087348 */ /* 0x000fea0003c00000 */
[----:B------:R0:W1:Y:S02]  /*25b0*/  SHFL.UP P0, R26, R25, R20, R23 ;  /* 0x04000014191a7389 */ /* 0x0000640000000017 */
[----:B01----:R-:W-:Y:S05]  /*25c0*/  ENDCOLLECTIVE ;  /* 0x000000000000791b */ /* 0x003fea0003800000 */
.L_x_1682:
        /* <DEDUP_REMOVED lines=8> */
.L_x_1683:
        /* <DEDUP_REMOVED lines=9> */
.L_x_1684:
        /* <DEDUP_REMOVED lines=9> */
.L_x_1685:
        /* <DEDUP_REMOVED lines=8> */
.L_x_1686:
        /* <DEDUP_REMOVED lines=10> */
.L_x_1687:
[----:B------:R-:W-:Y:S02]  /*2890*/  ISETP.NE.AND P5, PT, R28, RZ, PT ;  /* 0x000000ff1c00720c */ /* 0x000fe40003fa5270 */
[----:B------:R-:W-:Y:S02]  /*28a0*/  MOV R25, R21 ;  /* 0x0000001500197202 */ /* 0x000fe40000000f00 */
[----:B------:R-:W-:-:S09]  /*28b0*/  SEL R27, R26, RZ, P6 ;  /* 0x000000ff1a1b7207 */ /* 0x000fd20003000000 */
[----:B------:R-:W-:Y:S05]  /*28c0*/  WARPSYNC.COLLECTIVE R22, `(.L_x_1688) ;  /* 0x0000000016087348 */ /* 0x000fea0003c00000 */
[----:B------:R0:W1:Y:S02]  /*28d0*/  SHFL.UP P0, R26, R25, R20, R23 ;  /* 0x04000014191a7389 */ /* 0x0000640000000017 */
[----:B01----:R-:W-:Y:S05]  /*28e0*/  ENDCOLLECTIVE ;  /* 0x000000000000791b */ /* 0x003fea0003800000 */
.L_x_1688:
        /* <DEDUP_REMOVED lines=8> */
.L_x_1689:
[----:B------:R-:W-:Y:S02]  /*2970*/  IMAD.MOV.U32 R25, RZ, RZ, R24 ;  /* 0x000000ffff197224 */ /* 0x000fe400078e0018 */
[----:B------:R-:W-:Y:S01]  /*2980*/  HFMA2 R20, -RZ, RZ, 0, 5.9604644775390625e-08 ;  /* 0x00000001ff147431 */ /* 0x000fe200000001ff */
[----:B------:R-:W-:-:S07]  /*2990*/  MOV R27, R26 ;  /* 0x0000001a001b7202 */ /* 0x000fce0000000f00 */
[----:B------:R-:W-:Y:S05]  /*29a0*/  WARPSYNC.COLLECTIVE R22, `(.L_x_1690) ;  /* 0x0000000016087348 */ /* 0x000fea0003c00000 */
[----:B------:R0:W1:Y:S02]  /*29b0*/  SHFL.UP P0, R26, R25, R20, R23 ;  /* 0x04000014191a7389 */ /* 0x0000640000000017 */
[----:B01----:R-:W-:Y:S05]  /*29c0*/  ENDCOLLECTIVE ;  /* 0x000000000000791b */ /* 0x003fea0003800000 */
.L_x_1690:
[----:B------:R-:W-:-:S05]  /*29d0*/  FADD.FTZ R27, R0, R27 ;  /* 0x0000001b001b7221 */ /* 0x000fca0000010000 */
[----:B------:R-:W-:Y:S01]  /*29e0*/  @P6 FSEL R0, R27, R0, !P5 ;  /* 0x000000001b006208 */ /* 0x000fe20006800000 */
[----:B------:R-:W-:Y:S01]  /*29f0*/  IMAD.MOV.U32 R25, RZ, RZ, R21 ;  /* 0x000000ffff197224 */ /* 0x000fe200078e0015 */
[----:B------:R-:W-:-:S07]  /*2a00*/  MOV R24, R26 ;  /* 0x0000001a00187202 */ /* 0x000fce0000000f00 */
[----:B------:R-:W-:Y:S05]  /*2a10*/  WARPSYNC.COLLECTIVE R22, `(.L_x_1691) ;  /* 0x0000000016087348 */ /* 0x000fea0003c00000 */
[----:B------:R0:W1:Y:S02]  /*2a20*/  SHFL.UP P0, R26, R25, R20, R23 ;  /* 0x04000014191a7389 */ /* 0x0000640000000017 */
[----:B01----:R-:W-:Y:S05]  /*2a30*/  ENDCOLLECTIVE ;  /* 0x000000000000791b */ /* 0x003fea0003800000 */
.L_x_1691:
[----:B------:R-:W-:Y:S02]  /*2a40*/  MOV R25, R0 ;  /* 0x0000000000197202 */ /* 0x000fe40000000f00 */
[----:B------:R-:W-:-:S07]  /*2a50*/  MOV R21, R26 ;  /* 0x0000001a00157202 */ /* 0x000fce0000000f00 */
[----:B------:R-:W-:Y:S05]  /*2a60*/  WARPSYNC.COLLECTIVE R22, `(.L_x_1692) ;  /* 0x0000000016087348 */ /* 0x000fea0003c00000 */
[----:B------:R0:W1:Y:S02]  /*2a70*/  SHFL.UP P0, R26, R25, R20, R23 ;  /* 0x04000014191a7389 */ /* 0x0000640000000017 */
[----:B01----:R-:W-:Y:S05]  /*2a80*/  ENDCOLLECTIVE ;  /* 0x000000000000791b */ /* 0x003fea0003800000 */
.L_x_1692:
[----:B------:R-:W-:Y:S05]  /*2a90*/  BRA `(.L_x_1693) ;  /* 0xfffffff000a47947 */ /* 0x000fea000383ffff */
.L_x_1694:
        /* <DEDUP_REMOVED lines=14> */
.L_x_3639:


//--------------------- .text._Z30group_norm_nhwc_fwd_sum_kernelI11Fp32IOFp16WLi196EEv26Group_norm_nhwc_fwd_params --------------------------
	.section	.text._Z30group_norm_nhwc_fwd_sum_kernelI11Fp32IOFp16WLi196EEv26Group_norm_nhwc_fwd_params,"ax",@progbits
	.align	128
        .global         _Z30group_norm_nhwc_fwd_sum_kernelI11Fp32IOFp16WLi196EEv26Group_norm_nhwc_fwd_params
        .type           _Z30group_norm_nhwc_fwd_sum_kernelI11Fp32IOFp16WLi196EEv26Group_norm_nhwc_fwd_params,@function
        .size           _Z30group_norm_nhwc_fwd_sum_kernelI11Fp32IOFp16WLi196EEv26Group_norm_nhwc_fwd_params,(.L_x_3640 - _Z30group_norm_nhwc_fwd_sum_kernelI11Fp32IOFp16WLi196EEv26Group_norm_nhwc_fwd_params)
        .other          _Z30group_norm_nhwc_fwd_sum_kernelI11Fp32IOFp16WLi196EEv26Group_norm_nhwc_fwd_params,@"STO_CUDA_ENTRY STV_DEFAULT"
_Z30group_norm_nhwc_fwd_sum_kernelI11Fp32IOFp16WLi196EEv26Group_norm_nhwc_fwd_params:
.text._Z30group_norm_nhwc_fwd_sum_kernelI11Fp32IOFp16WLi196EEv26Group_norm_nhwc_fwd_params:
        /* <DEDUP_REMOVED lines=40> */
.L_x_1697:
        /* <DEDUP_REMOVED lines=153> */
.L_x_1696:
        /* <DEDUP_REMOVED lines=77> */
.L_x_1698:
        /* <DEDUP_REMOVED lines=41> */
.L_x_1699:
        /* <DEDUP_REMOVED lines=17> */
.L_x_1701:
[----:B------:R-:W-:Y:S05]  /*1480*/  BSYNC.RECONVERGENT B0 ;  /* 0x0000000000007941 */ /* 0x000fea0003800200 */
.L_x_1700:
[C---:B-----5:R-:W-:Y:S01]  /*1490*/  FMUL.FTZ R6, R2.reuse, R2 ;  /* 0x0000000202067220 */ /* 0x060fe20000410000 */
[----:B------:R-:W-:-:S03]  /*14a0*/  FADD.FTZ R2, R2, R3 ;  /* 0x0000000302027221 */ /* 0x000fc60000010000 */
[----:B------:R-:W-:Y:S01]  /*14b0*/  FFMA.FTZ R3, R3, R3, R6 ;  /* 0x0000000303037223 */ /* 0x000fe20000010006 */
[----:B------:R-:W-:-:S03]  /*14c0*/  FADD.FTZ R23, R23, R2 ;  /* 0x0000000217177221 */ /* 0x000fc60000010000 */
[----:B------:R-:W-:-:S07]  /*14d0*/  FADD.FTZ R22, R22, R3 ;  /* 0x0000000316167221 */ /* 0x000fce0000010000 */
.L_x_1695:
        /* <DEDUP_REMOVED lines=171> */
.L_x_1715:
        /* <DEDUP_REMOVED lines=76> */
.L_x_1702:
        /* <DEDUP_REMOVED lines=34> */
.L_x_1703:
[----:B0-----:R-:W-:Y:S05]  /*2670*/  WARPSYNC.COLLECTIVE R9, `(.L_x_1704) ;  /* 0x0000000009087348 */ /* 0x001fea0003c00000 */
[----:B------:R-:W-:Y:S01]  /*2680*/  NOP ;  /* 0x0000000000007918 */ /* 0x000fe20000000000 */
[----:B0-----:R-:W-:Y:S05]  /*2690*/  ENDCOLLECTIVE ;  /* 0x000000000000791b */ /* 0x001fea0003800000 */
.L_x_1704:
        /* <DEDUP_REMOVED lines=13> */
.L_x_1705:
        /* <DEDUP_REMOVED lines=9> */
.L_x_1706:
        /* <DEDUP_REMOVED lines=11> */
.L_x_1707:
        /* <DEDUP_REMOVED lines=9> */
.L_x_1708:
        /* <DEDUP_REMOVED lines=11> */
.L_x_1709:
        /* <DEDUP_REMOVED lines=9> */
.L_x_1710:
        /* <DEDUP_REMOVED lines=12> */
.L_x_1711:
        /* <DEDUP_REMOVED lines=10> */
.L_x_1712:
        /* <DEDUP_REMOVED lines=9> */
.L_x_1713:
[----:B------:R-:W-:Y:S01]  /*2c70*/  @!P0 FADD.FTZ R7, R7, R12 ;  /* 0x0000000c07078221 */ /* 0x000fe20000010000 */
[----:B------:R0:W-:Y:S04]  /*2c80*/  STS [R8+0xc0], R11 ;  /* 0x0000c00b08007388 */ /* 0x0001e80000000800 */
[----:B------:R0:W-:Y:S04]  /*2c90*/  STS [R8+0xc4], R6 ;  /* 0x0000c40608007388 */ /* 0x0001e80000000800 */
[----:B------:R0:W-:Y:S02]  /*2ca0*/  STS [R8+0xc8], R7 ;  /* 0x0000c80708007388 */ /* 0x0001e40000000800 */
[----:B0-----:R-:W-:Y:S05]  /*2cb0*/  WARPSYNC.COLLECTIVE R9, `(.L_x_1714) ;  /* 0x0000000009087348 */ /* 0x001fea0003c00000 */
[----:B------:R-:W-:Y:S01]  /*2cc0*/  NOP ;  /* 0x0000000000007918 */ /* 0x000fe20000000000 */
[----:B0-----:R-:W-:Y:S05]  /*2cd0*/  ENDCOLLECTIVE ;  /* 0x000000000000791b */ /* 0x001fea0003800000 */
.L_x_1714:
[----:B------:R-:W-:Y:S05]  /*2ce0*/  BRA `(.L_x_1715) ;  /* 0xfffffff000a87947 */ /* 0x000fea000383ffff */
.L_x_1716:
        /* <DEDUP_REMOVED lines=9> */
.L_x_3640:


//--------------------- .text._Z30group_norm_nhwc_fwd_sum_kernelI11Fp32IOFp16WLi168EEv26Group_norm_nhwc_fwd_params --------------------------
	.section	.text._Z30group_norm_nhwc_fwd_sum_kernelI11Fp32IOFp16WLi168EEv26Group_norm_nhwc_fwd_params,"ax",@progbits
	.align	128
        .global         _Z30group_norm_nhwc_fwd_sum_kernelI11Fp32IOFp16WLi168EEv26Group_norm_nhwc_fwd_params
        .type           _Z30group_norm_nhwc_fwd_sum_kernelI11Fp32IOFp16WLi168EEv26Group_norm_nhwc_fwd_params,@function
        .size           _Z30group_norm_nhwc_fwd_sum_kernelI11Fp32IOFp16WLi168EEv26Group_norm_nhwc_fwd_params,(.L_x_3641 - _Z30group_norm_nhwc_fwd_sum_kernelI11Fp32IOFp16WLi168EEv26Group_norm_nhwc_fwd_params)
        .other          _Z30group_norm_nhwc_fwd_sum_kernelI11Fp32IOFp16WLi168EEv26Group_norm_nhwc_fwd_params,@"STO_CUDA_ENTRY STV_DEFAULT"
_Z30group_norm_nhwc_fwd_sum_kernelI11Fp32IOFp16WLi168EEv26Group_norm_nhwc_fwd_params:
.text._Z30group_norm_nhwc_fwd_sum_kernelI11Fp32IOFp16WLi168EEv26Group_norm_nhwc_fwd_params:
        /* <DEDUP_REMOVED lines=40> */
.L_x_1719:
        /* <DEDUP_REMOVED lines=154> */
.L_x_1718:
        /* <DEDUP_REMOVED lines=81> */
.L_x_1720:
        /* <DEDUP_REMOVED lines=41> */
.L_x_1721:
        /* <DEDUP_REMOVED lines=17> */
.L_x_1723:
[----:B------:R-:W-:Y:S05]  /*14d0*/  BSYNC.RECONVERGENT B0 ;  /* 0x0000000000007941 */ /* 0x000fea0003800200 */
.L_x_1722:
[C---:B-----5:R-:W-:Y:S01]  /*14e0*/  FMUL.FTZ R6, R4.reuse, R4 ;  /* 0x0000000404067220 */ /* 0x060fe20000410000 */
[----:B------:R-:W-:-:S03]  /*14f0*/  FADD.FTZ R4, R4, R5 ;  /* 0x0000000504047221 */ /* 0x000fc60000010000 */
[----:B------:R-:W-:Y:S01]  /*1500*/  FFMA.FTZ R5, R5, R5, R6 ;  /* 0x0000000505057223 */ /* 0x000fe20000010006 */
[----:B------:R-:W-:-:S03]  /*1510*/  FADD.FTZ R3, R3, R4 ;  /* 0x0000000403037221 */ /* 0x000fc60000010000 */
[----:B------:R-:W-:-:S07]  /*1520*/  FADD.FTZ R2, R2, R5 ;  /* 0x0000000502027221 */ /* 0x000fce0000010000 */
.L_x_1717:
        /* <DEDUP_REMOVED lines=166> */
.L_x_1737:
        /* <DEDUP_REMOVED lines=71> */
.L_x_1724:
        /* <DEDUP_REMOVED lines=38> */
.L_x_1725:
[----:B------:R-:W-:Y:S05]  /*2660*/  WARPSYNC.COLLECTIVE R8, `(.L_x_1726) ;  /* 0x0000000008087348 */ /* 0x000fea0003c00000 */
[----:B------:R-:W-:Y:S01]  /*2670*/  NOP ;  /* 0x0000000000007918 */ /* 0x000fe20000000000 */
[----:B------:R-:W-:Y:S05]  /*2680*/  ENDCOLLECTIVE ;  /* 0x000000000000791b */ /* 0x000fea0003800000 */
.L_x_1726:
        /* <DEDUP_REMOVED lines=14> */
.L_x_1727:
        /* <DEDUP_REMOVED lines=9> */
.L_x_1728:
        /* <DEDUP_REMOVED lines=11> */
.L_x_1729:
        /* <DEDUP_REMOVED lines=9> */
.L_x_1730:
        /* <DEDUP_REMOVED lines=11> */
.L_x_1731:
        /* <DEDUP_REMOVED lines=9> */
.L_x_1732:
        /* <DEDUP_REMOVED lines=11> */
.L_x_1733:
        /* <DEDUP_REMOVED lines=10> */
.L_x_1734:
        /* <DEDUP_REMOVED lines=9> */
.L_x_1735:
[----:B------:R-:W-:Y:S01]  /*2c60*/  @!P0 FADD.FTZ R7, R7, R16 ;  /* 0x0000001007078221 */ /* 0x000fe20000010000 */
[----:B------:R0:W-:Y:S04]  /*2c70*/  STS [R6+0xc0], R9 ;  /* 0x0000c00906007388 */ /* 0x0001e80000000800 */
[----:B------:R0:W-:Y:S04]  /*2c80*/  STS [R6+0xc4], R3 ;  /* 0x0000c40306007388 */ /* 0x0001e80000000800 */
[----:B------:R0:W-:Y:S02]  /*2c90*/  STS [R6+0xc8], R7 ;  /* 0x0000c80706007388 */ /* 0x0001e40000000800 */
[----:B0-----:R-:W-:Y:S05]  /*2ca0*/  WARPSYNC.COLLECTIVE R8, `(.L_x_1736) ;  /* 0x0000000008087348 */ /* 0x001fea0003c00000 */
[----:B------:R-:W-:Y:S01]  /*2cb0*/  NOP ;  /* 0x0000000000007918 */ /* 0x000fe20000000000 */
[----:B0-----:R-:W-:Y:S05]  /*2cc0*/  ENDCOLLECTIVE ;  /* 0x000000000000791b */ /* 0x001fea0003800000 */
.L_x_1736:
[----:B------:R-:W-:Y:S05]  /*2cd0*/  BRA `(.L_x_1737) ;  /* 0xfffffff000ac7947 */ /* 0x000fea000383ffff */
.L_x_1738:
        /* <DEDUP_REMOVED lines=10> */
.L_x_3641:


//--------------------- .text._Z30group_norm_nhwc_fwd_sum_kernelI11Fp32IOFp16WLi64EEv26Group_norm_nhwc_fwd_params --------------------------
	.section	.text._Z30group_norm_nhwc_fwd_sum_kernelI11Fp32IOFp16WLi64EEv26Group_norm_nhwc_fwd_params,"ax",@progbits
	.align	128
        .global         _Z30group_norm_nhwc_fwd_sum_kernelI11Fp32IOFp16WLi64EEv26Group_norm_nhwc_fwd_params
        .type           _Z30group_norm_nhwc_fwd_sum_kernelI11Fp32IOFp16WLi64EEv26Group_norm_nhwc_fwd_params,@function
        .size           _Z30group_norm_nhwc_fwd_sum_kernelI11Fp32IOFp16WLi64EEv26Group_norm_nhwc_fwd_params,(.L_x_3642 - _Z30group_norm_nhwc_fwd_sum_kernelI11Fp32IOFp16WLi64EEv26Group_norm_nhwc_fwd_params)
        .other          _Z30group_norm_nhwc_fwd_sum_kernelI11Fp32IOFp16WLi64EEv26Group_norm_nhwc_fwd_params,@"STO_CUDA_ENTRY STV_DEFAULT"
_Z30group_norm_nhwc_fwd_sum_kernelI11Fp32IOFp16WLi64EEv26Group_norm_nhwc_fwd_params:
.text._Z30group_norm_nhwc_fwd_sum_kernelI11Fp32IOFp16WLi64EEv26Group_norm_nhwc_fwd_params:
        /* <DEDUP_REMOVED lines=40> */
.L_x_1741:
        /* <DEDUP_REMOVED lines=153> */
.L_x_1740:
        /* <DEDUP_REMOVED lines=77> */
.L_x_1742:
        /* <DEDUP_REMOVED lines=41> */
.L_x_1743:
        /* <DEDUP_REMOVED lines=17> */
.L_x_1745:
[----:B------:R-:W-:Y:S05]  /*1480*/  BSYNC.RECONVERGENT B0 ;  /* 0x0000000000007941 */ /* 0x000fea0003800200 */
.L_x_1744:
[C---:B-----5:R-:W-:Y:S01]  /*1490*/  FMUL.FTZ R6, R2.reuse, R2 ;  /* 0x0000000202067220 */ /* 0x060fe20000410000 */
[----:B------:R-:W-:-:S03]  /*14a0*/  FADD.FTZ R2, R2, R3 ;  /* 0x0000000302027221 */ /* 0x000fc60000010000 */
[----:B------:R-:W-:Y:S01]  /*14b0*/  FFMA.FTZ R3, R3, R3, R6 ;  /* 0x0000000303037223 */ /* 0x000fe20000010006 */
[----:B------:R-:W-:-:S03]  /*14c0*/  FADD.FTZ R23, R23, R2 ;  /* 0x0000000217177221 */ /* 0x000fc60000010000 */
[----:B------:R-:W-:-:S07]  /*14d0*/  FADD.FTZ R22, R22, R3 ;  /* 0x0000000316167221 */ /* 0x000fce0000010000 */
.L_x_1739:
        /* <DEDUP_REMOVED lines=106> */
.L_x_1766:
        /* <DEDUP_REMOVED lines=13> */
.L_x_1746:
        /* <DEDUP_REMOVED lines=31> */
.L_x_1747:
        /* <DEDUP_REMOVED lines=9> */
.L_x_1748:
[----:B------:R-:W-:Y:S01]  /*1ed0*/  ISETP.GE.AND P2, PT, R13, 0x2, PT ;  /* 0x000000020d00780c */ /* 0x000fe20003f46270 */
[----:B------:R-:W-:Y:S01]  /*1ee0*/  IMAD.MOV.U32 R22, RZ, RZ, R15 ;  /* 0x000000ffff167224 */ /* 0x000fe200078e000f */
[----:B------:R-:W-:-:S11]  /*1ef0*/  MOV R18, R23 ;  /* 0x0000001700127202 */ /* 0x000fd60000000f00 */
[----:B------:R-:W-:Y:S05]  /*1f00*/  WARPSYNC.COLLECTIVE R19, `(.L_x_1749) ;  /* 0x0000000013087348 */ /* 0x000fea0003c00000 */
[----:B------:R0:W1:Y:S02]  /*1f10*/  SHFL.UP P0, R23, R22, R21, R20 ;  /* 0x0400001516177389 */ /* 0x0000640000000014 */
[----:B01----:R-:W-:Y:S05]  /*1f20*/  ENDCOLLECTIVE ;  /* 0x000000000000791b */ /* 0x003fea0003800000 */
.L_x_1749:
[----:B------:R-:W-:-:S04]  /*1f30*/  SEL R18, R18, RZ, P1 ;  /* 0x000000ff12127207 */ /* 0x000fc80000800000 */
[----:B------:R-:W-:Y:S01]  /*1f40*/  IADD3 R18, PT, PT, R17, R18, RZ ;  /* 0x0000001211127210 */ /* 0x000fe20007ffe0ff */
[----:B------:R-:W-:Y:S02]  /*1f50*/  IMAD.MOV.U32 R22, RZ, RZ, R16 ;  /* 0x000000ffff167224 */ /* 0x000fe400078e0010 */
[----:B------:R-:W-:-:S07]  /*1f60*/  FADD.FTZ R24, R15, R23 ;  /* 0x000000170f187221 */ /* 0x000fce0000010000 */
[----:B------:R-:W-:Y:S05]  /*1f70*/  WARPSYNC.COLLECTIVE R19, `(.L_x_1750) ;  /* 0x0000000013087348 */ /* 0x000fea0003c00000 */
[----:B------:R0:W1:Y:S02]  /*1f80*/  SHFL.UP P0, R23, R22, R21, R20 ;  /* 0x0400001516177389 */ /* 0x0000640000000014 */
[----:B01----:R-:W-:Y:S05]  /*1f90*/  ENDCOLLECTIVE ;  /* 0x000000000000791b */ /* 0x003fea0003800000 */
.L_x_1750:
[----:B------:R-:W-:Y:S01]  /*1fa0*/  @P1 FSEL R15, R24, R15, !P3 ;  /* 0x0000000f180f1208 */ /* 0x000fe20005800000 */
[----:B------:R-:W-:Y:S02]  /*1fb0*/  IMAD.MOV.U32 R22, RZ, RZ, R18 ;  /* 0x000000ffff167224 */ /* 0x000fe400078e0012 */
[----:B------:R-:W-:Y:S01]  /*1fc0*/  HFMA2 R21, -RZ, RZ, 0, 1.1920928955078125e-07 ;  /* 0x00000002ff157431 */ /* 0x000fe200000001ff */
[----:B------:R-:W-:-:S07]  /*1fd0*/  MOV R25, R23 ;  /* 0x0000001700197202 */ /* 0x000fce0000000f00 */
[----:B------:R-:W-:Y:S05]  /*1fe0*/  WARPSYNC.COLLECTIVE R19, `(.L_x_1751) ;  /* 0x0000000013087348 */ /* 0x000fea0003c00000 */
[----:B------:R0:W1:Y:S02]  /*1ff0*/  SHFL.UP P0, R23, R22, R21, R20 ;  /* 0x0400001516177389 */ /* 0x0000640000000014 */
[----:B01----:R-:W-:Y:S05]  /*2000*/  ENDCOLLECTIVE ;  /* 0x000000000000791b */ /* 0x003fea0003800000 */
.L_x_1751:
        /* <DEDUP_REMOVED lines=9> */
.L_x_1752:
[----:B------:R-:W-:Y:S01]  /*20a0*/  IMAD.IADD R17, R18, 0x1, R17 ;  /* 0x0000000112117824 */ /* 0x000fe200078e0211 */
[----:B------:R-:W-:Y:S02]  /*20b0*/  MOV R22, R16 ;  /* 0x0000001000167202 */ /* 0x000fe40000000f00 */
[----:B------:R-:W-:-:S07]  /*20c0*/  MOV R24, R23 ;  /* 0x0000001700187202 */ /* 0x000fce0000000f00 */
[----:B------:R-:W-:Y:S05]  /*20d0*/  WARPSYNC.COLLECTIVE R19, `(.L_x_1753) ;  /* 0x0000000013087348 */ /* 0x000fea0003c00000 */
[----:B------:R0:W1:Y:S02]  /*20e0*/  SHFL.UP P0, R23, R22, R21, R20 ;  /* 0x0400001516177389 */ /* 0x0000640000000014 */
[----:B01----:R-:W-:Y:S05]  /*20f0*/  ENDCOLLECTIVE ;  /* 0x000000000000791b */ /* 0x003fea0003800000 */
.L_x_1753:
        /* <DEDUP_REMOVED lines=8> */
.L_x_1754:
        /* <DEDUP_REMOVED lines=9> */
.L_x_1755:
[----:B------:R-:W-:-:S04]  /*2210*/  SEL R18, R18, RZ, P1 ;  /* 0x000000ff12127207 */ /* 0x000fc80000800000 */
[----:B------:R-:W-:Y:S01]  /*2220*/  IADD3 R18, PT, PT, R17, R18, RZ ;  /* 0x0000001211127210 */ /* 0x000fe20007ffe0ff */
[----:B------:R-:W-:Y:S02]  /*2230*/  IMAD.MOV.U32 R22, RZ, RZ, R16 ;  /* 0x000000ffff167224 */ /* 0x000fe400078e0010 */
[----:B------:R-:W-:-:S07]  /*2240*/  FADD.FTZ R24, R15, R23 ;  /* 0x000000170f187221 */ /* 0x000fce0000010000 */
[----:B------:R-:W-:Y:S05]  /*2250*/  WARPSYNC.COLLECTIVE R19, `(.L_x_1756) ;  /* 0x0000000013087348 */ /* 0x000fea0003c00000 */
[----:B------:R0:W1:Y:S02]  /*2260*/  SHFL.UP P0, R23, R22, R21, R20 ;  /* 0x0400001516177389 */ /* 0x0000640000000014 */
[----:B01----:R-:W-:Y:S05]  /*2270*/  ENDCOLLECTIVE ;  /* 0x000000000000791b */ /* 0x003fea0003800000 */
.L_x_1756:
[----:B------:R-:W-:Y:S01]  /*2280*/  @P1 FSEL R15, R24, R15, !P2 ;  /* 0x0000000f180f1208 */ /* 0x000fe20005000000 */
[----:B------:R-:W-:Y:S02]  /*2290*/  IMAD.MOV.U32 R22, RZ, RZ, R18 ;  /* 0x000000ffff167224 */ /* 0x000fe400078e0012 */
[----:B------:R-:W-:Y:S01]  /*22a0*/  HFMA2 R21, -RZ, RZ, 0, 4.76837158203125e-07 ;  /* 0x00000008ff157431 */ /* 0x000fe200000001ff */
[----:B------:R-:W-:-:S07]  /*22b0*/  MOV R25, R23 ;  /* 0x0000001700197202 */ /* 0x000fce0000000f00 */
[----:B------:R-:W-:Y:S05]  /*22c0*/  WARPSYNC.COLLECTIVE R19, `(.L_x_1757) ;  /* 0x0000000013087348 */ /* 0x000fea0003c00000 */
[----:B------:R0:W1:Y:S02]  /*22d0*/  SHFL.UP P0, R23, R22, R21, R20 ;  /* 0x0400001516177389 */ /* 0x0000640000000014 */
[----:B01----:R-:W-:Y:S05]  /*22e0*/  ENDCOLLECTIVE ;  /* 0x000000000000791b */ /* 0x003fea0003800000 */
.L_x_1757:
        /* <DEDUP_REMOVED lines=8> */
.L_x_1758:
[----:B------:R-:W-:Y:S02]  /*2370*/  IMAD.IADD R17, R18, 0x1, R17 ;  /* 0x0000000112117824 */ /* 0x000fe400078e0211 */
[----:B------:R-:W-:Y:S01]  /*2380*/  IMAD.MOV.U32 R22, RZ, RZ, R16 ;  /* 0x000000ffff167224 */ /* 0x000fe200078e0010 */
[----:B------:R-:W-:-:S07]  /*2390*/  MOV R24, R23 ;  /* 0x0000001700187202 */ /* 0x000fce0000000f00 */
[----:B------:R-:W-:Y:S05]  /*23a0*/  WARPSYNC.COLLECTIVE R19, `(.L_x_1759) ;  /* 0x0000000013087348 */ /* 0x000fea0003c00000 */
[----:B------:R0:W1:Y:S02]  /*23b0*/  SHFL.UP P0, R23, R22, R21, R20 ;  /* 0x0400001516177389 */ /* 0x0000640000000014 */
[----:B01----:R-:W-:Y:S05]  /*23c0*/  ENDCOLLECTIVE ;  /* 0x000000000000791b */ /* 0x003fea0003800000 */
.L_x_1759:
        /* <DEDUP_REMOVED lines=8> */
.L_x_1760:
        /* <DEDUP_REMOVED lines=8> */
.L_x_1761:
[----:B------:R-:W-:-:S04]  /*24d0*/  SEL R18, R18, RZ, P1 ;  /* 0x000000ff12127207 */ /* 0x000fc80000800000 */
[----:B------:R-:W-:Y:S02]  /*24e0*/  IADD3 R18, PT, PT, R17, R18, RZ ;  /* 0x0000001211127210 */ /* 0x000fe40007ffe0ff */
[----:B------:R-:W-:Y:S01]  /*24f0*/  MOV R22, R16 ;  /* 0x0000001000167202 */ /* 0x000fe20000000f00 */
[----:B------:R-:W-:-:S07]  /*2500*/  IMAD.MOV.U32 R24, RZ, RZ, R23 ;  /* 0x000000ffff187224 */ /* 0x000fce00078e0017 */
[----:B------:R-:W-:Y:S05]  /*2510*/  WARPSYNC.COLLECTIVE R19, `(.L_x_1762) ;  /* 0x0000000013087348 */ /* 0x000fea0003c00000 */
[----:B------:R0:W1:Y:S02]  /*2520*/  SHFL.UP P0, R23, R22, R21, R20 ;  /* 0x0400001516177389 */ /* 0x0000640000000014 */
[----:B01----:R-:W-:Y:S05]  /*2530*/  ENDCOLLECTIVE ;  /* 0x000000000000791b */ /* 0x003fea0003800000 */
.L_x_1762:
        /* <DEDUP_REMOVED lines=10> */
.L_x_1763:
[----:B------:R-:W-:Y:S01]  /*25e0*/  IMAD.MOV.U32 R22, RZ, RZ, R15 ;  /* 0x000000ffff167224 */ /* 0x000fe200078e000f */
[----:B------:R-:W-:-:S07]  /*25f0*/  MOV R13, R23 ;  /* 0x00000017000d7202 */ /* 0x000fce0000000f00 */
[----:B------:R-:W-:Y:S05]  /*2600*/  WARPSYNC.COLLECTIVE R19, `(.L_x_1764) ;  /* 0x0000000013087348 */ /* 0x000fea0003c00000 */
[----:B------:R0:W1:Y:S02]  /*2610*/  SHFL.UP P0, R23, R22, R21, R20 ;  /* 0x0400001516177389 */ /* 0x0000640000000014 */
[----:B01----:R-:W-:Y:S05]  /*2620*/  ENDCOLLECTIVE ;  /* 0x000000000000791b */ /* 0x003fea0003800000 */
.L_x_1764:
[----:B------:R-:W-:Y:S02]  /*2630*/  MOV R22, R16 ;  /* 0x0000001000167202 */ /* 0x000fe40000000f00 */
[----:B------:R-:W-:-:S07]  /*2640*/  MOV R24, R23 ;  /* 0x0000001700187202 */ /* 0x000fce0000000f00 */
[----:B------:R-:W-:Y:S05]  /*2650*/  WARPSYNC.COLLECTIVE R19, `(.L_x_1765) ;  /* 0x0000000013087348 */ /* 0x000fea0003c00000 */
[----:B------:R0:W1:Y:S02]  /*2660*/  SHFL.UP P0, R23, R22, R21, R20 ;  /* 0x0400001516177389 */ /* 0x0000640000000014 */
[----:B01----:R-:W-:Y:S05]  /*2670*/  ENDCOLLECTIVE ;  /* 0x000000000000791b */ /* 0x003fea0003800000 */
.L_x_1765:
[----:B------:R-:W-:Y:S05]  /*2680*/  BRA `(.L_x_1766) ;  /* 0xfffffff4003c7947 */ /* 0x000fea000383ffff */
.L_x_1767:
        /* <DEDUP_REMOVED lines=15> */
.L_x_3642:


//--------------------- .text._Z30group_norm_nhwc_fwd_sum_kernelI11Fp32IOFp16WLi128EEv26Group_norm_nhwc_fwd_params --------------------------
	.section	.text._Z30group_norm_nhwc_fwd_sum_kernelI11Fp32IOFp16WLi128EEv26Group_norm_nhwc_fwd_params,"ax",@progbits
	.align	128
        .global         _Z30group_norm_nhwc_fwd_sum_kernelI11Fp32IOFp16WLi128EEv26Group_norm_nhwc_fwd_params
        .type           _Z30group_norm_nhwc_fwd_sum_kernelI11Fp32IOFp16WLi128EEv26Group_norm_nhwc_fwd_params,@function
        .size           _Z30group_norm_nhwc_fwd_sum_kernelI11Fp32IOFp16WLi128EEv26Group_norm_nhwc_fwd_params,(.L_x_3643 - _Z30group_norm_nhwc_fwd_sum_kernelI11Fp32IOFp16WLi128EEv26Group_norm_nhwc_fwd_params)
        .other          _Z30group_norm_nhwc_fwd_sum_kernelI11Fp32IOFp16WLi128EEv26Group_norm_nhwc_fwd_params,@"STO_CUDA_ENTRY STV_DEFAULT"
_Z30group_norm_nhwc_fwd_sum_kernelI11Fp32IOFp16WLi128EEv26Group_norm_nhwc_fwd_params:
.text._Z30group_norm_nhwc_fwd_sum_kernelI11Fp32IOFp16WLi128EEv26Group_norm_nhwc_fwd_params:
        /* <DEDUP_REMOVED lines=40> */
.L_x_1770:
        /* <DEDUP_REMOVED lines=153> */
.L_x_1769:
        /* <DEDUP_REMOVED lines=77> */
.L_x_1771:
        /* <DEDUP_REMOVED lines=41> */
.L_x_1772:
        /* <DEDUP_REMOVED lines=17> */
.L_x_1774:
[----:B------:R-:W-:Y:S05]  /*1480*/  BSYNC.RECONVERGENT B0 ;  /* 0x0000000000007941 */ /* 0x000fea0003800200 */
.L_x_1773:
[C---:B-----5:R-:W-:Y:S01]  /*1490*/  FMUL.FTZ R6, R2.reuse, R2 ;  /* 0x0000000202067220 */ /* 0x060fe20000410000 */
[----:B------:R-:W-:-:S03]  /*14a0*/  FADD.FTZ R2, R2, R3 ;  /* 0x0000000302027221 */ /* 0x000fc60000010000 */
[----:B------:R-:W-:Y:S01]  /*14b0*/  FFMA.FTZ R3, R3, R3, R6 ;  /* 0x0000000303037223 */ /* 0x000fe20000010006 */
[----:B------:R-:W-:-:S03]  /*14c0*/  FADD.FTZ R23, R23, R2 ;  /* 0x0000000217177221 */ /* 0x000fc60000010000 */
[----:B------:R-:W-:-:S07]  /*14d0*/  FADD.FTZ R22, R22, R3 ;  /* 0x0000000316167221 */ /* 0x000fce0000010000 */
.L_x_1768:
        /* <DEDUP_REMOVED lines=126> */
.L_x_1795:
        /* <DEDUP_REMOVED lines=32> */
.L_x_1775:
        /* <DEDUP_REMOVED lines=37> */
.L_x_1776:
        /* <DEDUP_REMOVED lines=9> */
.L_x_1777:
[----:B------:R-:W-:Y:S02]  /*21a0*/  ISETP.GE.AND P6, PT, R20, 0x8, PT ;  /* 0x000000081400780c */ /* 0x000fe40003fc6270 */
[----:B------:R-:W-:Y:S02]  /*21b0*/  MOV R24, R3 ;  /* 0x0000000300187202 */ /* 0x000fe40000000f00 */
[----:B------:R-:W-:-:S09]  /*21c0*/  SEL R22, R25, RZ, P5 ;  /* 0x000000ff19167207 */ /* 0x000fd20002800000 */
[----:B------:R-:W-:Y:S05]  /*21d0*/  WARPSYNC.COLLECTIVE R17, `(.L_x_1778) ;  /* 0x0000000011087348 */ /* 0x000fea0003c00000 */
[----:B------:R0:W1:Y:S02]  /*21e0*/  SHFL.UP P0, R25, R24, R19, R18 ;  /* 0x0400001318197389 */ /* 0x0000640000000012 */
[----:B01----:R-:W-:Y:S05]  /*21f0*/  ENDCOLLECTIVE ;  /* 0x000000000000791b */ /* 0x003fea0003800000 */
.L_x_1778:
[----:B------:R-:W-:Y:S01]  /*2200*/  IMAD.IADD R22, R21, 0x1, R22 ;  /* 0x0000000115167824 */ /* 0x000fe200078e0216 */
[----:B------:R-:W-:Y:S01]  /*2210*/  MOV R24, R0 ;  /* 0x0000000000187202 */ /* 0x000fe20000000f00 */
[----:B------:R-:W-:-:S07]  /*2220*/  IMAD.MOV.U32 R26, RZ, RZ, R25 ;  /* 0x000000ffff1a7224 */ /* 0x000fce00078e0019 */
[----:B------:R-:W-:Y:S05]  /*2230*/  WARPSYNC.COLLECTIVE R17, `(.L_x_1779) ;  /* 0x0000000011087348 */ /* 0x000fea0003c00000 */
[----:B------:R0:W1:Y:S02]  /*2240*/  SHFL.UP P0, R25, R24, R19, R18 ;  /* 0x0400001318197389 */ /* 0x0000640000000012 */
[----:B01----:R-:W-:Y:S05]  /*2250*/  ENDCOLLECTIVE ;  /* 0x000000000000791b */ /* 0x003fea0003800000 */
.L_x_1779:
        /* <DEDUP_REMOVED lines=8> */
.L_x_1780:
        /* <DEDUP_REMOVED lines=9> */
.L_x_1781:
[----:B------:R-:W-:Y:S01]  /*2370*/  IADD3 R21, PT, PT, R22, R21, RZ ;  /* 0x0000001516157210 */ /* 0x000fe20007ffe0ff */
[----:B------:R-:W-:Y:S01]  /*2380*/  IMAD.MOV.U32 R24, RZ, RZ, R0 ;  /* 0x000000ffff187224 */ /* 0x000fe200078e0000 */
[----:B------:R-:W-:-:S07]  /*2390*/  MOV R26, R25 ;  /* 0x00000019001a7202 */ /* 0x000fce0000000f00 */
[----:B------:R-:W-:Y:S05]  /*23a0*/  WARPSYNC.COLLECTIVE R17, `(.L_x_1782) ;  /* 0x0000000011087348 */ /* 0x000fea0003c00000 */
[----:B------:R0:W1:Y:S02]  /*23b0*/  SHFL.UP P0, R25, R24, R19, R18 ;  /* 0x0400001318197389 */ /* 0x0000640000000012 */
[----:B01----:R-:W-:Y:S05]  /*23c0*/  ENDCOLLECTIVE ;  /* 0x000000000000791b */ /* 0x003fea0003800000 */
.L_x_1782:
        /* <DEDUP_REMOVED lines=8> */
.L_x_1783:
        /* <DEDUP_REMOVED lines=9> */
.L_x_1784:
[----:B------:R-:W-:Y:S01]  /*24e0*/  IMAD.IADD R22, R21, 0x1, R22 ;  /* 0x0000000115167824 */ /* 0x000fe200078e0216 */
[----:B------:R-:W-:Y:S01]  /*24f0*/  MOV R24, R0 ;  /* 0x0000000000187202 */ /* 0x000fe20000000f00 */
[----:B------:R-:W-:-:S07]  /*2500*/  IMAD.MOV.U32 R26, RZ, RZ, R25 ;  /* 0x000000ffff1a7224 */ /* 0x000fce00078e0019 */
[----:B------:R-:W-:Y:S05]  /*2510*/  WARPSYNC.COLLECTIVE R17, `(.L_x_1785) ;  /* 0x0000000011087348 */ /* 0x000fea0003c00000 */
[----:B------:R0:W1:Y:S02]  /*2520*/  SHFL.UP P0, R25, R24, R19, R18 ;  /* 0x0400001318197389 */ /* 0x0000640000000012 */
[----:B01----:R-:W-:Y:S05]  /*2530*/  ENDCOLLECTIVE ;  /* 0x000000000000791b */ /* 0x003fea0003800000 */
.L_x_1785:
        /* <DEDUP_REMOVED lines=8> */
.L_x_1786:
        /* <DEDUP_REMOVED lines=9> */
.L_x_1787:
[----:B------:R-:W-:-:S04]  /*2650*/  SEL R23, R23, RZ, P6 ;  /* 0x000000ff17177207 */ /* 0x000fc80003000000 */
[----:B------:R-:W-:Y:S01]  /*2660*/  IADD3 R23, PT, PT, R22, R23, RZ ;  /* 0x0000001716177210 */ /* 0x000fe20007ffe0ff */
[----:B------:R-:W-:Y:S02]  /*2670*/  IMAD.MOV.U32 R24, RZ, RZ, R0 ;  /* 0x000000ffff187224 */ /* 0x000fe400078e0000 */
[----:B------:R-:W-:-:S07]  /*2680*/  FADD.FTZ R20, R3, R25 ;  /* 0x0000001903147221 */ /* 0x000fce0000010000 */
[----:B------:R-:W-:Y:S05]  /*2690*/  WARPSYNC.COLLECTIVE R17, `(.L_x_1788) ;  /* 0x0000000011087348 */ /* 0x000fea0003c00000 */
[----:B------:R0:W1:Y:S02]  /*26a0*/  SHFL.UP P0, R25, R24, R19, R18 ;  /* 0x0400001318197389 */ /* 0x0000640000000012 */
[----:B01----:R-:W-:Y:S05]  /*26b0*/  ENDCOLLECTIVE ;  /* 0x000000000000791b */ /* 0x003fea0003800000 */
.L_x_1788:
        /* <DEDUP_REMOVED lines=8> */
.L_x_1789:
        /* <DEDUP_REMOVED lines=8> */
.L_x_1790:
[----:B------:R-:W-:Y:S01]  /*27c0*/  IMAD.IADD R22, R23, 0x1, R22 ;  /* 0x0000000117167824 */ /* 0x000fe200078e0216 */
[----:B------:R-:W-:Y:S01]  /*27d0*/  MOV R24, R0 ;  /* 0x0000000000187202 */ /* 0x000fe20000000f00 */
[----:B------:R-:W-:-:S07]  /*27e0*/  IMAD.MOV.U32 R26, RZ, RZ, R25 ;  /* 0x000000ffff1a7224 */ /* 0x000fce00078e0019 */
[----:B------:R-:W-:Y:S05]  /*27f0*/  WARPSYNC.COLLECTIVE R17, `(.L_x_1791) ;  /* 0x0000000011087348 */ /* 0x000fea0003c00000 */
[----:B------:R0:W1:Y:S02]  /*2800*/  SHFL.UP P0, R25, R24, R19, R18 ;  /* 0x0400001318197389 */ /* 0x0000640000000012 */
[----:B01----:R-:W-:Y:S05]  /*2810*/  ENDCOLLECTIVE ;  /* 0x000000000000791b */ /* 0x003fea0003800000 */
.L_x_1791:
        /* <DEDUP_REMOVED lines=8> */
.L_x_1792:
[----:B------:R-:W-:-:S05]  /*28a0*/  FADD.FTZ R21, R0, R21 ;  /* 0x0000001500157221 */ /* 0x000fca0000010000 */
[----:B------:R-:W-:Y:S01]  /*28b0*/  @P4 FSEL R0, R21, R0, !P5 ;  /* 0x0000000015004208 */ /* 0x000fe20006800000 */
[----:B------:R-:W-:Y:S01]  /*28c0*/  IMAD.MOV.U32 R24, RZ, RZ, R3 ;  /* 0x000000ffff187224 */ /* 0x000fe200078e0003 */
[----:B------:R-:W-:-:S07]  /*28d0*/  MOV R21, R25 ;  /* 0x0000001900157202 */ /* 0x000fce0000000f00 */
[----:B------:R-:W-:Y:S05]  /*28e0*/  WARPSYNC.COLLECTIVE R17, `(.L_x_1793) ;  /* 0x0000000011087348 */ /* 0x000fea0003c00000 */
[----:B------:R0:W1:Y:S02]  /*28f0*/  SHFL.UP P0, R25, R24, R19, R18 ;  /* 0x0400001318197389 */ /* 0x0000640000000012 */
[----:B01----:R-:W-:Y:S05]  /*2900*/  ENDCOLLECTIVE ;  /* 0x000000000000791b */ /* 0x003fea0003800000 */
.L_x_1793:
[----:B------:R-:W-:Y:S02]  /*2910*/  MOV R24, R0 ;  /* 0x0000000000187202 */ /* 0x000fe40000000f00 */
[----:B------:R-:W-:-:S07]  /*2920*/  MOV R3, R25 ;  /* 0x0000001900037202 */ /* 0x000fce0000000f00 */
[----:B------:R-:W-:Y:S05]  /*2930*/  WARPSYNC.COLLECTIVE R17, `(.L_x_1794) ;  /* 0x0000000011087348 */ /* 0x000fea0003c00000 */
[----:B------:R0:W1:Y:S02]  /*2940*/  SHFL.UP P0, R25, R24, R19, R18 ;  /* 0x0400001318197389 */ /* 0x0000640000000012 */
[----:B01----:R-:W-:Y:S05]  /*2950*/  ENDCOLLECTIVE ;  /* 0x000000000000791b */ /* 0x003fea0003800000 */
.L_x_1794:
[----:B------:R-:W-:Y:S05]  /*2960*/  BRA `(.L_x_1795) ;  /* 0xfffffff000d47947 */ /* 0x000fea000383ffff */
.L_x_1796:
        /* <DEDUP_REMOVED lines=9> */
.L_x_3643:


//--------------------- .text._Z30group_norm_nhwc_fwd_sum_kernelI11Fp32IOFp16WLi192EEv26Group_norm_nhwc_fwd_params --------------------------
	.section	.text._Z30group_norm_nhwc_fwd_sum_kernelI11Fp32IOFp16WLi192EEv26Group_norm_nhwc_fwd_params,"ax",@progbits
	.align	128
        .global         _Z30group_norm_nhwc_fwd_sum_kernelI11Fp32IOFp16WLi192EEv26Group_norm_nhwc_fwd_params
        .type           _Z30group_norm_nhwc_fwd_sum_kernelI11Fp32IOFp16WLi192EEv26Group_norm_nhwc_fwd_params,@function
        .size           _Z30group_norm_nhwc_fwd_sum_kernelI11Fp32IOFp16WLi192EEv26Group_norm_nhwc_fwd_params,(.L_x_3644 - _Z30group_norm_nhwc_fwd_sum_kernelI11Fp32IOFp16WLi192EEv26Group_norm_nhwc_fwd_params)
        .other          _Z30group_norm_nhwc_fwd_sum_kernelI11Fp32IOFp16WLi192EEv26Group_norm_nhwc_fwd_params,@"STO_CUDA_ENTRY STV_DEFAULT"
_Z30group_norm_nhwc_fwd_sum_kernelI11Fp32IOFp16WLi192EEv26Group_norm_nhwc_fwd_params:
.text._Z30group_norm_nhwc_fwd_sum_kernelI11Fp32IOFp16WLi192EEv26Group_norm_nhwc_fwd_params:
        /* <DEDUP_REMOVED lines=42> */
.L_x_1799:
        /* <DEDUP_REMOVED lines=154> */
.L_x_1798:
        /* <DEDUP_REMOVED lines=81> */
.L_x_1800:
        /* <DEDUP_REMOVED lines=42> */
.L_x_1801:
        /* <DEDUP_REMOVED lines=18> */
.L_x_1803:
[----:B------:R-:W-:Y:S05]  /*1510*/  BSYNC.RECONVERGENT B0 ;  /* 0x0000000000007941 */ /* 0x000fea0003800200 */
.L_x_1802:
[C---:B-----5:R-:W-:Y:S01]  /*1520*/  FMUL.FTZ R8, R6.reuse, R6 ;  /* 0x0000000606087220 */ /* 0x060fe20000410000 */
[----:B------:R-:W-:-:S03]  /*1530*/  FADD.FTZ R3, R6, R7 ;  /* 0x0000000706037221 */ /* 0x000fc60000010000 */
[----:B------:R-:W-:Y:S01]  /*1540*/  FFMA.FTZ R7, R7, R7, R8 ;  /* 0x0000000707077223 */ /* 0x000fe20000010008 */
[----:B------:R-:W-:-:S03]  /*1550*/  FADD.FTZ R0, R0, R3 ;  /* 0x0000000300007221 */ /* 0x000fc60000010000 */
[----:B------:R-:W-:-:S07]  /*1560*/  FADD.FTZ R2, R2, R7 ;  /* 0x0000000702027221 */ /* 0x000fce0000010000 */
.L_x_1797:
        /* <DEDUP_REMOVED lines=144> */
.L_x_1824:
        /* <DEDUP_REMOVED lines=48> */
.L_x_1804:
        /* <DEDUP_REMOVED lines=39> */
.L_x_1805:
[----:B------:R-:W-:Y:S01]  /*23e0*/  IMAD.MOV.U32 R0, RZ, RZ, 0x1 ;  /* 0x00000001ff007424 */ /* 0x000fe200078e00ff */
[----:B------:R-:W-:Y:S01]  /*23f0*/  MOV R27, RZ ;  /* 0x000000ff001b7202 */ /* 0x000fe20000000f00 */
[----:B------:R-:W-:Y:S01]  /*2400*/  IMAD.MOV.U32 R28, RZ, RZ, -0x1 ;  /* 0xffffffffff1c7424 */ /* 0x000fe200078e00ff */
[----:B------:R-:W-:-:S13]  /*2410*/  ISETP.GE.AND P6, PT, R5, 0x1, PT ;  /* 0x000000010500780c */ /* 0x000fda0003fc6270 */
[----:B------:R-:W-:Y:S05]  /*2420*/  WARPSYNC.COLLECTIVE R28, `(.L_x_1806) ;  /* 0x000000001c087348 */ /* 0x000fea0003c00000 */
[----:B------:R0:W1:Y:S02]  /*2430*/  SHFL.UP P0, R0, R2, R0, R27 ;  /* 0x0400000002007389 */ /* 0x000064000000001b */
[----:B01----:R-:W-:Y:S05]  /*2440*/  ENDCOLLECTIVE ;  /* 0x000000000000791b */ /* 0x003fea0003800000 */
.L_x_1806:
        /* <DEDUP_REMOVED lines=9> */
.L_x_1807:
        /* <DEDUP_REMOVED lines=9> */
.L_x_1808:
        /* <DEDUP_REMOVED lines=9> */
.L_x_1809:
        /* <DEDUP_REMOVED lines=8> */
.L_x_1810:
        /* <DEDUP_REMOVED lines=9> */
.L_x_1811:
        /* <DEDUP_REMOVED lines=9> */
.L_x_1812:
        /* <DEDUP_REMOVED lines=8> */
.L_x_1813:
        /* <DEDUP_REMOVED lines=9> */
.L_x_1814:
        /* <DEDUP_REMOVED lines=9> */
.L_x_1815:
        /* <DEDUP_REMOVED lines=8> */
.L_x_1816:
        /* <DEDUP_REMOVED lines=9> */
.L_x_1817:
        /* <DEDUP_REMOVED lines=9> */
.L_x_1818:
        /* <DEDUP_REMOVED lines=8> */
.L_x_1819:
        /* <DEDUP_REMOVED lines=9> */
.L_x_1820:
        /* <DEDUP_REMOVED lines=9> */
.L_x_1821:
[----:B------:R-:W-:Y:S01]  /*2c80*/  IMAD.MOV.U32 R2, RZ, RZ, R4 ;  /* 0x000000ffff027224 */ /* 0x000fe200078e0004 */
[----:B------:R-:W-:Y:S01]  /*2c90*/  MOV R29, R0 ;  /* 0x00000000001d7202 */ /* 0x000fe20000000f00 */
[----:B------:R-:W-:-:S07]  /*2ca0*/  HFMA2 R0, -RZ, RZ, 0, 5.9604644775390625e-08 ;  /* 0x00000001ff007431 */ /* 0x000fce00000001ff */
[----:B------:R-:W-:Y:S05]  /*2cb0*/  WARPSYNC.COLLECTIVE R28, `(.L_x_1822) ;  /* 0x000000001c087348 */ /* 0x000fea0003c00000 */
[----:B------:R0:W1:Y:S02]  /*2cc0*/  SHFL.UP P0, R0, R2, R0, R27 ;  /* 0x0400000002007389 */ /* 0x000064000000001b */
[----:B01----:R-:W-:Y:S05]  /*2cd0*/  ENDCOLLECTIVE ;  /* 0x000000000000791b */ /* 0x003fea0003800000 */
.L_x_1822:
[----:B------:R-:W-:Y:S01]  /*2ce0*/  MOV R2, R3 ;  /* 0x0000000300027202 */ /* 0x000fe20000000f00 */
[----:B------:R-:W-:Y:S02]  /*2cf0*/  IMAD.MOV.U32 R4, RZ, RZ, R0 ;  /* 0x000000ffff047224 */ /* 0x000fe400078e0000 */
[----:B------:R-:W-:-:S07]  /*2d00*/  IMAD.MOV.U32 R0, RZ, RZ, 0x1 ;  /* 0x00000001ff007424 */ /* 0x000fce00078e00ff */
[----:B------:R-:W-:Y:S05]  /*2d10*/  WARPSYNC.COLLECTIVE R28, `(.L_x_1823) ;  /* 0x000000001c087348 */ /* 0x000fea0003c00000 */
[----:B------:R0:W1:Y:S02]  /*2d20*/  SHFL.UP P0, R0, R2, R0, R27 ;  /* 0x0400000002007389 */ /* 0x000064000000001b */
[----:B01----:R-:W-:Y:S05]  /*2d30*/  ENDCOLLECTIVE ;  /* 0x000000000000791b */ /* 0x003fea0003800000 */
.L_x_1823:
[----:B------:R-:W-:Y:S01]  /*2d40*/  MOV R5, R0 ;  /* 0x0000000000057202 */ /* 0x000fe20000000f00 */
[----:B------:R-:W-:Y:S06]  /*2d50*/  BRA `(.L_x_1824) ;  /* 0xfffffff000447947 */ /* 0x000fec000383ffff */
.L_x_1825:
        /* <DEDUP_REMOVED lines=10> */
.L_x_3644:


//--------------------- .text._Z30group_norm_nhwc_fwd_sum_kernelI11Fp32IOFp16WLi448EEv26Group_norm_nhwc_fwd_params --------------------------
	.section	.text._Z30group_norm_nhwc_fwd_sum_kernelI11Fp32IOFp16WLi448EEv26Group_norm_nhwc_fwd_params,"ax",@progbits
	.align	128
        .global         _Z30group_norm_nhwc_fwd_sum_kernelI11Fp32IOFp16WLi448EEv26Group_norm_nhwc_fwd_params
        .type           _Z30group_norm_nhwc_fwd_sum_kernelI11Fp32IOFp16WLi448EEv26Group_norm_nhwc_fwd_params,@function
        .size           _Z30group_norm_nhwc_fwd_sum_kernelI11Fp32IOFp16WLi448EEv26Group_norm_nhwc_fwd_params,(.L_x_3645 - _Z30group_norm_nhwc_fwd_sum_kernelI11Fp32IOFp16WLi448EEv26Group_norm_nhwc_fwd_params)
        .other          _Z30group_norm_nhwc_fwd_sum_kernelI11Fp32IOFp16WLi448EEv26Group_norm_nhwc_fwd_params,@"STO_CUDA_ENTRY STV_DEFAULT"
_Z30group_norm_nhwc_fwd_sum_kernelI11Fp32IOFp16WLi448EEv26Group_norm_nhwc_fwd_params:
.text._Z30group_norm_nhwc_fwd_sum_kernelI11Fp32IOFp16WLi448EEv26Group_norm_nhwc_fwd_params:
        /* <DEDUP_REMOVED lines=40> */
.L_x_1828:
        /* <DEDUP_REMOVED lines=154> */
.L_x_1827:
        /* <DEDUP_REMOVED lines=79> */
.L_x_1829:
        /* <DEDUP_REMOVED lines=41> */
.L_x_1830:
        /* <DEDUP_REMOVED lines=17> */
.L_x_1832:
[----:B------:R-:W-:Y:S05]  /*14b0*/  BSYNC.RECONVERGENT B0 ;  /* 0x0000000000007941 */ /* 0x000fea0003800200 */
.L_x_1831:
[C---:B-----5:R-:W-:Y:S01]  /*14c0*/  FMUL.FTZ R4, R2.reuse, R2 ;  /* 0x0000000202047220 */ /* 0x060fe20000410000 */
[----:B------:R-:W-:-:S03]  /*14d0*/  FADD.FTZ R5, R2, R3 ;  /* 0x0000000302057221 */ /* 0x000fc60000010000 */
[----:B------:R-:W-:Y:S01]  /*14e0*/  FFMA.FTZ R4, R3, R3, R4 ;  /* 0x0000000303047223 */ /* 0x000fe20000010004 */
[----:B------:R-:W-:-:S03]  /*14f0*/  FADD.FTZ R28, R28, R5 ;  /* 0x000000051c1c7221 */ /* 0x000fc60000010000 */
[----:B------:R-:W-:-:S07]  /*1500*/  FADD.FTZ R29, R29, R4 ;  /* 0x000000041d1d7221 */ /* 0x000fce0000010000 */
.L_x_1826:
        /* <DEDUP_REMOVED lines=223> */
.L_x_1853:
        /* <DEDUP_REMOVED lines=114> */
.L_x_1833:
        /* <DEDUP_REMOVED lines=44> */
.L_x_1834:
        /* <DEDUP_REMOVED lines=8> */
.L_x_1835:
        /* <DEDUP_REMOVED lines=10> */
.L_x_1836:
        /* <DEDUP_REMOVED lines=9> */
.L_x_1837:
        /* <DEDUP_REMOVED lines=9> */
.L_x_1838:
[----:B------:R-:W-:Y:S01]  /*2f20*/  SEL R3, R0, RZ, P1 ;  /* 0x000000ff00037207 */ /* 0x000fe20000800000 */
[----:B------:R-:W-:-:S03]  /*2f30*/  HFMA2 R0, -RZ, RZ, 0, 1.1920928955078125e-07 ;  /* 0x00000002ff007431 */ /* 0x000fc600000001ff */
[----:B------:R-:W-:Y:S01]  /*2f40*/  IADD3 R50, PT, PT, R50, R3, RZ ;  /* 0x0000000332327210 */ /* 0x000fe20007ffe0ff */
[----:B------:R-:W-:-:S07]  /*2f50*/  IMAD.MOV.U32 R3, RZ, RZ, R4 ;  /* 0x000000ffff037224 */ /* 0x000fce00078e0004 */
[----:B------:R-:W-:Y:S05]  /*2f60*/  WARPSYNC.COLLECTIVE R49, `(.L_x_1839) ;  /* 0x0000000031087348 */ /* 0x000fea0003c00000 */
[----:B------:R0:W1:Y:S02]  /*2f70*/  SHFL.UP P6, R0, R3, R0, R48 ;  /* 0x0400000003007389 */ /* 0x00006400000c0030 */
[----:B01----:R-:W-:Y:S05]  /*2f80*/  ENDCOLLECTIVE ;  /* 0x000000000000791b */ /* 0x003fea0003800000 */
.L_x_1839:
        /* <DEDUP_REMOVED lines=9> */
.L_x_1840:
        /* <DEDUP_REMOVED lines=9> */
.L_x_1841:
[----:B------:R-:W-:Y:S01]  /*30b0*/  SEL R3, R0, RZ, P1 ;  /* 0x000000ff00037207 */ /* 0x000fe20000800000 */
[----:B------:R-:W-:-:S04]  /*30c0*/  IMAD.MOV.U32 R0, RZ, RZ, 0x4 ;  /* 0x00000004ff007424 */ /* 0x000fc800078e00ff */
[----:B------:R-:W-:Y:S01]  /*30d0*/  IMAD.IADD R50, R50, 0x1, R3 ;  /* 0x0000000132327824 */ /* 0x000fe200078e0203 */
[----:B------:R-:W-:-:S07]  /*30e0*/  MOV R3, R4 ;  /* 0x0000000400037202 */ /* 0x000fce0000000f00 */
[----:B------:R-:W-:Y:S05]  /*30f0*/  WARPSYNC.COLLECTIVE R49, `(.L_x_1842) ;  /* 0x0000000031087348 */ /* 0x000fea0003c00000 */
[----:B------:R0:W1:Y:S02]  /*3100*/  SHFL.UP P6, R0, R3, R0, R48 ;  /* 0x0400000003007389 */ /* 0x00006400000c0030 */
[----:B01----:R-:W-:Y:S05]  /*3110*/  ENDCOLLECTIVE ;  /* 0x000000000000791b */ /* 0x003fea0003800000 */
.L_x_1842:
        /* <DEDUP_REMOVED lines=8> */
.L_x_1843:
        /* <DEDUP_REMOVED lines=9> */
.L_x_1844:
        /* <DEDUP_REMOVED lines=8> */
.L_x_1845:
        /* <DEDUP_REMOVED lines=9> */
.L_x_1846:
        /* <DEDUP_REMOVED lines=9> */
.L_x_1847:
[----:B------:R-:W-:Y:S02]  /*33d0*/  IMAD.MOV.U32 R3, RZ, RZ, R4 ;  /* 0x000000ffff037224 */ /* 0x000fe400078e0004 */
[----:B------:R-:W-:Y:S02]  /*33e0*/  IMAD.MOV.U32 R60, RZ, RZ, R0 ;  /* 0x000000ffff3c7224 */ /* 0x000fe400078e0000 */
[----:B------:R-:W-:-:S03]  /*33f0*/  HFMA2 R0, -RZ, RZ, 0, 9.5367431640625e-07 ;  /* 0x00000010ff007431 */ /* 0x000fc600000001ff */
[----:B------:R-:W-:-:S07]  /*3400*/  SEL R60, R60, RZ, P0 ;  /* 0x000000ff3c3c7207 */ /* 0x000fce0000000000 */
[----:B------:R-:W-:Y:S05]  /*3410*/  WARPSYNC.COLLECTIVE R49, `(.L_x_1848) ;  /* 0x0000000031087348 */ /* 0x000fea0003c00000 */
[----:B------:R0:W1:Y:S02]  /*3420*/  SHFL.UP P6, R0, R3, R0, R48 ;  /* 0x0400000003007389 */ /* 0x00006400000c0030 */
[----:B01----:R-:W-:Y:S05]  /*3430*/  ENDCOLLECTIVE ;  /* 0x000000000000791b */ /* 0x003fea0003800000 */
.L_x_1848:
        /* <DEDUP_REMOVED lines=10> */
.L_x_1849:
        /* <DEDUP_REMOVED lines=9> */
.L_x_1850:
[----:B------:R-:W-:Y:S01]  /*3570*/  ISETP.NE.AND P0, PT, R61, RZ, PT ;  /* 0x000000ff3d00720c */ /* 0x000fe20003f05270 */
[----:B------:R-:W-:Y:S01]  /*3580*/  IMAD.MOV.U32 R3, RZ, RZ, R4 ;  /* 0x000000ffff037224 */ /* 0x000fe200078e0004 */
[----:B------:R-:W-:Y:S01]  /*3590*/  MOV R60, R0 ;  /* 0x00000000003c7202 */ /* 0x000fe20000000f00 */
[----:B------:R-:W-:-:S10]  /*35a0*/  HFMA2 R0, -RZ, RZ, 0, 5.9604644775390625e-08 ;  /* 0x00000001ff007431 */ /* 0x000fd400000001ff */
[----:B------:R-:W-:Y:S05]  /*35b0*/  WARPSYNC.COLLECTIVE R49, `(.L_x_1851) ;  /* 0x0000000031087348 */ /* 0x000fea0003c00000 */
[----:B------:R0:W1:Y:S02]  /*35c0*/  SHFL.UP P6, R0, R3, R0, R48 ;  /* 0x0400000003007389 */ /* 0x00006400000c0030 */
[----:B01----:R-:W-:Y:S05]  /*35d0*/  ENDCOLLECTIVE ;  /* 0x000000000000791b */ /* 0x003fea0003800000 */
.L_x_1851:
[----:B------:R-:W-:Y:S01]  /*35e0*/  MOV R3, R2 ;  /* 0x0000000200037202 */ /* 0x000fe20000000f00 */
[----:B------:R-:W-:Y:S02]  /*35f0*/  IMAD.MOV.U32 R4, RZ, RZ, R0 ;  /* 0x000000ffff047224 */ /* 0x000fe400078e0000 */
[----:B------:R-:W-:-:S07]  /*3600*/  IMAD.MOV.U32 R0, RZ, RZ, 0x1 ;  /* 0x00000001ff007424 */ /* 0x000fce00078e00ff */
[----:B------:R-:W-:Y:S05]  /*3610*/  WARPSYNC.COLLECTIVE R49, `(.L_x_1852) ;  /* 0x0000000031087348 */ /* 0x000fea0003c00000 */
[----:B------:R0:W1:Y:S02]  /*3620*/  SHFL.UP P6, R0, R3, R0, R48 ;  /* 0x0400000003007389 */ /* 0x00006400000c0030 */
[----:B01----:R-:W-:Y:S05]  /*3630*/  ENDCOLLECTIVE ;  /* 0x000000000000791b */ /* 0x003fea0003800000 */
.L_x_1852:
[----:B------:R-:W-:Y:S01]  /*3640*/  MOV R2, R0 ;  /* 0x0000000000027202 */ /* 0x000fe20000000f00 */
[----:B------:R-:W-:Y:S06]  /*3650*/  BRA `(.L_x_1853) ;  /* 0xffffffec00287947 */ /* 0x000fec000383ffff */
.L_x_1854:
        /* <DEDUP_REMOVED lines=10> */
.L_x_3645:


//--------------------- .text._Z30group_norm_nhwc_fwd_sum_kernelI11Fp32IOFp16WLi256EEv26Group_norm_nhwc_fwd_params --------------------------
	.section	.text._Z30group_norm_nhwc_fwd_sum_kernelI11Fp32IOFp16WLi256EEv26Group_norm_nhwc_fwd_params,"ax",@progbits
	.align	128
        .global         _Z30group_norm_nhwc_fwd_sum_kernelI11Fp32IOFp16WLi256EEv26Group_norm_nhwc_fwd_params
        .type           _Z30group_norm_nhwc_fwd_sum_kernelI11Fp32IOFp16WLi256EEv26Group_norm_nhwc_fwd_params,@function
        .size           _Z30group_norm_nhwc_fwd_sum_kernelI11Fp32IOFp16WLi256EEv26Group_norm_nhwc_fwd_params,(.L_x_3646 - _Z30group_norm_nhwc_fwd_sum_kernelI11Fp32IOFp16WLi256EEv26Group_norm_nhwc_fwd_params)
        .other          _Z30group_norm_nhwc_fwd_sum_kernelI11Fp32IOFp16WLi256EEv26Group_norm_nhwc_fwd_params,@"STO_CUDA_ENTRY STV_DEFAULT"
_Z30group_norm_nhwc_fwd_sum_kernelI11Fp32IOFp16WLi256EEv26Group_norm_nhwc_fwd_params:
.text._Z30group_norm_nhwc_fwd_sum_kernelI11Fp32IOFp16WLi256EEv26Group_norm_nhwc_fwd_params:
        /* <DEDUP_REMOVED lines=42> */
.L_x_1857:
        /* <DEDUP_REMOVED lines=158> */
.L_x_1856:
        /* <DEDUP_REMOVED lines=74> */
.L_x_1858:
        /* <DEDUP_REMOVED lines=41> */
.L_x_1859:
        /* <DEDUP_REMOVED lines=17> */
.L_x_1861:
[----:B------:R-:W-:Y:S05]  /*14c0*/  BSYNC.RECONVERGENT B0 ;  /* 0x0000000000007941 */ /* 0x000fea0003800200 */
.L_x_1860:
[C---:B-----5:R-:W-:Y:S01]  /*14d0*/  FMUL.FTZ R4, R2.reuse, R2 ;  /* 0x0000000202047220 */ /* 0x060fe20000410000 */
[----:B------:R-:W-:-:S03]  /*14e0*/  FADD.FTZ R2, R2, R3 ;  /* 0x0000000302027221 */ /* 0x000fc60000010000 */
[----:B------:R-:W-:Y:S01]  /*14f0*/  FFMA.FTZ R3, R3, R3, R4 ;  /* 0x0000000303037223 */ /* 0x000fe20000010004 */
[----:B------:R-:W-:-:S03]  /*1500*/  FADD.FTZ R27, R27, R2 ;  /* 0x000000021b1b7221 */ /* 0x000fc60000010000 */
[----:B------:R-:W-:-:S07]  /*1510*/  FADD.FTZ R24, R24, R3 ;  /* 0x0000000318187221 */ /* 0x000fce0000010000 */
.L_x_1855:
        /* <DEDUP_REMOVED lines=164> */
.L_x_1882:
        /* <DEDUP_REMOVED lines=62> */
.L_x_1862:
        /* <DEDUP_REMOVED lines=38> */
.L_x_1863:
        /* <DEDUP_REMOVED lines=9> */
.L_x_1864:
[----:B------:R-:W-:Y:S02]  /*2630*/  P2R R35, PR, RZ, 0x4 ;  /* 0x00000004ff237803 */ /* 0x000fe40000000000 */
[----:B------:R-:W-:Y:S01]  /*2640*/  ISETP.NE.AND P2, PT, R30, RZ, PT ;  /* 0x000000ff1e00720c */ /* 0x000fe20003f45270 */
[----:B------:R-:W-:Y:S02]  /*2650*/  IMAD.MOV.U32 R39, RZ, RZ, R25 ;  /* 0x000000ffff277224 */ /* 0x000fe400078e0019 */
[----:B------:R-:W-:-:S10]  /*2660*/  IMAD.MOV.U32 R29, RZ, RZ, R32 ;  /* 0x000000ffff1d7224 */ /* 0x000fd400078e0020 */
[----:B------:R-:W-:Y:S05]  /*2670*/  WARPSYNC.COLLECTIVE R38, `(.L_x_1865) ;  /* 0x0000000026087348 */ /* 0x000fea0003c00000 */
[----:B------:R0:W1:Y:S02]  /*2680*/  SHFL.UP P0, R32, R39, R40, R41 ;  /* 0x0400002827207389 */ /* 0x0000640000000029 */
[----:B01----:R-:W-:Y:S05]  /*2690*/  ENDCOLLECTIVE ;  /* 0x000000000000791b */ /* 0x003fea0003800000 */
.L_x_1865:
        /* <DEDUP_REMOVED lines=8> */
.L_x_1866:
[----:B------:R-:W-:Y:S01]  /*2720*/  MOV R39, R29 ;  /* 0x0000001d00277202 */ /* 0x000fe20000000f00 */
[----:B------:R-:W-:Y:S02]  /*2730*/  IMAD.MOV.U32 R40, RZ, RZ, 0x2 ;  /* 0x00000002ff287424 */ /* 0x000fe400078e00ff */
[----:B------:R-:W-:-:S07]  /*2740*/  IMAD.MOV.U32 R36, RZ, RZ, R32 ;  /* 0x000000ffff247224 */ /* 0x000fce00078e0020 */
[----:B------:R-:W-:Y:S05]  /*2750*/  WARPSYNC.COLLECTIVE R38, `(.L_x_1867) ;  /* 0x0000000026087348 */ /* 0x000fea0003c00000 */
[----:B------:R0:W1:Y:S02]  /*2760*/  SHFL.UP P0, R32, R39, R40, R41 ;  /* 0x0400002827207389 */ /* 0x0000640000000029 */
[----:B01----:R-:W-:Y:S05]  /*2770*/  ENDCOLLECTIVE ;  /* 0x000000000000791b */ /* 0x003fea0003800000 */
.L_x_1867:
        /* <DEDUP_REMOVED lines=9> */
.L_x_1868:
        /* <DEDUP_REMOVED lines=8> */
.L_x_1869:
[----:B------:R-:W-:Y:S02]  /*2890*/  IMAD.MOV.U32 R39, RZ, RZ, R30 ;  /* 0x000000ffff277224 */ /* 0x000fe400078e001e */
[----:B------:R-:W-:Y:S01]  /*28a0*/  HFMA2 R40, -RZ, RZ, 0, 2.384185791015625e-07 ;  /* 0x00000004ff287431 */ /* 0x000fe200000001ff */
[----:B------:R-:W-:-:S07]  /*28b0*/  MOV R36, R32 ;  /* 0x0000002000247202 */ /* 0x000fce0000000f00 */
[----:B------:R-:W-:Y:S05]  /*28c0*/  WARPSYNC.COLLECTIVE R38, `(.L_x_1870) ;  /* 0x0000000026087348 */ /* 0x000fea0003c00000 */
[----:B------:R0:W1:Y:S02]  /*28d0*/  SHFL.UP P0, R32, R39, R40, R41 ;  /* 0x0400002827207389 */ /* 0x0000640000000029 */
[----:B01----:R-:W-:Y:S05]  /*28e0*/  ENDCOLLECTIVE ;  /* 0x000000000000791b */ /* 0x003fea0003800000 */
.L_x_1870:
        /* <DEDUP_REMOVED lines=9> */
.L_x_1871:
        /* <DEDUP_REMOVED lines=8> */
.L_x_1872:
[----:B------:R-:W-:Y:S01]  /*2a00*/  MOV R39, R29 ;  /* 0x0000001d00277202 */ /* 0x000fe20000000f00 */
[----:B------:R-:W-:Y:S02]  /*2a10*/  IMAD.MOV.U32 R40, RZ, RZ, 0x8 ;  /* 0x00000008ff287424 */ /* 0x000fe400078e00ff */
[----:B------:R-:W-:-:S07]  /*2a20*/  IMAD.MOV.U32 R36, RZ, RZ, R32 ;  /* 0x000000ffff247224 */ /* 0x000fce00078e0020 */
[----:B------:R-:W-:Y:S05]  /*2a30*/  WARPSYNC.COLLECTIVE R38, `(.L_x_1873) ;  /* 0x0000000026087348 */ /* 0x000fea0003c00000 */
[----:B------:R0:W1:Y:S02]  /*2a40*/  SHFL.UP P0, R32, R39, R40, R41 ;  /* 0x0400002827207389 */ /* 0x0000640000000029 */
[----:B01----:R-:W-:Y:S05]  /*2a50*/  ENDCOLLECTIVE ;  /* 0x000000000000791b */ /* 0x003fea0003800000 */
.L_x_1873:
        /* <DEDUP_REMOVED lines=9> */
.L_x_1874:
        /* <DEDUP_REMOVED lines=10> */
.L_x_1875:
        /* <DEDUP_REMOVED lines=9> */
.L_x_1876:
[----:B------:R-:W-:Y:S01]  /*2c20*/  ISETP.NE.AND P2, PT, R35, RZ, PT ;  /* 0x000000ff2300720c */ /* 0x000fe20003f45270 */
[----:B------:R-:W-:Y:S02]  /*2c30*/  IMAD.MOV.U32 R39, RZ, RZ, R25 ;  /* 0x000000ffff277224 */ /* 0x000fe400078e0019 */
[----:B------:R-:W-:-:S10]  /*2c40*/  IMAD.MOV.U32 R29, RZ, RZ, R32 ;  /* 0x000000ffff1d7224 */ /* 0x000fd400078e0020 */
[----:B------:R-:W-:Y:S05]  /*2c50*/  WARPSYNC.COLLECTIVE R38, `(.L_x_1877) ;  /* 0x0000000026087348 */ /* 0x000fea0003c00000 */
[----:B------:R0:W1:Y:S02]  /*2c60*/  SHFL.UP P0, R32, R39, R40, R41 ;  /* 0x0400002827207389 */ /* 0x0000640000000029 */
[----:B01----:R-:W-:Y:S05]  /*2c70*/  ENDCOLLECTIVE ;  /* 0x000000000000791b */ /* 0x003fea0003800000 */
.L_x_1877:
        /* <DEDUP_REMOVED lines=10> */
.L_x_1878:
        /* <DEDUP_REMOVED lines=9> */
.L_x_1879:
[----:B------:R-:W-:Y:S01]  /*2db0*/  ISETP.NE.AND P1, PT, R37, RZ, PT ;  /* 0x000000ff2500720c */ /* 0x000fe20003f25270 */
[----:B------:R-:W-:Y:S01]  /*2dc0*/  IMAD.MOV.U32 R39, RZ, RZ, R25 ;  /* 0x000000ffff277224 */ /* 0x000fe200078e0019 */
[----:B------:R-:W-:-:S11]  /*2dd0*/  MOV R29, R32 ;  /* 0x00000020001d7202 */ /* 0x000fd60000000f00 */
[----:B------:R-:W-:Y:S05]  /*2de0*/  WARPSYNC.COLLECTIVE R38, `(.L_x_1880) ;  /* 0x0000000026087348 */ /* 0x000fea0003c00000 */
[----:B------:R0:W1:Y:S02]  /*2df0*/  SHFL.UP P0, R32, R39, R40, R41 ;  /* 0x0400002827207389 */ /* 0x0000640000000029 */
[----:B01----:R-:W-:Y:S05]  /*2e00*/  ENDCOLLECTIVE ;  /* 0x000000000000791b */ /* 0x003fea0003800000 */
.L_x_1880:
[----:B------:R-:W-:Y:S01]  /*2e10*/  IMAD.MOV.U32 R39, RZ, RZ, R27 ;  /* 0x000000ffff277224 */ /* 0x000fe200078e001b */
[----:B------:R-:W-:-:S07]  /*2e20*/  MOV R25, R32 ;  /* 0x0000002000197202 */ /* 0x000fce0000000f00 */
[----:B------:R-:W-:Y:S05]  /*2e30*/  WARPSYNC.COLLECTIVE R38, `(.L_x_1881) ;  /* 0x0000000026087348 */ /* 0x000fea0003c00000 */
[----:B------:R0:W1:Y:S02]  /*2e40*/  SHFL.UP P0, R32, R39, R40, R41 ;  /* 0x0400002827207389 */ /* 0x0000640000000029 */
[----:B01----:R-:W-:Y:S05]  /*2e50*/  ENDCOLLECTIVE ;  /* 0x000000000000791b */ /* 0x003fea0003800000 */
.L_x_1881:
[----:B------:R-:W-:Y:S01]  /*2e60*/  MOV R27, R32 ;  /* 0x00000020001b7202 */ /* 0x000fe20000000f00 */
[----:B------:R-:W-:Y:S06]  /*2e70*/  BRA `(.L_x_1882) ;  /* 0xfffffff000387947 */ /* 0x000fec000383ffff */
.L_x_1883:
        /* <DEDUP_REMOVED lines=16> */
.L_x_3646:


//--------------------- .text._Z30group_norm_nhwc_fwd_sum_kernelI11Fp32IOFp16WLi120EEv26Group_norm_nhwc_fwd_params --------------------------
	.section	.text._Z30group_norm_nhwc_fwd_sum_kernelI11Fp32IOFp16WLi120EEv26Group_norm_nhwc_fwd_params,"ax",@progbits
	.align	128
        .global         _Z30group_norm_nhwc_fwd_sum_kernelI11Fp32IOFp16WLi120EEv26Group_norm_nhwc_fwd_params
        .type           _Z30group_norm_nhwc_fwd_sum_kernelI11Fp32IOFp16WLi120EEv26Group_norm_nhwc_fwd_params,@function
        .size           _Z30group_norm_nhwc_fwd_sum_kernelI11Fp32IOFp16WLi120EEv26Group_norm_nhwc_fwd_params,(.L_x_3647 - _Z30group_norm_nhwc_fwd_sum_kernelI11Fp32IOFp16WLi120EEv26Group_norm_nhwc_fwd_params)
        .other          _Z30group_norm_nhwc_fwd_sum_kernelI11Fp32IOFp16WLi120EEv26Group_norm_nhwc_fwd_params,@"STO_CUDA_ENTRY STV_DEFAULT"
_Z30group_norm_nhwc_fwd_sum_kernelI11Fp32IOFp16WLi120EEv26Group_norm_nhwc_fwd_params:
.text._Z30group_norm_nhwc_fwd_sum_kernelI11Fp32IOFp16WLi120EEv26Group_norm_nhwc_fwd_params:
        /* <DEDUP_REMOVED lines=40> */
.L_x_1886:
        /* <DEDUP_REMOVED lines=153> */
.L_x_1885:
        /* <DEDUP_REMOVED lines=77> */
.L_x_1887:
        /* <DEDUP_REMOVED lines=41> */
.L_x_1888:
        /* <DEDUP_REMOVED lines=17> */
.L_x_1890:
[----:B------:R-:W-:Y:S05]  /*1480*/  BSYNC.RECONVERGENT B0 ;  /* 0x0000000000007941 */ /* 0x000fea0003800200 */
.L_x_1889:
[C---:B-----5:R-:W-:Y:S01]  /*1490*/  FMUL.FTZ R6, R2.reuse, R2 ;  /* 0x0000000202067220 */ /* 0x060fe20000410000 */
[----:B------:R-:W-:-:S03]  /*14a0*/  FADD.FTZ R2, R2, R3 ;  /* 0x0000000302027221 */ /* 0x000fc60000010000 */
[----:B------:R-:W-:Y:S01]  /*14b0*/  FFMA.FTZ R3, R3, R3, R6 ;  /* 0x0000000303037223 */ /* 0x000fe20000010006 */
[----:B------:R-:W-:-:S03]  /*14c0*/  FADD.FTZ R23, R23, R2 ;  /* 0x0000000217177221 */ /* 0x000fc60000010000 */
[----:B------:R-:W-:-:S07]  /*14d0*/  FADD.FTZ R22, R22, R3 ;  /* 0x0000000316167221 */ /* 0x000fce0000010000 */
.L_x_1884:
        /* <DEDUP_REMOVED lines=150> */
.L_x_1904:
        /* <DEDUP_REMOVED lines=46> */
.L_x_1891:
        /* <DEDUP_REMOVED lines=31> */
.L_x_1892:
[----:B0-----:R-:W-:Y:S05]  /*2310*/  WARPSYNC.COLLECTIVE R13, `(.L_x_1893) ;  /* 0x000000000d087348 */ /* 0x001fea0003c00000 */
[----:B------:R-:W-:Y:S01]  /*2320*/  NOP ;  /* 0x0000000000007918 */ /* 0x000fe20000000000 */
[----:B0-----:R-:W-:Y:S05]  /*2330*/  ENDCOLLECTIVE ;  /* 0x000000000000791b */ /* 0x001fea0003800000 */
.L_x_1893:
        /* <DEDUP_REMOVED lines=14> */
.L_x_1894:
        /* <DEDUP_REMOVED lines=9> */
.L_x_1895:
        /* <DEDUP_REMOVED lines=11> */
.L_x_1896:
        /* <DEDUP_REMOVED lines=9> */
.L_x_1897:
        /* <DEDUP_REMOVED lines=11> */
.L_x_1898:
        /* <DEDUP_REMOVED lines=9> */
.L_x_1899:
        /* <DEDUP_REMOVED lines=11> */
.L_x_1900:
        /* <DEDUP_REMOVED lines=10> */
.L_x_1901:
        /* <DEDUP_REMOVED lines=9> */
.L_x_1902:
[----:B------:R-:W-:Y:S01]  /*2910*/  @!P0 FADD.FTZ R7, R7, R14 ;  /* 0x0000000e07078221 */ /* 0x000fe20000010000 */
[----:B------:R0:W-:Y:S04]  /*2920*/  STS [R12+0xc0], R11 ;  /* 0x0000c00b0c007388 */ /* 0x0001e80000000800 */
[----:B------:R0:W-:Y:S04]  /*2930*/  STS [R12+0xc4], R8 ;  /* 0x0000c4080c007388 */ /* 0x0001e80000000800 */
[----:B------:R0:W-:Y:S02]  /*2940*/  STS [R12+0xc8], R7 ;  /* 0x0000c8070c007388 */ /* 0x0001e40000000800 */
[----:B0-----:R-:W-:Y:S05]  /*2950*/  WARPSYNC.COLLECTIVE R13, `(.L_x_1903) ;  /* 0x000000000d087348 */ /* 0x001fea0003c00000 */
[----:B------:R-:W-:Y:S01]  /*2960*/  NOP ;  /* 0x0000000000007918 */ /* 0x000fe20000000000 */
[----:B0-----:R-:W-:Y:S05]  /*2970*/  ENDCOLLECTIVE ;  /* 0x000000000000791b */ /* 0x001fea0003800000 */
.L_x_1903:
[----:B------:R-:W-:Y:S05]  /*2980*/  BRA `(.L_x_1904) ;  /* 0xfffffff4002c7947 */ /* 0x000fea000383ffff */
.L_x_1905:
        /* <DEDUP_REMOVED lines=15> */
.L_x_3647:


//--------------------- .text._Z30group_norm_nhwc_fwd_sum_kernelI11Fp32IOFp16WLi140EEv26Group_norm_nhwc_fwd_params --------------------------
	.section	.text._Z30group_norm_nhwc_fwd_sum_kernelI11Fp32IOFp16WLi140EEv26Group_norm_nhwc_fwd_params,"ax",@progbits
	.align	128
        .global         _Z30group_norm_nhwc_fwd_sum_kernelI11Fp32IOFp16WLi140EEv26Group_norm_nhwc_fwd_params
        .type           _Z30group_norm_nhwc_fwd_sum_kernelI11Fp32IOFp16WLi140EEv26Group_norm_nhwc_fwd_params,@function
        .size           _Z30group_norm_nhwc_fwd_sum_kernelI11Fp32IOFp16WLi140EEv26Group_norm_nhwc_fwd_params,(.L_x_3648 - _Z30group_norm_nhwc_fwd_sum_kernelI11Fp32IOFp16WLi140EEv26Group_norm_nhwc_fwd_params)
        .other          _Z30group_norm_nhwc_fwd_sum_kernelI11Fp32IOFp16WLi140EEv26Group_norm_nhwc_fwd_params,@"STO_CUDA_ENTRY STV_DEFAULT"
_Z30group_norm_nhwc_fwd_sum_kernelI11Fp32IOFp16WLi140EEv26Group_norm_nhwc_fwd_params:
.text._Z30group_norm_nhwc_fwd_sum_kernelI11Fp32IOFp16WLi140EEv26Group_norm_nhwc_fwd_params:
        /* <DEDUP_REMOVED lines=40> */
.L_x_1908:
        /* <DEDUP_REMOVED lines=153> */
.L_x_1907:
        /* <DEDUP_REMOVED lines=77> */
.L_x_1909:
        /* <DEDUP_REMOVED lines=41> */
.L_x_1910:
        /* <DEDUP_REMOVED lines=17> */
.L_x_1912:
[----:B------:R-:W-:Y:S05]  /*1480*/  BSYNC.RECONVERGENT B0 ;  /* 0x0000000000007941 */ /* 0x000fea0003800200 */
.L_x_1911:
[C---:B-----5:R-:W-:Y:S01]  /*1490*/  FMUL.FTZ R6, R2.reuse, R2 ;  /* 0x0000000202067220 */ /* 0x060fe20000410000 */
[----:B------:R-:W-:-:S03]  /*14a0*/  FADD.FTZ R2, R2, R3 ;  /* 0x0000000302027221 */ /* 0x000fc60000010000 */
[----:B------:R-:W-:Y:S01]  /*14b0*/  FFMA.FTZ R3, R3, R3, R6 ;  /* 0x0000000303037223 */ /* 0x000fe20000010006 */
[----:B------:R-:W-:-:S03]  /*14c0*/  FADD.FTZ R23, R23, R2 ;  /* 0x0000000217177221 */ /* 0x000fc60000010000 */
[----:B------:R-:W-:-:S07]  /*14d0*/  FADD.FTZ R22, R22, R3 ;  /* 0x0000000316167221 */ /* 0x000fce0000010000 */
.L_x_1906:
        /* <DEDUP_REMOVED lines=157> */
.L_x_1926:
        /* <DEDUP_REMOVED lines=60> */
.L_x_1913:
        /* <DEDUP_REMOVED lines=33> */
.L_x_1914:
[----:B------:R-:W-:Y:S05]  /*2480*/  WARPSYNC.COLLECTIVE R11, `(.L_x_1915) ;  /* 0x000000000b087348 */ /* 0x000fea0003c00000 */
[----:B------:R-:W-:Y:S01]  /*2490*/  NOP ;  /* 0x0000000000007918 */ /* 0x000fe20000000000 */
[----:B------:R-:W-:Y:S05]  /*24a0*/  ENDCOLLECTIVE ;  /* 0x000000000000791b */ /* 0x000fea0003800000 */
.L_x_1915:
        /* <DEDUP_REMOVED lines=14> */
.L_x_1916:
        /* <DEDUP_REMOVED lines=9> */
.L_x_1917:
        /* <DEDUP_REMOVED lines=11> */
.L_x_1918:
        /* <DEDUP_REMOVED lines=9> */
.L_x_1919:
        /* <DEDUP_REMOVED lines=11> */
.L_x_1920:
        /* <DEDUP_REMOVED lines=9> */
.L_x_1921:
        /* <DEDUP_REMOVED lines=11> */
.L_x_1922:
        /* <DEDUP_REMOVED lines=10> */
.L_x_1923:
        /* <DEDUP_REMOVED lines=9> */
.L_x_1924:
[----:B------:R-:W-:Y:S01]  /*2a80*/  @!P0 FADD.FTZ R8, R8, R17 ;  /* 0x0000001108088221 */ /* 0x000fe20000010000 */
[----:B------:R0:W-:Y:S04]  /*2a90*/  STS [R9+0xc0], R12 ;  /* 0x0000c00c09007388 */ /* 0x0001e80000000800 */
[----:B------:R0:W-:Y:S04]  /*2aa0*/  STS [R9+0xc4], R6 ;  /* 0x0000c40609007388 */ /* 0x0001e80000000800 */
[----:B------:R0:W-:Y:S02]  /*2ab0*/  STS [R9+0xc8], R8 ;  /* 0x0000c80809007388 */ /* 0x0001e40000000800 */
[----:B0-----:R-:W-:Y:S05]  /*2ac0*/  WARPSYNC.COLLECTIVE R11, `(.L_x_1925) ;  /* 0x000000000b087348 */ /* 0x001fea0003c00000 */
[----:B------:R-:W-:Y:S01]  /*2ad0*/  NOP ;  /* 0x0000000000007918 */ /* 0x000fe20000000000 */
[----:B0-----:R-:W-:Y:S05]  /*2ae0*/  ENDCOLLECTIVE ;  /* 0x000000000000791b */ /* 0x001fea0003800000 */
.L_x_1925:
[----:B------:R-:W-:Y:S05]  /*2af0*/  BRA `(.L_x_1926) ;  /* 0xfffffff000ec7947 */ /* 0x000fea000383ffff */
.L_x_1927:
        /* <DEDUP_REMOVED lines=16> */
.L_x_3648:


//--------------------- .text._Z30group_norm_nhwc_fwd_sum_kernelI11Fp32IOFp16WLi160EEv26Group_norm_nhwc_fwd_params --------------------------
	.section	.text._Z30group_norm_nhwc_fwd_sum_kernelI11Fp32IOFp16WLi160EEv26Group_norm_nhwc_fwd_params,"ax",@progbits
	.align	128
        .global         _Z30group_norm_nhwc_fwd_sum_kernelI11Fp32IOFp16WLi160EEv26Group_norm_nhwc_fwd_params
        .type           _Z30group_norm_nhwc_fwd_sum_kernelI11Fp32IOFp16WLi160EEv26Group_norm_nhwc_fwd_params,@function
        .size           _Z30group_norm_nhwc_fwd_sum_kernelI11Fp32IOFp16WLi160EEv26Group_norm_nhwc_fwd_params,(.L_x_3649 - _Z30group_norm_nhwc_fwd_sum_kernelI11Fp32IOFp16WLi160EEv26Group_norm_nhwc_fwd_params)
        .other          _Z30group_norm_nhwc_fwd_sum_kernelI11Fp32IOFp16WLi160EEv26Group_norm_nhwc_fwd_params,@"STO_CUDA_ENTRY STV_DEFAULT"
_Z30group_norm_nhwc_fwd_sum_kernelI11Fp32IOFp16WLi160EEv26Group_norm_nhwc_fwd_params:
.text._Z30group_norm_nhwc_fwd_sum_kernelI11Fp32IOFp16WLi160EEv26Group_norm_nhwc_fwd_params:
        /* <DEDUP_REMOVED lines=40> */
.L_x_1930:
        /* <DEDUP_REMOVED lines=153> */
.L_x_1929:
        /* <DEDUP_REMOVED lines=77> */
.L_x_1931:
        /* <DEDUP_REMOVED lines=41> */
.L_x_1932:
        /* <DEDUP_REMOVED lines=17> */
.L_x_1934:
[----:B------:R-:W-:Y:S05]  /*1480*/  BSYNC.RECONVERGENT B0 ;  /* 0x0000000000007941 */ /* 0x000fea0003800200 */
.L_x_1933:
[C---:B-----5:R-:W-:Y:S01]  /*1490*/  FMUL.FTZ R6, R2.reuse, R2 ;  /* 0x0000000202067220 */ /* 0x060fe20000410000 */
[----:B------:R-:W-:-:S03]  /*14a0*/  FADD.FTZ R2, R2, R3 ;  /* 0x0000000302027221 */ /* 0x000fc60000010000 */
[----:B------:R-:W-:Y:S01]  /*14b0*/  FFMA.FTZ R3, R3, R3, R6 ;  /* 0x0000000303037223 */ /* 0x000fe20000010006 */
[----:B------:R-:W-:-:S03]  /*14c0*/  FADD.FTZ R23, R23, R2 ;  /* 0x0000000217177221 */ /* 0x000fc60000010000 */
[----:B------:R-:W-:-:S07]  /*14d0*/  FADD.FTZ R22, R22, R3 ;  /* 0x0000000316167221 */ /* 0x000fce0000010000 */
.L_x_1928:
        /* <DEDUP_REMOVED lines=133> */
.L_x_1955:
        /* <DEDUP_REMOVED lines=41> */
.L_x_1935:
        /* <DEDUP_REMOVED lines=37> */
.L_x_1936:
        /* <DEDUP_REMOVED lines=8> */
.L_x_1937:
[----:B------:R-:W-:-:S04]  /*2290*/  SEL R26, R26, RZ, P6 ;  /* 0x000000ff1a1a7207 */ /* 0x000fc80003000000 */
[----:B------:R-:W-:Y:S01]  /*22a0*/  IADD3 R27, PT, PT, R25, R26, RZ ;  /* 0x0000001a191b7210 */ /* 0x000fe20007ffe0ff */
[----:B------:R-:W-:-:S07]  /*22b0*/  IMAD.MOV.U32 R25, RZ, RZ, R21 ;  /* 0x000000ffff197224 */ /* 0x000fce00078e0015 */
[----:B------:R-:W-:Y:S05]  /*22c0*/  WARPSYNC.COLLECTIVE R22, `(.L_x_1938) ;  /* 0x0000000016087348 */ /* 0x000fea0003c00000 */
[----:B------:R0:W1:Y:S02]  /*22d0*/  SHFL.UP P0, R26, R25, R20, R23 ;  /* 0x04000014191a7389 */ /* 0x0000640000000017 */
[----:B01----:R-:W-:Y:S05]  /*22e0*/  ENDCOLLECTIVE ;  /* 0x000000000000791b */ /* 0x003fea0003800000 */
.L_x_1938:
[----:B------:R-:W-:Y:S01]  /*22f0*/  IMAD.MOV.U32 R25, RZ, RZ, R0 ;  /* 0x000000ffff197224 */ /* 0x000fe200078e0000 */
[----:B------:R-:W-:-:S07]  /*2300*/  MOV R28, R26 ;  /* 0x0000001a001c7202 */ /* 0x000fce0000000f00 */
[----:B------:R-:W-:Y:S05]  /*2310*/  WARPSYNC.COLLECTIVE R22, `(.L_x_1939) ;  /* 0x0000000016087348 */ /* 0x000fea0003c00000 */
[----:B------:R0:W1:Y:S02]  /*2320*/  SHFL.UP P0, R26, R25, R20, R23 ;  /* 0x04000014191a7389 */ /* 0x0000640000000017 */
[----:B01----:R-:W-:Y:S05]  /*2330*/  ENDCOLLECTIVE ;  /* 0x000000000000791b */ /* 0x003fea0003800000 */
.L_x_1939:
        /* <DEDUP_REMOVED lines=8> */
.L_x_1940:
        /* <DEDUP_REMOVED lines=10> */
.L_x_1941:
[----:B------:R-:W-:Y:S01]  /*2460*/  MOV R25, R0 ;  /* 0x0000000000197202 */ /* 0x000fe20000000f00 */
[----:B------:R-:W-:-:S04]  /*2470*/  IMAD.MOV.U32 R29, RZ, RZ, R26 ;  /* 0x000000ffff1d7224 */ /* 0x000fc800078e001a */
[----:B------:R-:W-:-:S05]  /*2480*/  FADD.FTZ R26, R21, R29 ;  /* 0x0000001d151a7221 */ /* 0x000fca0000010000 */
[----:B------:R-:W-:-:S07]  /*2490*/  @P6 FSEL R21, R26, R21, !P5 ;  /* 0x000000151a156208 */ /* 0x000fce0006800000 */
[----:B------:R-:W-:Y:S05]  /*24a0*/  WARPSYNC.COLLECTIVE R22, `(.L_x_1942) ;  /* 0x0000000016087348 */ /* 0x000fea0003c00000 */
[----:B------:R0:W1:Y:S02]  /*24b0*/  SHFL.UP P0, R26, R25, R20, R23 ;  /* 0x04000014191a7389 */ /* 0x0000640000000017 */
[----:B01----:R-:W-:Y:S05]  /*24c0*/  ENDCOLLECTIVE ;  /* 0x000000000000791b */ /* 0x003fea0003800000 */
.L_x_1942:
        /* <DEDUP_REMOVED lines=9> */
.L_x_1943:
[----:B------:R-:W-:Y:S02]  /*2560*/  ISETP.GE.AND P6, PT, R24, 0x4, PT ;  /* 0x000000041800780c */ /* 0x000fe40003fc6270 */
[----:B------:R-:W-:Y:S02]  /*2570*/  ISETP.NE.AND P5, PT, R28, RZ, PT ;  /* 0x000000ff1c00720c */ /* 0x000fe40003fa5270 */
[----:B------:R-:W-:Y:S02]  /*2580*/  MOV R25, R21 ;  /* 0x0000001500197202 */ /* 0x000fe40000000f00 */
[----:B------:R-:W-:-:S09]  /*2590*/  SEL R27, R26, RZ, P6 ;  /* 0x000000ff1a1b7207 */ /* 0x000fd20003000000 */
[----:B------:R-:W-:Y:S05]  /*25a0*/  WARPSYNC.COLLECTIVE R22, `(.L_x_1944) ;  /* 0x0000000016087348 */ /* 0x000fea0003c00000 */
[----:B------:R0:W1:Y:S02]  /*25b0*/  SHFL.UP P0, R26, R25, R20, R23 ;  /* 0x04000014191a7389 */ /* 0x0000640000000017 */
[----:B01----:R-:W-:Y:S05]  /*25c0*/  ENDCOLLECTIVE ;  /* 0x000000000000791b */ /* 0x003fea0003800000 */
.L_x_1944:
        /* <DEDUP_REMOVED lines=8> */
.L_x_1945:
        /* <DEDUP_REMOVED lines=9> */
.L_x_1946:
        /* <DEDUP_REMOVED lines=9> */
.L_x_1947:
        /* <DEDUP_REMOVED lines=8> */
.L_x_1948:
        /* <DEDUP_REMOVED lines=10> */
.L_x_1949:
[----:B------:R-:W-:Y:S02]  /*2890*/  ISETP.NE.AND P5, PT, R28, RZ, PT ;  /* 0x000000ff1c00720c */ /* 0x000fe40003fa5270 */
[----:B------:R-:W-:Y:S02]  /*28a0*/  MOV R25, R21 ;  /* 0x0000001500197202 */ /* 0x000fe40000000f00 */
[----:B------:R-:W-:-:S09]  /*28b0*/  SEL R27, R26, RZ, P6 ;  /* 0x000000ff1a1b7207 */ /* 0x000fd20003000000 */
[----:B------:R-:W-:Y:S05]  /*28c0*/  WARPSYNC.COLLECTIVE R22, `(.L_x_1950) ;  /* 0x0000000016087348 */ /* 0x000fea0003c00000 */
[----:B------:R0:W1:Y:S02]  /*28d0*/  SHFL.UP P0, R26, R25, R20, R23 ;  /* 0x04000014191a7389 */ /* 0x0000640000000017 */
[----:B01----:R-:W-:Y:S05]  /*28e0*/  ENDCOLLECTIVE ;  /* 0x000000000000791b */ /* 0x003fea0003800000 */
.L_x_1950:
        /* <DEDUP_REMOVED lines=8> */
.L_x_1951:
[----:B------:R-:W-:Y:S02]  /*2970*/  IMAD.MOV.U32 R25, RZ, RZ, R24 ;  /* 0x000000ffff197224 */ /* 0x000fe400078e0018 */
[----:B------:R-:W-:Y:S01]  /*2980*/  HFMA2 R20, -RZ, RZ, 0, 5.9604644775390625e-08 ;  /* 0x00000001ff147431 */ /* 0x000fe200000001ff */
[----:B------:R-:W-:-:S07]  /*2990*/  MOV R27, R26 ;  /* 0x0000001a001b7202 */ /* 0x000fce0000000f00 */
[----:B------:R-:W-:Y:S05]  /*29a0*/  WARPSYNC.COLLECTIVE R22, `(.L_x_1952) ;  /* 0x0000000016087348 */ /* 0x000fea0003c00000 */
[----:B------:R0:W1:Y:S02]  /*29b0*/  SHFL.UP P0, R26, R25, R20, R23 ;  /* 0x04000014191a7389 */ /* 0x0000640000000017 */
[----:B01----:R-:W-:Y:S05]  /*29c0*/  ENDCOLLECTIVE ;  /* 0x000000000000791b */ /* 0x003fea0003800000 */
.L_x_1952:
[----:B------:R-:W-:-:S05]  /*29d0*/  FADD.FTZ R27, R0, R27 ;  /* 0x0000001b001b7221 */ /* 0x000fca0000010000 */
[----:B------:R-:W-:Y:S01]  /*29e0*/  @P6 FSEL R0, R27, R0, !P5 ;  /* 0x000000001b006208 */ /* 0x000fe20006800000 */
[----:B------:R-:W-:Y:S01]  /*29f0*/  IMAD.MOV.U32 R25, RZ, RZ, R21 ;  /* 0x000000ffff197224 */ /* 0x000fe200078e0015 */
[----:B------:R-:W-:-:S07]  /*2a00*/  MOV R24, R26 ;  /* 0x0000001a00187202 */ /* 0x000fce0000000f00 */
[----:B------:R-:W-:Y:S05]  /*2a10*/  WARPSYNC.COLLECTIVE R22, `(.L_x_1953) ;  /* 0x0000000016087348 */ /* 0x000fea0003c00000 */
[----:B------:R0:W1:Y:S02]  /*2a20*/  SHFL.UP P0, R26, R25, R20, R23 ;  /* 0x04000014191a7389 */ /* 0x0000640000000017 */
[----:B01----:R-:W-:Y:S05]  /*2a30*/  ENDCOLLECTIVE ;  /* 0x000000000000791b */ /* 0x003fea0003800000 */
.L_x_1953:
[----:B------:R-:W-:Y:S02]  /*2a40*/  MOV R25, R0 ;  /* 0x0000000000197202 */ /* 0x000fe40000000f00 */
[----:B------:R-:W-:-:S07]  /*2a50*/  MOV R21, R26 ;  /* 0x0000001a00157202 */ /* 0x000fce0000000f00 */
[----:B------:R-:W-:Y:S05]  /*2a60*/  WARPSYNC.COLLECTIVE R22, `(.L_x_1954) ;  /* 0x0000000016087348 */ /* 0x000fea0003c00000 */
[----:B------:R0:W1:Y:S02]  /*2a70*/  SHFL.UP P0, R26, R25, R20, R23 ;  /* 0x04000014191a7389 */ /* 0x0000640000000017 */
[----:B01----:R-:W-:Y:S05]  /*2a80*/  ENDCOLLECTIVE ;  /* 0x000000000000791b */ /* 0x003fea0003800000 */
.L_x_1954:
[----:B------:R-:W-:Y:S05]  /*2a90*/  BRA `(.L_x_1955) ;  /* 0xfffffff000a47947 */ /* 0x000fea000383ffff */
.L_x_1956:
        /* <DEDUP_REMOVED lines=14> */
.L_x_3649:


//--------------------- .text._Z30group_norm_nhwc_fwd_sum_kernelI11Bf16IOFp32WLi196EEv26Group_norm_nhwc_fwd_params --------------------------
	.section	.text._Z30group_norm_nhwc_fwd_sum_kernelI11Bf16IOFp32WLi196EEv26Group_norm_nhwc_fwd_params,"ax",@progbits
	.align	128
        .global         _Z30group_norm_nhwc_fwd_sum_kernelI11Bf16IOFp32WLi196EEv26Group_norm_nhwc_fwd_params
        .type           _Z30group_norm_nhwc_fwd_sum_kernelI11Bf16IOFp32WLi196EEv26Group_norm_nhwc_fwd_params,@function
        .size           _Z30group_norm_nhwc_fwd_sum_kernelI11Bf16IOFp32WLi196EEv26Group_norm_nhwc_fwd_params,(.L_x_3650 - _Z30group_norm_nhwc_fwd_sum_kernelI11Bf16IOFp32WLi196EEv26Group_norm_nhwc_fwd_params)
        .other          _Z30group_norm_nhwc_fwd_sum_kernelI11Bf16IOFp32WLi196EEv26Group_norm_nhwc_fwd_params,@"STO_CUDA_ENTRY STV_DEFAULT"
_Z30group_norm_nhwc_fwd_sum_kernelI11Bf16IOFp32WLi196EEv26Group_norm_nhwc_fwd_params:
.text._Z30group_norm_nhwc_fwd_sum_kernelI11Bf16IOFp32WLi196EEv26Group_norm_nhwc_fwd_params:
        /* <DEDUP_REMOVED lines=40> */
.L_x_1959:
        /* <DEDUP_REMOVED lines=9> */
[----:B------:R-:W-:-:S05]  /*0310*/  @!P0 IMAD.IADD R17, R11, 0x1, R17 ;  /* 0x000000010b118824 */ /* 0x000fca00078e0211 */
[----:B------:R-:W-:-:S05]  /*0320*/  @!P0 LEA.HI.X R17, R10, R9, R17, 0x1, P1 ;  /* 0x000000090a118211 */ /* 0x000fca00008f0c11 */
[----:B------:R-:W2:Y:S01]  /*0330*/  @!P0 LDG.E R16, desc[UR10][R16.64] ;  /* 0x0000000a10108981 */ /* 0x000ea2000c1e1900 */
[----:B------:R-:W-:Y:S02]  /*0340*/  PRMT R8, RZ, 0x7610, R8 ;  /* 0x00007610ff087816 */ /* 0x000fe40000000008 */
[----:B------:R-:W-:Y:S02]  /*0350*/  PRMT R9, RZ, 0x7610, R9 ;  /* 0x00007610ff097816 */ /* 0x000fe40000000009 */
[----:B------:R-:W-:Y:S02]  /*0360*/  ISETP.GE.U32.AND P1, PT, R12, UR8, PT ;  /* 0x000000080c007c0c */ /* 0x000fe4000bf26070 */
[C---:B--2---:R-:W-:Y:S02]  /*0370*/  @!P0 PRMT R8, R16.reuse, 0x7610, R8 ;  /* 0x0000761010088816 */ /* 0x044fe40000000008 */
[----:B------:R-:W-:Y:S02]  /*0380*/  @!P0 PRMT R9, R16, 0x7632, R9 ;  /* 0x0000763210098816 */ /* 0x000fe40000000009 */
[----:B------:R-:W-:-:S13]  /*0390*/  ISETP.GE.AND.EX P0, PT, R13, UR9, PT, P1 ;  /* 0x000000090d007c0c */ /* 0x000fda000bf06310 */
[----:B------:R-:W0:Y:S01]  /*03a0*/  @!P0 LDC.64 R10, c[0x0][0x390] ;  /* 0x0000e400ff0a8b82 */ /* 0x000e220000000a00 */
[----:B------:R-:W-:Y:S02]  /*03b0*/  @!P0 VIADD R23, R3, 0xfffffffe ;  /* 0xfffffffe03178836 */ /* 0x000fe40000000000 */
[----:B------:R-:W-:-:S03]  /*03c0*/  @!P0 IMAD.MOV.U32 R19, RZ, RZ, R7 ;  /* 0x000000ffff138224 */ /* 0x000fc600078e0007 */
[----:B------:R-:W-:Y:S02]  /*03d0*/  @!P0 SHF.R.S32.HI R18, RZ, 0x1f, R23 ;  /* 0x0000001fff128819 */ /* 0x000fe40000011417 */
[----:B------:R-:W1:Y:S03]  /*03e0*/  @!P0 LDC.64 R16, c[0x0][0x390] ;  /* 0x0000e400ff108b82 */ /* 0x000e660000000a00 */
[----:B------:R-:W-:Y:S01]  /*03f0*/  @!P0 IMAD R22, R18, UR8, RZ ;  /* 0x0000000812168c24 */ /* 0x000fe2000f8e02ff */
[----:B------:R-:W-:-:S03]  /*0400*/  @!P0 MOV R18, R14 ;  /* 0x0000000e00128202 */ /* 0x000fc60000000f00 */
[C---:B------:R-:W-:Y:S01]  /*0410*/  @!P0 IMAD R25, R23.reuse, UR9, R22 ;  /* 0x0000000917198c24 */ /* 0x040fe2000f8e0216 */
[----:B------:R-:W2:Y:S01]  /*0420*/  @!P0 LDC.64 R26, c[0x0][0x390] ;  /* 0x0000e400ff1a8b82 */ /* 0x000ea20000000a00 */
[----:B------:R-:W-:-:S04]  /*0430*/  @!P0 IMAD.WIDE.U32 R18, R23, UR8, R18 ;  /* 0x0000000817128c25 */ /* 0x000fc8000f8e0012 */
[----:B------:R-:W-:Y:S01]  /*0440*/  @!P0 VIADD R23, R3, 0xffffffff ;  /* 0xffffffff03178836 */ /* 0x000fe20000000000 */
[----:B------:R-:W-:Y:S02]  /*0450*/  @!P0 IADD3 R19, PT, PT, R19, R25, RZ ;  /* 0x0000001913138210 */ /* 0x000fe40007ffe0ff */
[C---:B0-----:R-:W-:Y:S02]  /*0460*/  @!P0 LEA R22, P1, R18.reuse, R10, 0x1 ;  /* 0x0000000a12168211 */ /* 0x041fe400078208ff */
[----:B------:R-:W-:Y:S02]  /*0470*/  @!P0 SHF.R.S32.HI R10, RZ, 0x1f, R23 ;  /* 0x0000001fff0a8819 */ /* 0x000fe40000011417 */
[----:B------:R-:W-:Y:S01]  /*0480*/  @!P0 LEA.HI.X R19, R18, R11, R19, 0x1, P1 ;  /* 0x0000000b12138211 */ /* 0x000fe200008f0c13 */
[----:B------:R-:W-:Y:S01]  /*0490*/  @!P0 IMAD.MOV.U32 R18, RZ, RZ, R22 ;  /* 0x000000ffff128224 */ /* 0x000fe200078e0016 */
[----:B------:R-:W-:Y:S01]  /*04a0*/  @!P0 MOV R11, R7 ;  /* 0x00000007000b8202 */ /* 0x000fe20000000f00 */
[----:B------:R-:W-:-:S02]  /*04b0*/  @!P0 IMAD R24, R10, UR8, RZ ;  /* 0x000000080a188c24 */ /* 0x000fc4000f8e02ff */
[----:B------:R-:W-:Y:S02]  /*04c0*/  @!P0 IMAD.MOV.U32 R10, RZ, RZ, R14 ;  /* 0x000000ffff0a8224 */ /* 0x000fe400078e000e */
[----:B------:R0:W3:Y:S01]  /*04d0*/  @!P0 LDG.E R18, desc[UR10][R18.64] ;  /* 0x0000000a12128981 */ /* 0x0000e2000c1e1900 */
[C---:B------:R-:W-:Y:S02]  /*04e0*/  @!P0 IMAD R25, R23.reuse, UR9, R24 ;  /* 0x0000000917198c24 */ /* 0x040fe4000f8e0218 */
[----:B------:R-:W-:Y:S02]  /*04f0*/  @!P0 IMAD.WIDE.U32 R10, R23, UR8, R10 ;  /* 0x00000008170a8c25 */ /* 0x000fe4000f8e000a */
[----:B------:R-:W4:Y:S02]  /*0500*/  @!P0 LDC.64 R22, c[0x0][0x390] ;  /* 0x0000e400ff168b82 */ /* 0x000f240000000a00 */
[----:B------:R-:W-:Y:S01]  /*0510*/  @!P0 IMAD.IADD R25, R11, 0x1, R25 ;  /* 0x000000010b198824 */ /* 0x000fe200078e0219 */
[----:B-1----:R-:W-:-:S04]  /*0520*/  @!P0 LEA R24, P1, R10, R16, 0x1 ;  /* 0x000000100a188211 */ /* 0x002fc800078208ff */
[----:B------:R-:W-:-:S05]  /*0530*/  @!P0 LEA.HI.X R25, R10, R17, R25, 0x1, P1 ;  /* 0x000000110a198211 */ /* 0x000fca00008f0c19 */
[----:B------:R1:W5:Y:S01]  /*0540*/  @!P0 LDG.E R16, desc[UR10][R24.64] ;  /* 0x0000000a18108981 */ /* 0x000362000c1e1900 */
[----:B------:R-:W-:Y:S01]  /*0550*/  @!P0 SHF.R.S32.HI R10, RZ, 0x1f, R3 ;  /* 0x0000001fff0a8819 */ /* 0x000fe20000011403 */
[----:B------:R-:W-:Y:S01]  /*0560*/  @!P0 VIADD R17, R3, 0x1 ;  /* 0x0000000103118836 */ /* 0x000fe20000000000 */
[----:B------:R-:W-:Y:S01]  /*0570*/  @!P0 MOV R11, R7 ;  /* 0x00000007000b8202 */ /* 0x000fe20000000f00 */
[----:B------:R-:W-:Y:S01]  /*0580*/  IMAD.U32 R8, R8, 0x10000, RZ ;  /* 0x0001000008087824 */ /* 0x000fe200078e00ff */
[----:B------:R-:W-:Y:S01]  /*0590*/  SHF.L.U32 R9, R9, 0x10, RZ ;  /* 0x0000001009097819 */ /* 0x000fe200000006ff */
[----:B------:R-:W-:Y:S02]  /*05a0*/  @!P0 IMAD R28, R10, UR8, RZ ;  /* 0x000000080a1c8c24 */ /* 0x000fe4000f8e02ff */
[----:B------:R-:W-:Y:S02]  /*05b0*/  @!P0 IMAD.MOV.U32 R10, RZ, RZ, R14 ;  /* 0x000000ffff0a8224 */ /* 0x000fe400078e000e */
[----:B0-----:R-:W-:-:S02]  /*05c0*/  @!P0 IMAD R19, R3, UR9, R28 ;  /* 0x0000000903138c24 */ /* 0x001fc4000f8e021c */
[----:B------:R-:W-:-:S04]  /*05d0*/  @!P0 IMAD.WIDE.U32 R10, R3, UR8, R10 ;  /* 0x00000008030a8c25 */ /* 0x000fc8000f8e000a */
[----:B------:R-:W-:Y:S01]  /*05e0*/  @!P0 IMAD.IADD R19, R11, 0x1, R19 ;  /* 0x000000010b138824 */ /* 0x000fe200078e0213 */
[C---:B----4-:R-:W-:Y:S02]  /*05f0*/  @!P0 LEA R22, P1, R10.reuse, R22, 0x1 ;  /* 0x000000160a168211 */ /* 0x050fe400078208ff */
[----:B------:R-:W-:Y:S02]  /*0600*/  @!P0 SHF.R.S32.HI R11, RZ, 0x1f, R17 ;  /* 0x0000001fff0b8819 */ /* 0x000fe40000011411 */
[----:B------:R-:W-:Y:S02]  /*0610*/  @!P0 LEA.HI.X R23, R10, R23, R19, 0x1, P1 ;  /* 0x000000170a178211 */ /* 0x000fe400008f0c13 */
[----:B------:R-:W-:Y:S01]  /*0620*/  @!P0 MOV R10, R14 ;  /* 0x0000000e000a8202 */ /* 0x000fe20000000f00 */
[----:B-1----:R-:W-:Y:S01]  /*0630*/  @!P0 IMAD R24, R11, UR8, RZ ;  /* 0x000000080b188c24 */ /* 0x002fe2000f8e02ff */
[----:B------:R-:W-:Y:S01]  /*0640*/  @!P0 IADD3 R19, PT, PT, R3, 0x2, RZ ;  /* 0x0000000203138810 */ /* 0x000fe20007ffe0ff */
[----:B------:R-:W-:Y:S01]  /*0650*/  @!P0 IMAD.MOV.U32 R11, RZ, RZ, R7 ;  /* 0x000000ffff0b8224 */ /* 0x000fe200078e0007 */
[----:B------:R-:W4:Y:S01]  /*0660*/  @!P0 LDG.E R22, desc[UR10][R22.64] ;  /* 0x0000000a16168981 */ /* 0x000f22000c1e1900 */
[----:B------:R-:W-:-:S04]  /*0670*/  @!P0 IMAD.WIDE.U32 R10, R17, UR8, R10 ;  /* 0x00000008110a8c25 */ /* 0x000fc8000f8e000a */
[----:B------:R-:W-:Y:S01]  /*0680*/  @!P0 IMAD R17, R17, UR9, R24 ;  /* 0x0000000911118c24 */ /* 0x000fe2000f8e0218 */
[----:B--2---:R-:W-:-:S03]  /*0690*/  @!P0 LEA R26, P1, R10, R26, 0x1 ;  /* 0x0000001a0a1a8211 */ /* 0x004fc600078208ff */
[----:B------:R-:W-:Y:S02]  /*06a0*/  @!P0 IMAD.IADD R11, R11, 0x1, R17 ;  /* 0x000000010b0b8824 */ /* 0x000fe400078e0211 */
[----:B------:R-:W-:Y:S01]  /*06b0*/  FMUL.FTZ R17, R9, R9 ;  /* 0x0000000909117220 */ /* 0x000fe20000410000 */
[----:B------:R-:W-:Y:S02]  /*06c0*/  FADD.FTZ R9, R8, R9 ;  /* 0x0000000908097221 */ /* 0x000fe40000010000 */
[--C-:B------:R-:W-:Y:S02]  /*06d0*/  @!P0 LEA.HI.X R27, R10, R27, R11.reuse, 0x1, P1 ;  /* 0x0000001b0a1b8211 */ /* 0x100fe400008f0c0b */
[----:B------:R-:W-:Y:S01]  /*06e0*/  FADD.FTZ R20, R9, R20 ;  /* 0x0000001409147221 */ /* 0x000fe20000010000 */
[----:B------:R-:W-:Y:S01]  /*06f0*/  PRMT R11, RZ, 0x7610, R11 ;  /* 0x00007610ff0b7816 */ /* 0x000fe2000000000b */
[----:B------:R-:W-:Y:S01]  /*0700*/  FFMA.FTZ R8, R8, R8, R17 ;  /* 0x0000000808087223 */ /* 0x000fe20000010011 */
[----:B------:R-:W-:Y:S01]  /*0710*/  PRMT R10, RZ, 0x7610, R10 ;  /* 0x00007610ff0a7816 */ /* 0x000fe2000000000a */
[----:B------:R0:W2:Y:S01]  /*0720*/  @!P0 LDG.E R26, desc[UR10][R26.64] ;  /* 0x0000000a1a1a8981 */ /* 0x0000a2000c1e1900 */
[----:B------:R-:W-:Y:S01]  /*0730*/  @!P0 SHF.R.S32.HI R17, RZ, 0x1f, R19 ;  /* 0x0000001fff118819 */ /* 0x000fe20000011413 */
[----:B------:R-:W-:Y:S01]  /*0740*/  FADD.FTZ R21, R8, R21 ;  /* 0x0000001508157221 */ /* 0x000fe20000010000 */
[----:B------:R-:W-:-:S02]  /*0750*/  PRMT R8, RZ, 0x7610, R8 ;  /* 0x00007610ff087816 */ /* 0x000fc40000000008 */
[C---:B---3--:R-:W-:Y:S02]  /*0760*/  @!P0 PRMT R11, R18.reuse, 0x7632, R11 ;  /* 0x00007632120b8816 */ /* 0x048fe4000000000b */
[----:B------:R-:W-:Y:S01]  /*0770*/  @!P0 PRMT R10, R18, 0x7610, R10 ;  /* 0x00007610120a8816 */ /* 0x000fe2000000000a */
[----:B------:R-:W-:Y:S01]  /*0780*/  @!P0 IMAD R18, R17, UR8, RZ ;  /* 0x0000000811128c24 */ /* 0x000fe2000f8e02ff */
[----:B------:R-:W-:Y:S01]  /*0790*/  @!P0 MOV R17, R7 ;  /* 0x0000000700118202 */ /* 0x000fe20000000f00 */
[----:B------:R-:W-:Y:S02]  /*07a0*/  IMAD.U32 R11, R11, 0x10000, RZ ;  /* 0x000100000b0b7824 */ /* 0x000fe400078e00ff */
[----:B------:R-:W-:Y:S02]  /*07b0*/  IMAD.U32 R10, R10, 0x10000, RZ ;  /* 0x000100000a0a7824 */ /* 0x000fe400078e00ff */
[----:B------:R-:W-:Y:S01]  /*07c0*/  FMUL.FTZ R9, R11, R11 ;  /* 0x0000000b0b097220 */ /* 0x000fe20000410000 */
[----:B------:R-:W-:-:S02]  /*07d0*/  @!P0 IMAD R25, R19, UR9, R18 ;  /* 0x0000000913198c24 */ /* 0x000fc4000f8e0212 */
[C---:B------:R-:W-:Y:S01]  /*07e0*/  FADD.FTZ R11, R10.reuse, R11 ;  /* 0x0000000b0a0b7221 */ /* 0x040fe20000010000 */
[--C-:B------:R-:W-:Y:S01]  /*07f0*/  FFMA.FTZ R10, R10, R10, R9.reuse ;  /* 0x0000000a0a0a7223 */ /* 0x100fe20000010009 */
[----:B------:R-:W-:Y:S02]  /*0800*/  PRMT R9, RZ, 0x7610, R9 ;  /* 0x00007610ff097816 */ /* 0x000fe40000000009 */
[C---:B-----5:R-:W-:Y:S02]  /*0810*/  @!P0 PRMT R8, R16.reuse, 0x7610, R8 ;  /* 0x0000761010088816 */ /* 0x060fe40000000008 */
[----:B------:R-:W-:Y:S01]  /*0820*/  @!P0 PRMT R9, R16, 0x7632, R9 ;  /* 0x0000763210098816 */ /* 0x000fe20000000009 */
[----:B------:R-:W-:-:S04]  /*0830*/  @!P0 IMAD.MOV.U32 R16, RZ, RZ, R14 ;  /* 0x000000ffff108224 */ /* 0x000fc800078e000e */
[----:B------:R-:W-:Y:S02]  /*0840*/  @!P0 IMAD.WIDE.U32 R16, R19, UR8, R16 ;  /* 0x0000000813108c25 */ /* 0x000fe4000f8e0010 */
[----:B------:R-:W1:Y:S02]  /*0850*/  @!P0 LDC.64 R18, c[0x0][0x390] ;  /* 0x0000e400ff128b82 */ /* 0x000e640000000a00 */
[----:B------:R-:W-:Y:S01]  /*0860*/  @!P0 IMAD.IADD R25, R17, 0x1, R25 ;  /* 0x0000000111198824 */ /* 0x000fe200078e0219 */
[----:B-1----:R-:W-:-:S04]  /*0870*/  @!P0 LEA R24, P1, R16, R18, 0x1 ;  /* 0x0000001210188211 */ /* 0x002fc800078208ff */
[----:B------:R-:W-:Y:S01]  /*0880*/  @!P0 LEA.HI.X R25, R16, R19, R25, 0x1, P1 ;  /* 0x0000001310198211 */ /* 0x000fe200008f0c19 */
[----:B------:R-:W-:Y:S02]  /*0890*/  @!P0 VIADD R19, R3, 0x3 ;  /* 0x0000000303138836 */ /* 0x000fe40000000000 */
[----:B------:R-:W-:Y:S02]  /*08a0*/  @!P0 IMAD.MOV.U32 R17, RZ, RZ, R7 ;  /* 0x000000ffff118224 */ /* 0x000fe400078e0007 */
[----:B------:R1:W3:Y:S01]  /*08b0*/  @!P0 LDG.E R23, desc[UR10][R24.64] ;  /* 0x0000000a18178981 */ /* 0x0002e2000c1e1900 */
[----:B------:R-:W-:-:S05]  /*08c0*/  @!P0 SHF.R.S32.HI R16, RZ, 0x1f, R19 ;  /* 0x0000001fff108819 */ /* 0x000fca0000011413 */
[----:B------:R-:W-:-:S04]  /*08d0*/  @!P0 IMAD R16, R16, UR8, RZ ;  /* 0x0000000810108c24 */ /* 0x000fc8000f8e02ff */
[----:B0-----:R-:W-:Y:S01]  /*08e0*/  @!P0 IMAD R27, R19, UR9, R16 ;  /* 0x00000009131b8c24 */ /* 0x001fe2000f8e0210 */
[----:B------:R-:W-:-:S05]  /*08f0*/  @!P0 MOV R16, R14 ;  /* 0x0000000e00108202 */ /* 0x000fca0000000f00 */
[----:B------:R-:W-:Y:S02]  /*0900*/  @!P0 IMAD.WIDE.U32 R16, R19, UR8, R16 ;  /* 0x0000000813108c25 */ /* 0x000fe4000f8e0010 */
[----:B------:R-:W0:Y:S02]  /*0910*/  @!P0 LDC.64 R18, c[0x0][0x390] ;  /* 0x0000e400ff128b82 */ /* 0x000e240000000a00 */
[----:B------:R-:W-:Y:S01]  /*0920*/  @!P0 IMAD.IADD R17, R17, 0x1, R27 ;  /* 0x0000000111118824 */ /* 0x000fe200078e021b */
[----:B0-----:R-:W-:-:S04]  /*0930*/  @!P0 LEA R18, P1, R16, R18, 0x1 ;  /* 0x0000001210128211 */ /* 0x001fc800078208ff */
[----:B------:R-:W-:Y:S02]  /*0940*/  @!P0 LEA.HI.X R17, R16, R19, R17, 0x1, P1 ;  /* 0x0000001310118211 */ /* 0x000fe400008f0c11 */
[----:B------:R-:W-:-:S04]  /*0950*/  @!P0 IADD3 R19, PT, PT, R3, 0x4, RZ ;  /* 0x0000000403138810 */ /* 0x000fc80007ffe0ff */
[----:B------:R-:W-:Y:S01]  /*0960*/  @!P0 SHF.R.S32.HI R16, RZ, 0x1f, R19 ;  /* 0x0000001fff108819 */ /* 0x000fe20000011413 */
[----:B-1----:R-:W-:-:S04]  /*0970*/  @!P0 IMAD.MOV.U32 R25, RZ, RZ, R17 ;  /* 0x000000ffff198224 */ /* 0x002fc800078e0011 */
[----:B------:R-:W-:Y:S02]  /*0980*/  @!P0 IMAD R16, R16, UR8, RZ ;  /* 0x0000000810108c24 */ /* 0x000fe4000f8e02ff */
[----:B------:R-:W-:Y:S02]  /*0990*/  @!P0 IMAD.MOV.U32 R17, RZ, RZ, R7 ;  /* 0x000000ffff118224 */ /* 0x000fe400078e0007 */
[----:B------:R-:W-:Y:S01]  /*09a0*/  @!P0 IMAD R27, R19, UR9, R16 ;  /* 0x00000009131b8c24 */ /* 0x000fe2000f8e0210 */
[----:B------:R-:W-:Y:S01]  /*09b0*/  @!P0 MOV R16, R14 ;  /* 0x0000000e00108202 */ /* 0x000fe20000000f00 */
[----:B------:R-:W-:-:S04]  /*09c0*/  @!P0 IMAD.MOV.U32 R24, RZ, RZ, R18 ;  /* 0x000000ffff188224 */ /* 0x000fc800078e0012 */
[----:B------:R-:W-:Y:S02]  /*09d0*/  @!P0 IMAD.WIDE.U32 R18, R19, UR8, R16 ;  /* 0x0000000813128c25 */ /* 0x000fe4000f8e0010 */
[----:B------:R-:W0:Y:S01]  /*09e0*/  @!P0 LDC.64 R16, c[0x0][0x390] ;  /* 0x0000e400ff108b82 */ /* 0x000e220000000a00 */
[----:B------:R-:W5:Y:S01]  /*09f0*/  @!P0 LDG.E R24, desc[UR10][R24.64] ;  /* 0x0000000a18188981 */ /* 0x000f62000c1e1900 */
[----:B------:R-:W-:Y:S01]  /*0a00*/  @!P0 IMAD.IADD R27, R19, 0x1, R27 ;  /* 0x00000001131b8824 */ /* 0x000fe200078e021b */
[----:B0-----:R-:W-:-:S04]  /*0a10*/  @!P0 LEA R16, P1, R18, R16, 0x1 ;  /* 0x0000001012108211 */ /* 0x001fc800078208ff */
[----:B------:R-:W-:-:S05]  /*0a20*/  @!P0 LEA.HI.X R17, R18, R17, R27, 0x1, P1 ;  /* 0x0000001112118211 */ /* 0x000fca00008f0c1b */
[----:B------:R0:W5:Y:S01]  /*0a30*/  @!P0 LDG.E R16, desc[UR10][R16.64] ;  /* 0x0000000a10108981 */ /* 0x000162000c1e1900 */
[----:B------:R-:W-:Y:S01]  /*0a40*/  SHF.L.U32 R9, R9, 0x10, RZ ;  /* 0x0000001009097819 */ /* 0x000fe200000006ff */
[----:B------:R-:W-:Y:S02]  /*0a50*/  IMAD.U32 R8, R8, 0x10000, RZ ;  /* 0x0001000008087824 */ /* 0x000fe400078e00ff */
[----:B------:R-:W-:Y:S01]  /*0a60*/  FADD.FTZ R20, R20, R11 ;  /* 0x0000000b14147221 */ /* 0x000fe20000010000 */
[--C-:B------:R-:W-:Y:S01]  /*0a70*/  FADD.FTZ R21, R21, R10.reuse ;  /* 0x0000000a15157221 */ /* 0x100fe20000010000 */
[----:B------:R-:W-:Y:S01]  /*0a80*/  FMUL.FTZ R11, R9, R9 ;  /* 0x00000009090b7220 */ /* 0x000fe20000410000 */
[----:B------:R-:W-:Y:S01]  /*0a90*/  PRMT R10, RZ, 0x7610, R10 ;  /* 0x00007610ff0a7816 */ /* 0x000fe2000000000a */
[C---:B------:R-:W-:Y:S02]  /*0aa0*/  FADD.FTZ R9, R8.reuse, R9 ;  /* 0x0000000908097221 */ /* 0x040fe40000010000 */
[--C-:B------:R-:W-:Y:S01]  /*0ab0*/  FFMA.FTZ R8, R8, R8, R11.reuse ;  /* 0x0000000808087223 */ /* 0x100fe2000001000b */
[----:B------:R-:W-:-:S02]  /*0ac0*/  PRMT R11, RZ, 0x7610, R11 ;  /* 0x00007610ff0b7816 */ /* 0x000fc4000000000b */
[C---:B----4-:R-:W-:Y:S02]  /*0ad0*/  @!P0 PRMT R10, R22.reuse, 0x7632, R10 ;  /* 0x00007632160a8816 */ /* 0x050fe4000000000a */
[----:B------:R-:W-:Y:S02]  /*0ae0*/  @!P0 PRMT R11, R22, 0x7610, R11 ;  /* 0x00007610160b8816 */ /* 0x000fe4000000000b */
[----:B0-----:R-:W-:Y:S01]  /*0af0*/  PRMT R17, RZ, 0x7610, R17 ;  /* 0x00007610ff117816 */ /* 0x001fe20000000011 */
[----:B------:R-:W-:Y:S01]  /*0b00*/  IMAD.U32 R10, R10, 0x10000, RZ ;  /* 0x000100000a0a7824 */ /* 0x000fe200078e00ff */
[----:B------:R-:W-:Y:S01]  /*0b10*/  PRMT R19, RZ, 0x7610, R19 ;  /* 0x00007610ff137816 */ /* 0x000fe20000000013 */
[----:B------:R-:W-:Y:S01]  /*0b20*/  FADD.FTZ R9, R20, R9 ;  /* 0x0000000914097221 */ /* 0x000fe20000010000 */
[----:B------:R-:W-:Y:S01]  /*0b30*/  SHF.L.U32 R11, R11, 0x10, RZ ;  /* 0x000000100b0b7819 */ /* 0x000fe200000006ff */
[----:B------:R-:W-:Y:S01]  /*0b40*/  FMUL.FTZ R20, R10, R10 ;  /* 0x0000000a0a147220 */ /* 0x000fe20000410000 */
[C---:B--2---:R-:W-:Y:S01]  /*0b50*/  @!P0 PRMT R17, R26.reuse, 0x7632, R17 ;  /* 0x000076321a118816 */ /* 0x044fe20000000011 */
[----:B------:R-:W-:Y:S01]  /*0b60*/  FADD.FTZ R8, R21, R8 ;  /* 0x0000000815087221 */ /* 0x000fe20000010000 */
[----:B------:R-:W-:Y:S01]  /*0b70*/  @!P0 PRMT R19, R26, 0x7610, R19 ;  /* 0x000076101a138816 */ /* 0x000fe20000000013 */
[C---:B------:R-:W-:Y:S01]  /*0b80*/  FADD.FTZ R18, R11.reuse, R10 ;  /* 0x0000000a0b127221 */ /* 0x040fe20000010000 */
[----:B------:R-:W-:Y:S01]  /*0b90*/  PRMT R21, RZ, 0x7610, R21 ;  /* 0x00007610ff157816 */ /* 0x000fe20000000015 */
[----:B------:R-:W-:Y:S01]  /*0ba0*/  FFMA.FTZ R11, R11, R11, R20 ;  /* 0x0000000b0b0b7223 */ /* 0x000fe20000010014 */
[----:B------:R-:W-:Y:S01]  /*0bb0*/  IMAD.U32 R20, R17, 0x10000, RZ ;  /* 0x0001000011147824 */ /* 0x000fe200078e00ff */
[----:B------:R-:W-:Y:S01]  /*0bc0*/  PRMT R10, RZ, 0x7610, R10 ;  /* 0x00007610ff0a7816 */ /* 0x000fe2000000000a */
[----:B------:R-:W-:-:S02]  /*0bd0*/  IMAD.U32 R19, R19, 0x10000, RZ ;  /* 0x0001000013137824 */ /* 0x000fc400078e00ff */
[----:B------:R-:W-:Y:S01]  /*0be0*/  FADD.FTZ R9, R9, R18 ;  /* 0x0000001209097221 */ /* 0x000fe20000010000 */
[----:B------:R-:W-:Y:S01]  /*0bf0*/  FMUL.FTZ R18, R20, R20 ;  /* 0x0000001414127220 */ /* 0x000fe20000410000 */
[----:B------:R-:W-:-:S04]  /*0c00*/  FADD.FTZ R20, R19, R20 ;  /* 0x0000001413147221 */ /* 0x000fc80000010000 */
[----:B------:R-:W-:Y:S01]  /*0c10*/  FADD.FTZ R20, R9, R20 ;  /* 0x0000001409147221 */ /* 0x000fe20000010000 */
[----:B------:R-:W-:Y:S01]  /*0c20*/  FADD.FTZ R11, R8, R11 ;  /* 0x0000000b080b7221 */ /* 0x000fe20000010000 */
[----:B------:R-:W-:Y:S01]  /*0c30*/  PRMT R8, RZ, 0x7610, R8 ;  /* 0x00007610ff087816 */ /* 0x000fe20000000008 */
[----:B------:R-:W-:Y:S01]  /*0c40*/  FFMA.FTZ R18, R19, R19, R18 ;  /* 0x0000001313127223 */ /* 0x000fe20000010012 */
[----:B------:R-:W-:Y:S01]  /*0c50*/  PRMT R17, RZ, 0x7610, R17 ;  /* 0x00007610ff117816 */ /* 0x000fe20000000011 */
[----:B------:R-:W-:Y:S02]  /*0c60*/  VIADD R2, R2, 0x8 ;  /* 0x0000000802027836 */ /* 0x000fe40000000000 */
[----:B------:R-:W-:-:S03]  /*0c70*/  FADD.FTZ R18, R11, R18 ;  /* 0x000000120b127221 */ /* 0x000fc60000010000 */
[----:B------:R-:W-:Y:S01]  /*0c80*/  ISETP.NE.AND P1, PT, R2, RZ, PT ;  /* 0x000000ff0200720c */ /* 0x000fe20003f25270 */
[----:B------:R-:W-:Y:S01]  /*0c90*/  VIADD R3, R3, 0x8 ;  /* 0x0000000803037836 */ /* 0x000fe20000000000 */
[C---:B---3--:R-:W-:Y:S02]  /*0ca0*/  @!P0 PRMT R21, R23.reuse, 0x7632, R21 ;  /* 0x0000763217158816 */ /* 0x048fe40000000015 */
[----:B------:R-:W-:Y:S02]  /*0cb0*/  @!P0 PRMT R10, R23, 0x7610, R10 ;  /* 0x00007610170a8816 */ /* 0x000fe4000000000a */
[----:B------:R-:W-:-:S03]  /*0cc0*/  SHF.L.U32 R21, R21, 0x10, RZ ;  /* 0x0000001015157819 */ /* 0x000fc600000006ff */
[----:B------:R-:W-:Y:S02]  /*0cd0*/  IMAD.U32 R10, R10, 0x10000, RZ ;  /* 0x000100000a0a7824 */ /* 0x000fe400078e00ff */
[----:B------:R-:W-:Y:S02]  /*0ce0*/  FMUL.FTZ R9, R21, R21 ;  /* 0x0000001515097220 */ /* 0x000fe40000410000 */
[C---:B------:R-:W-:Y:S02]  /*0cf0*/  FADD.FTZ R21, R10.reuse, R21 ;  /* 0x000000150a157221 */ /* 0x040fe40000010000 */
[----:B------:R-:W-:Y:S01]  /*0d00*/  FFMA.FTZ R9, R10, R10, R9 ;  /* 0x0000000a0a097223 */ /* 0x000fe20000010009 */
[----:B------:R-:W-:Y:S01]  /*0d10*/  PRMT R10, RZ, 0x7610, R10 ;  /* 0x00007610ff0a7816 */ /* 0x000fe2000000000a */
[----:B------:R-:W-:Y:S02]  /*0d20*/  FADD.FTZ R20, R20, R21 ;  /* 0x0000001514147221 */ /* 0x000fe40000010000 */
[----:B------:R-:W-:Y:S01]  /*0d30*/  FADD.FTZ R18, R18, R9 ;  /* 0x0000000912127221 */ /* 0x000fe20000010000 */
[----:B-----5:R-:W-:-:S02]  /*0d40*/  @!P0 PRMT R8, R24, 0x7632, R8 ;  /* 0x0000763218088816 */ /* 0x020fc40000000008 */
[----:B------:R-:W-:-:S03]  /*0d50*/  @!P0 PRMT R10, R24, 0x7610, R10 ;  /* 0x00007610180a8816 */ /* 0x000fc6000000000a */
[----:B------:R-:W-:Y:S01]  /*0d60*/  IMAD.U32 R11, R8, 0x10000, RZ ;  /* 0x00010000080b7824 */ /* 0x000fe200078e00ff */
[----:B------:R-:W-:Y:S02]  /*0d70*/  SHF.L.U32 R10, R10, 0x10, RZ ;  /* 0x000000100a0a7819 */ /* 0x000fe400000006ff */
[----:B------:R-:W-:Y:S01]  /*0d80*/  PRMT R8, RZ, 0x7610, R8 ;  /* 0x00007610ff087816 */ /* 0x000fe20000000008 */
[----:B------:R-:W-:Y:S02]  /*0d90*/  FMUL.FTZ R9, R11, R11 ;  /* 0x0000000b0b097220 */ /* 0x000fe40000410000 */
[C---:B------:R-:W-:Y:S02]  /*0da0*/  FADD.FTZ R11, R10.reuse, R11 ;  /* 0x0000000b0a0b7221 */ /* 0x040fe40000010000 */
[----:B------:R-:W-:Y:S02]  /*0db0*/  FFMA.FTZ R9, R10, R10, R9 ;  /* 0x0000000a0a097223 */ /* 0x000fe40000010009 */
[----:B------:R-:W-:-:S02]  /*0dc0*/  FADD.FTZ R20, R20, R11 ;  /* 0x0000000b14147221 */ /* 0x000fc40000010000 */
[----:B------:R-:W-:Y:S01]  /*0dd0*/  FADD.FTZ R18, R18, R9 ;  /* 0x0000000912127221 */ /* 0x000fe20000010000 */
[C---:B------:R-:W-:Y:S02]  /*0de0*/  @!P0 PRMT R17, R16.reuse, 0x7632, R17 ;  /* 0x0000763210118816 */ /* 0x040fe40000000011 */
[----:B------:R-:W-:-:S03]  /*0df0*/  @!P0 PRMT R8, R16, 0x7610, R8 ;  /* 0x0000761010088816 */ /* 0x000fc60000000008 */
[----:B------:R-:W-:Y:S01]  /*0e00*/  IMAD.U32 R17, R17, 0x10000, RZ ;  /* 0x0001000011117824 */ /* 0x000fe200078e00ff */
[----:B------:R-:W-:-:S03]  /*0e10*/  SHF.L.U32 R8, R8, 0x10, RZ ;  /* 0x0000001008087819 */ /* 0x000fc600000006ff */
[----:B------:R-:W-:Y:S02]  /*0e20*/  FMUL.FTZ R11, R17, R17 ;  /* 0x00000011110b7220 */ /* 0x000fe40000410000 */
[C---:B------:R-:W-:Y:S02]  /*0e30*/  FADD.FTZ R17, R8.reuse, R17 ;  /* 0x0000001108117221 */ /* 0x040fe40000010000 */
[----:B------:R-:W-:Y:S02]  /*0e40*/  FFMA.FTZ R11, R8, R8, R11 ;  /* 0x00000008080b7223 */ /* 0x000fe4000001000b */
[----:B------:R-:W-:Y:S02]  /*0e50*/  FADD.FTZ R20, R20, R17 ;  /* 0x0000001114147221 */ /* 0x000fe40000010000 */
[----:B------:R-:W-:Y:S01]  /*0e60*/  FADD.FTZ R21, R18, R11 ;  /* 0x0000000b12157221 */ /* 0x000fe20000010000 */
[----:B------:R-:W-:Y:S06]  /*0e70*/  @P1 BRA `(.L_x_1959) ;  /* 0xfffffff400001947 */ /* 0x000fec000383ffff */
[----:B------:R-:W-:-:S07]  /*0e80*/  VIADD R18, R3, 0xfffffffd ;  /* 0xfffffffd03127836 */ /* 0x000fce0000000000 */
.L_x_1958:
        /* <DEDUP_REMOVED lines=12> */
[C---:B------:R-:W-:Y:S01]  /*0f50*/  @!P0 IADD3 R9, PT, PT, R18.reuse, 0x1, RZ ;  /* 0x0000000112098810 */ /* 0x040fe20007ffe0ff */
[C---:B------:R-:W-:Y:S01]  /*0f60*/  @!P0 VIADD R27, R18.reuse, 0x3 ;  /* 0x00000003121b8836 */ /* 0x040fe20000000000 */
[----:B------:R-:W-:Y:S01]  /*0f70*/  @!P0 IADD3 R17, PT, PT, R18, 0x2, RZ ;  /* 0x0000000212118810 */ /* 0x000fe20007ffe0ff */
[----:B------:R-:W-:Y:S01]  /*0f80*/  @!P0 IMAD R11, R2, UR4, RZ ;  /* 0x00000004020b8c24 */ /* 0x000fe2000f8e02ff */
[----:B------:R-:W-:Y:S01]  /*0f90*/  @!P0 SHF.R.S32.HI R8, RZ, 0x1f, R9 ;  /* 0x0000001fff088819 */ /* 0x000fe20000011409 */
[----:B------:R-:W1:Y:S01]  /*0fa0*/  @!P0 LDC.64 R24, c[0x0][0x390] ;  /* 0x0000e400ff188b82 */ /* 0x000e620000000a00 */
[----:B------:R-:W-:-:S04]  /*0fb0*/  @!P0 IMAD.WIDE.U32 R2, R18, UR4, R6 ;  /* 0x0000000412028c25 */ /* 0x000fc8000f8e0006 */
[----:B------:R-:W-:Y:S02]  /*0fc0*/  @!P0 IMAD R11, R18, UR5, R11 ;  /* 0x00000005120b8c24 */ /* 0x000fe4000f8e020b */
[----:B------:R-:W-:-:S03]  /*0fd0*/  @!P0 IMAD R8, R8, UR4, RZ ;  /* 0x0000000408088c24 */ /* 0x000fc6000f8e02ff */
[----:B------:R-:W-:Y:S01]  /*0fe0*/  @!P0 IADD3 R3, PT, PT, R3, R11, RZ ;  /* 0x0000000b03038210 */ /* 0x000fe20007ffe0ff */
[----:B------:R-:W-:-:S04]  /*0ff0*/  @!P0 IMAD.WIDE.U32 R10, R9, UR4, R6 ;  /* 0x00000004090a8c25 */ /* 0x000fc8000f8e0006 */
[----:B------:R-:W-:Y:S01]  /*1000*/  @!P0 IMAD R9, R9, UR5, R8 ;  /* 0x0000000509098c24 */ /* 0x000fe2000f8e0208 */
[----:B0-----:R-:W-:-:S03]  /*1010*/  @!P0 LEA R28, P2, R2, R28, 0x1 ;  /* 0x0000001c021c8211 */ /* 0x001fc600078408ff */
[----:B------:R-:W-:Y:S01]  /*1020*/  @!P0 IMAD.IADD R6, R11, 0x1, R9 ;  /* 0x000000010b068824 */ /* 0x000fe200078e0209 */
[----:B------:R-:W-:Y:S01]  /*1030*/  @!P0 LEA.HI.X R29, R2, R29, R3, 0x1, P2 ;  /* 0x0000001d021d8211 */ /* 0x000fe200010f0c03 */
[----:B------:R-:W0:Y:S01]  /*1040*/  @!P0 LDC.64 R8, c[0x0][0x390] ;  /* 0x0000e400ff088b82 */ /* 0x000e220000000a00 */
[----:B-1----:R-:W-:-:S03]  /*1050*/  @!P0 LEA R24, P2, R10, R24, 0x1 ;  /* 0x000000180a188211 */ /* 0x002fc600078408ff */
[----:B------:R-:W2:Y:S01]  /*1060*/  @!P0 LDG.E R23, desc[UR10][R28.64] ;  /* 0x0000000a1c178981 */ /* 0x000ea2000c1e1900 */
[----:B------:R-:W-:-:S03]  /*1070*/  @!P0 LEA.HI.X R25, R10, R25, R6, 0x1, P2 ;  /* 0x000000190a198211 */ /* 0x000fc600010f0c06 */
[----:B------:R-:W1:Y:S01]  /*1080*/  @!P0 LDC.64 R2, c[0x0][0x390] ;  /* 0x0000e400ff028b82 */ /* 0x000e620000000a00 */
[----:B------:R-:W-:Y:S02]  /*1090*/  @!P0 SHF.R.S32.HI R6, RZ, 0x1f, R17 ;  /* 0x0000001fff068819 */ /* 0x000fe40000011411 */
[----:B------:R-:W-:Y:S01]  /*10a0*/  @!P0 SHF.R.S32.HI R16, RZ, 0x1f, R27 ;  /* 0x0000001fff108819 */ /* 0x000fe2000001141b */
[----:B------:R3:W4:Y:S02]  /*10b0*/  @!P0 LDG.E R22, desc[UR10][R24.64] ;  /* 0x0000000a18168981 */ /* 0x000724000c1e1900 */
[----:B------:R-:W-:Y:S01]  /*10c0*/  @!P0 IMAD R26, R6, UR4, RZ ;  /* 0x00000004061a8c24 */ /* 0x000fe2000f8e02ff */
[----:B------:R-:W-:-:S03]  /*10d0*/  @!P0 MOV R6, R14 ;  /* 0x0000000e00068202 */ /* 0x000fc60000000f00 */
[C---:B------:R-:W-:Y:S02]  /*10e0*/  @!P0 IMAD R26, R17.reuse, UR5, R26 ;  /* 0x00000005111a8c24 */ /* 0x040fe4000f8e021a */
[----:B------:R-:W-:-:S04]  /*10f0*/  @!P0 IMAD.WIDE.U32 R10, R17, UR4, R6 ;  /* 0x00000004110a8c25 */ /* 0x000fc8000f8e0006 */
[----:B---3--:R-:W-:Y:S02]  /*1100*/  @!P0 IMAD R24, R16, UR4, RZ ;  /* 0x0000000410188c24 */ /* 0x008fe4000f8e02ff */
[----:B------:R-:W-:-:S04]  /*1110*/  @!P0 IMAD.WIDE.U32 R16, R27, UR4, R6 ;  /* 0x000000041b108c25 */ /* 0x000fc8000f8e0006 */
[----:B------:R-:W-:Y:S02]  /*1120*/  @!P0 IMAD R27, R27, UR5, R24 ;  /* 0x000000051b1b8c24 */ /* 0x000fe4000f8e0218 */
[----:B------:R-:W-:Y:S01]  /*1130*/  @!P0 IMAD.IADD R26, R11, 0x1, R26 ;  /* 0x000000010b1a8824 */ /* 0x000fe200078e021a */
[----:B-1----:R-:W-:Y:S02]  /*1140*/  @!P0 LEA R2, P2, R10, R2, 0x1 ;  /* 0x000000020a028211 */ /* 0x002fe400078408ff */
[----:B0-----:R-:W-:Y:S02]  /*1150*/  @!P0 LEA R8, P3, R16, R8, 0x1 ;  /* 0x0000000810088211 */ /* 0x001fe400078608ff */
[----:B------:R-:W-:Y:S02]  /*1160*/  @!P0 IADD3 R6, PT, PT, R17, R27, RZ ;  /* 0x0000001b11068210 */ /* 0x000fe40007ffe0ff */
[----:B------:R-:W-:Y:S02]  /*1170*/  @!P0 LEA.HI.X R3, R10, R3, R26, 0x1, P2 ;  /* 0x000000030a038211 */ /* 0x000fe400010f0c1a */
[----:B------:R-:W-:-:S03]  /*1180*/  @!P0 LEA.HI.X R9, R16, R9, R6, 0x1, P3 ;  /* 0x0000000910098211 */ /* 0x000fc600018f0c06 */
[----:B------:R-:W3:Y:S04]  /*1190*/  @!P0 LDG.E R2, desc[UR10][R2.64] ;  /* 0x0000000a02028981 */ /* 0x000ee8000c1e1900 */
[----:B------:R0:W5:Y:S01]  /*11a0*/  @!P0 LDG.E R8, desc[UR10][R8.64] ;  /* 0x0000000a08088981 */ /* 0x000162000c1e1900 */
[----:B------:R-:W-:Y:S02]  /*11b0*/  PRMT R10, RZ, 0x7610, R10 ;  /* 0x00007610ff0a7816 */ /* 0x000fe4000000000a */
[----:B------:R-:W-:Y:S02]  /*11c0*/  PRMT R6, RZ, 0x7610, R6 ;  /* 0x00007610ff067816 */ /* 0x000fe40000000006 */
[----:B------:R-:W-:Y:S02]  /*11d0*/  PRMT R17, RZ, 0x7610, R17 ;  /* 0x00007610ff117816 */ /* 0x000fe40000000011 */
[----:B------:R-:W-:Y:S01]  /*11e0*/  PRMT R16, RZ, 0x7610, R16 ;  /* 0x00007610ff107816 */ /* 0x000fe20000000010 */
[----:B------:R-:W-:Y:S01]  /*11f0*/  VIADD R18, R18, 0x4 ;  /* 0x0000000412127836 */ /* 0x000fe20000000000 */
[----:B--2---:R-:W-:-:S02]  /*1200*/  @!P0 PRMT R10, R23, 0x7610, R10 ;  /* 0x00007610170a8816 */ /* 0x004fc4000000000a */
[----:B------:R-:W-:-:S03]  /*1210*/  @!P0 PRMT R6, R23, 0x7632, R6 ;  /* 0x0000763217068816 */ /* 0x000fc60000000006 */
[----:B------:R-:W-:Y:S01]  /*1220*/  IMAD.U32 R10, R10, 0x10000, RZ ;  /* 0x000100000a0a7824 */ /* 0x000fe200078e00ff */
[----:B------:R-:W-:Y:S02]  /*1230*/  SHF.L.U32 R11, R6, 0x10, RZ ;  /* 0x00000010060b7819 */ /* 0x000fe400000006ff */
[C---:B----4-:R-:W-:Y:S02]  /*1240*/  @!P0 PRMT R17, R22.reuse, 0x7610, R17 ;  /* 0x0000761016118816 */ /* 0x050fe40000000011 */
[----:B------:R-:W-:Y:S01]  /*1250*/  @!P0 PRMT R16, R22, 0x7632, R16 ;  /* 0x0000763216108816 */ /* 0x000fe20000000010 */
[----:B0-----:R-:W-:Y:S01]  /*1260*/  FADD.FTZ R9, R10, R11 ;  /* 0x0000000b0a097221 */ /* 0x001fe20000010000 */
[----:B------:R-:W-:Y:S01]  /*1270*/  FMUL.FTZ R11, R11, R11 ;  /* 0x0000000b0b0b7220 */ /* 0x000fe20000410000 */
[----:B------:R-:W-:Y:S01]  /*1280*/  IMAD.U32 R3, R17, 0x10000, RZ ;  /* 0x0001000011037824 */ /* 0x000fe200078e00ff */
[----:B------:R-:W-:Y:S02]  /*1290*/  SHF.L.U32 R16, R16, 0x10, RZ ;  /* 0x0000001010107819 */ /* 0x000fe400000006ff */
[----:B------:R-:W-:Y:S01]  /*12a0*/  FFMA.FTZ R10, R10, R10, R11 ;  /* 0x0000000a0a0a7223 */ /* 0x000fe2000001000b */
[--C-:B------:R-:W-:Y:S01]  /*12b0*/  FADD.FTZ R11, R20, R9.reuse ;  /* 0x00000009140b7221 */ /* 0x100fe20000010000 */
[----:B------:R-:W-:Y:S01]  /*12c0*/  PRMT R9, RZ, 0x7610, R9 ;  /* 0x00007610ff097816 */ /* 0x000fe20000000009 */
[----:B------:R-:W-:Y:S01]  /*12d0*/  FADD.FTZ R6, R3, R16 ;  /* 0x0000001003067221 */ /* 0x000fe20000010000 */
[--C-:B------:R-:W-:Y:S01]  /*12e0*/  FADD.FTZ R21, R21, R10.reuse ;  /* 0x0000000a15157221 */ /* 0x100fe20000010000 */
[----:B------:R-:W-:-:S02]  /*12f0*/  PRMT R10, RZ, 0x7610, R10 ;  /* 0x00007610ff0a7816 */ /* 0x000fc4000000000a */
[----:B------:R-:W-:Y:S01]  /*1300*/  FADD.FTZ R6, R11, R6 ;  /* 0x000000060b067221 */ /* 0x000fe20000010000 */
[----:B------:R-:W-:Y:S01]  /*1310*/  PRMT R11, RZ, 0x7610, R11 ;  /* 0x00007610ff0b7816 */ /* 0x000fe2000000000b */
[----:B------:R-:W-:-:S04]  /*1320*/  FMUL.FTZ R16, R16, R16 ;  /* 0x0000001010107220 */ /* 0x000fc80000410000 */
[----:B------:R-:W-:Y:S01]  /*1330*/  FFMA.FTZ R16, R3, R3, R16 ;  /* 0x0000000303107223 */ /* 0x000fe20000010010 */
[C---:B---3--:R-:W-:Y:S02]  /*1340*/  @!P0 PRMT R9, R2.reuse, 0x7632, R9 ;  /* 0x0000763202098816 */ /* 0x048fe40000000009 */
[----:B------:R-:W-:Y:S02]  /*1350*/  @!P0 PRMT R10, R2, 0x7610, R10 ;  /* 0x00007610020a8816 */ /* 0x000fe4000000000a */
[----:B------:R-:W-:Y:S01]  /*1360*/  PRMT R2, RZ, 0x7610, R2 ;  /* 0x00007610ff027816 */ /* 0x000fe20000000002 */
[----:B------:R-:W-:Y:S01]  /*1370*/  IMAD.U32 R9, R9, 0x10000, RZ ;  /* 0x0001000009097824 */ /* 0x000fe200078e00ff */
[C---:B-----5:R-:W-:Y:S02]  /*1380*/  @!P0 PRMT R11, R8.reuse, 0x7632, R11 ;  /* 0x00007632080b8816 */ /* 0x060fe4000000000b */
[----:B------:R-:W-:Y:S01]  /*1390*/  @!P0 PRMT R2, R8, 0x7610, R2 ;  /* 0x0000761008028816 */ /* 0x000fe20000000002 */
[----:B------:R-:W-:Y:S01]  /*13a0*/  FMUL.FTZ R3, R9, R9 ;  /* 0x0000000909037220 */ /* 0x000fe20000410000 */
[----:B------:R-:W-:Y:S01]  /*13b0*/  SHF.L.U32 R10, R10, 0x10, RZ ;  /* 0x000000100a0a7819 */ /* 0x000fe200000006ff */
[----:B------:R-:W-:Y:S01]  /*13c0*/  IMAD.U32 R11, R11, 0x10000, RZ ;  /* 0x000100000b0b7824 */ /* 0x000fe200078e00ff */
[----:B------:R-:W-:Y:S01]  /*13d0*/  SHF.L.U32 R2, R2, 0x10, RZ ;  /* 0x0000001002027819 */ /* 0x000fe200000006ff */
[----:B------:R-:W-:-:S02]  /*13e0*/  FADD.FTZ R16, R21, R16 ;  /* 0x0000001015107221 */ /* 0x000fc40000010000 */
[C---:B------:R-:W-:Y:S01]  /*13f0*/  FADD.FTZ R9, R10.reuse, R9 ;  /* 0x000000090a097221 */ /* 0x040fe20000010000 */
[----:B------:R-:W-:Y:S01]  /*1400*/  FFMA.FTZ R3, R10, R10, R3 ;  /* 0x0000000a0a037223 */ /* 0x000fe20000010003 */
[----:B------:R-:W-:Y:S01]  /*1410*/  FMUL.FTZ R17, R11, R11 ;  /* 0x0000000b0b117220 */ /* 0x000fe20000410000 */
[----:B------:R-:W-:Y:S01]  /*1420*/  FADD.FTZ R11, R2, R11 ;  /* 0x0000000b020b7221 */ /* 0x000fe20000010000 */
[----:B------:R-:W-:Y:S01]  /*1430*/  FADD.FTZ R6, R6, R9 ;  /* 0x0000000906067221 */ /* 0x000fe20000010000 */
[----:B------:R-:W-:Y:S01]  /*1440*/  FADD.FTZ R16, R16, R3 ;  /* 0x0000000310107221 */ /* 0x000fe20000010000 */
[----:B------:R-:W-:Y:S02]  /*1450*/  FFMA.FTZ R17, R2, R2, R17 ;  /* 0x0000000202117223 */ /* 0x000fe40000010011 */
[----:B------:R-:W-:Y:S02]  /*1460*/  FADD.FTZ R20, R6, R11 ;  /* 0x0000000b06147221 */ /* 0x000fe40000010000 */
[----:B------:R-:W-:-:S07]  /*1470*/  FADD.FTZ R21, R16, R17 ;  /* 0x0000001110157221 */ /* 0x000fce0000010000 */
.L_x_1960:
        /* <DEDUP_REMOVED lines=9> */
[C---:B------:R-:W-:Y:S01]  /*1510*/  @!P0 IADD3 R19, PT, PT, R18.reuse, 0x1, RZ ;  /* 0x0000000112138810 */ /* 0x040fe20007ffe0ff */
[----:B------:R-:W-:Y:S01]  /*1520*/  @!P0 IMAD.MOV.U32 R6, RZ, RZ, R14 ;  /* 0x000000ffff068224 */ /* 0x000fe200078e000e */
[----:B------:R-:W-:Y:S02]  /*1530*/  @!P0 SHF.R.S32.HI R5, RZ, 0x1f, R18 ;  /* 0x0000001fff058819 */ /* 0x000fe40000011412 */
[----:B------:R-:W-:Y:S01]  /*1540*/  @!P0 SHF.R.S32.HI R16, RZ, 0x1f, R19 ;  /* 0x0000001fff108819 */ /* 0x000fe20000011413 */
[----:B------:R-:W-:Y:S02]  /*1550*/  @!P0 IMAD.WIDE.U32 R8, R18, UR4, R6 ;  /* 0x0000000412088c25 */ /* 0x000fe4000f8e0006 */
[----:B------:R-:W1:Y:S02]  /*1560*/  @!P0 LDC.64 R2, c[0x0][0x390] ;  /* 0x0000e400ff028b82 */ /* 0x000e640000000a00 */
[----:B------:R-:W-:-:S02]  /*1570*/  @!P0 IMAD R5, R5, UR4, RZ ;  /* 0x0000000405058c24 */ /* 0x000fc4000f8e02ff */
[----:B------:R-:W-:Y:S02]  /*1580*/  @!P0 IMAD R22, R16, UR4, RZ ;  /* 0x0000000410168c24 */ /* 0x000fe4000f8e02ff */
[----:B------:R-:W-:Y:S02]  /*1590*/  @!P0 IMAD R5, R18, UR5, R5 ;  /* 0x0000000512058c24 */ /* 0x000fe4000f8e0205 */
[----:B------:R-:W-:-:S03]  /*15a0*/  @!P0 IMAD.WIDE.U32 R16, R19, UR4, R6 ;  /* 0x0000000413108c25 */ /* 0x000fc6000f8e0006 */
[----:B------:R-:W-:Y:S01]  /*15b0*/  @!P0 IADD3 R5, PT, PT, R9, R5, RZ ;  /* 0x0000000509058210 */ /* 0x000fe20007ffe0ff */
[----:B------:R-:W-:Y:S01]  /*15c0*/  @!P0 IMAD R19, R19, UR5, R22 ;  /* 0x0000000513138c24 */ /* 0x000fe2000f8e0216 */
[----:B0-----:R-:W-:-:S03]  /*15d0*/  @!P0 LEA R10, P2, R8, R10, 0x1 ;  /* 0x0000000a080a8211 */ /* 0x001fc600078408ff */
[----:B------:R-:W-:Y:S01]  /*15e0*/  @!P0 IMAD.IADD R19, R17, 0x1, R19 ;  /* 0x0000000111138824 */ /* 0x000fe200078e0213 */
[----:B------:R-:W-:Y:S02]  /*15f0*/  @!P0 LEA.HI.X R11, R8, R11, R5, 0x1, P2 ;  /* 0x0000000b080b8211 */ /* 0x000fe400010f0c05 */
[----:B-1----:R-:W-:-:S03]  /*1600*/  @!P0 LEA R2, P3, R16, R2, 0x1 ;  /* 0x0000000210028211 */ /* 0x002fc600078608ff */
[----:B------:R-:W2:Y:S01]  /*1610*/  @!P0 LDG.E R10, desc[UR10][R10.64] ;  /* 0x0000000a0a0a8981 */ /* 0x000ea2000c1e1900 */
[----:B------:R-:W-:-:S05]  /*1620*/  @!P0 LEA.HI.X R3, R16, R3, R19, 0x1, P3 ;  /* 0x0000000310038211 */ /* 0x000fca00018f0c13 */
[----:B------:R-:W3:Y:S01]  /*1630*/  @!P0 LDG.E R2, desc[UR10][R2.64] ;  /* 0x0000000a02028981 */ /* 0x000ee2000c1e1900 */
[----:B------:R-:W-:Y:S02]  /*1640*/  PRMT R5, RZ, 0x7610, R5 ;  /* 0x00007610ff057816 */ /* 0x000fe40000000005 */
[----:B------:R-:W-:Y:S02]  /*1650*/  PRMT R6, RZ, 0x7610, R6 ;  /* 0x00007610ff067816 */ /* 0x000fe40000000006 */
[----:B------:R-:W-:Y:S02]  /*1660*/  PRMT R8, RZ, 0x7610, R8 ;  /* 0x00007610ff087816 */ /* 0x000fe40000000008 */
[----:B------:R-:W-:Y:S02]  /*1670*/  PRMT R9, RZ, 0x7610, R9 ;  /* 0x00007610ff097816 */ /* 0x000fe40000000009 */
[----:B------:R-:W-:Y:S02]  /*1680*/  IADD3 R18, PT, PT, R18, 0x2, RZ ;  /* 0x0000000212127810 */ /* 0x000fe40007ffe0ff */
[----:B--2---:R-:W-:-:S02]  /*1690*/  @!P0 PRMT R5, R10, 0x7632, R5 ;  /* 0x000076320a058816 */ /* 0x004fc40000000005 */
[----:B------:R-:W-:Y:S02]  /*16a0*/  @!P0 PRMT R6, R10, 0x7610, R6 ;  /* 0x000076100a068816 */ /* 0x000fe40000000006 */
[----:B------:R-:W-:Y:S02]  /*16b0*/  SHF.L.U32 R5, R5, 0x10, RZ ;  /* 0x0000001005057819 */ /* 0x000fe400000006ff */
[----:B---3--:R-:W-:Y:S01]  /*16c0*/  @!P0 PRMT R8, R2, 0x7632, R8 ;  /* 0x0000763202088816 */ /* 0x008fe20000000008 */
[----:B------:R-:W-:Y:S01]  /*16d0*/  IMAD.U32 R6, R6, 0x10000, RZ ;  /* 0x0001000006067824 */ /* 0x000fe200078e00ff */
[----:B------:R-:W-:Y:S01]  /*16e0*/  @!P0 PRMT R9, R2, 0x7610, R9 ;  /* 0x0000761002098816 */ /* 0x000fe20000000009 */
[----:B------:R-:W-:Y:S01]  /*16f0*/  FMUL.FTZ R3, R5, R5 ;  /* 0x0000000505037220 */ /* 0x000fe20000410000 */
[----:B------:R-:W-:Y:S01]  /*1700*/  SHF.L.U32 R8, R8, 0x10, RZ ;  /* 0x0000001008087819 */ /* 0x000fe200000006ff */
[----:B------:R-:W-:Y:S02]  /*1710*/  FADD.FTZ R5, R6, R5 ;  /* 0x0000000506057221 */ /* 0x000fe40000010000 */
[----:B------:R-:W-:-:S02]  /*1720*/  IMAD.U32 R9, R9, 0x10000, RZ ;  /* 0x0001000009097824 */ /* 0x000fc400078e00ff */
        /* <DEDUP_REMOVED lines=8> */
.L_x_1961:
[----:B------:R-:W-:Y:S05]  /*17b0*/  @P1 BRA `(.L_x_1957) ;  /* 0x00000000006c1947 */ /* 0x000fea0003800000 */
[----:B------:R-:W0:Y:S01]  /*17c0*/  LDCU.64 UR4, c[0x0][0x3e0] ;  /* 0x00007c00ff0477ac */ /* 0x000e220008000a00 */
[----:B------:R-:W-:Y:S01]  /*17d0*/  SHF.R.S32.HI R2, RZ, 0x1f, R18 ;  /* 0x0000001fff027819 */ /* 0x000fe20000011412 */
[----:B------:R-:W-:Y:S01]  /*17e0*/  IMAD.MOV.U32 R6, RZ, RZ, R14 ;  /* 0x000000ffff067224 */ /* 0x000fe200078e000e */
[----:B------:R-:W-:Y:S01]  /*17f0*/  BSSY.RECONVERGENT B0, `(.L_x_1962) ;  /* 0x0000010000007945 */ /* 0x000fe20003800200 */
[----:B------:R-:W-:Y:S02]  /*1800*/  PRMT R5, RZ, 0x7610, R5 ;  /* 0x00007610ff057816 */ /* 0x000fe40000000005 */
[----:B------:R-:W-:Y:S02]  /*1810*/  PRMT R8, RZ, 0x7610, R8 ;  /* 0x00007610ff087816 */ /* 0x000fe40000000008 */
        /* <DEDUP_REMOVED lines=9> */
[----:B------:R-:W-:-:S05]  /*18b0*/  LEA.HI.X R3, R6, UR5, R3, 0x1, P0 ;  /* 0x0000000506037c11 */ /* 0x000fca00080f0c03 */
[----:B------:R-:W2:Y:S02]  /*18c0*/  LDG.E R2, desc[UR10][R2.64] ;  /* 0x0000000a02027981 */ /* 0x000ea4000c1e1900 */
[C---:B--2---:R-:W-:Y:S02]  /*18d0*/  PRMT R8, R2.reuse, 0x7610, R8 ;  /* 0x0000761002087816 */ /* 0x044fe40000000008 */
[----:B------:R-:W-:-:S07]  /*18e0*/  PRMT R5, R2, 0x7632, R5 ;  /* 0x0000763202057816 */ /* 0x000fce0000000005 */
.L_x_1963:
[----:B------:R-:W-:Y:S05]  /*18f0*/  BSYNC.RECONVERGENT B0 ;  /* 0x0000000000007941 */ /* 0x000fea0003800200 */
.L_x_1962:
[----:B------:R-:W-:Y:S01]  /*1900*/  IMAD.U32 R5, R5, 0x10000, RZ ;  /* 0x0001000005057824 */ /* 0x000fe200078e00ff */
[----:B------:R-:W-:-:S03]  /*1910*/  SHF.L.U32 R8, R8, 0x10, RZ ;  /* 0x0000001008087819 */ /* 0x000fc600000006ff */
[----:B------:R-:W-:Y:S02]  /*1920*/  FMUL.FTZ R3, R5, R5 ;  /* 0x0000000505037220 */ /* 0x000fe40000410000 */
[C---:B------:R-:W-:Y:S02]  /*1930*/  FADD.FTZ R5, R8.reuse, R5 ;  /* 0x0000000508057221 */ /* 0x040fe40000010000 */
[----:B------:R-:W-:Y:S02]  /*1940*/  FFMA.FTZ R8, R8, R8, R3 ;  /* 0x0000000808087223 */ /* 0x000fe40000010003 */
[----:B------:R-:W-:Y:S02]  /*1950*/  FADD.FTZ R20, R20, R5 ;  /* 0x0000000514147221 */ /* 0x000fe40000010000 */
[----:B------:R-:W-:-:S07]  /*1960*/  FADD.FTZ R21, R21, R8 ;  /* 0x0000000815157221 */ /* 0x000fce0000010000 */
.L_x_1957:
[----:B------:R-:W0:Y:S01]  /*1970*/  LDCU UR5, c[0x0][0x40c] ;  /* 0x00008180ff0577ac */ /* 0x000e220008000800 */
[----:B------:R-:W-:Y:S01]  /*1980*/  IMAD.MOV.U32 R2, RZ, RZ, RZ ;  /* 0x000000ffff027224 */ /* 0x000fe200078e00ff */
        /* <DEDUP_REMOVED lines=33> */
[----:B------:R-:W-:Y:S02]  /*1ba0*/  LEA R9, R2, R9, 0x18 ;  /* 0x0000000902097211 */ /* 0x000fe400078ec0ff */
[----:B0-----:R-:W-:Y:S01]  /*1bb0*/  IADD3 R5, PT, PT, R5, 0x210, RZ ;  /* 0x0000021005057810 */ /* 0x001fe20007ffe0ff */
[----:B------:R-:W0:Y:S04]  /*1bc0*/  LDS R7, [R27+0x21c] ;  /* 0x00021c001b077984 */ /* 0x000e280000000800 */
[----:B------:R-:W2:Y:S01]  /*1bd0*/  LDS R10, [R27+0x228] ;  /* 0x000228001b0a7984 */ /* 0x000ea20000000800 */
[----:B------:R-:W-:-:S03]  /*1be0*/  IMAD R5, R0, 0x48, R5 ;  /* 0x0000004800057824 */ /* 0x000fc600078e0205 */
        /* <DEDUP_REMOVED lines=37> */
[----:B------:R-:W-:Y:S02]  /*1e40*/  IMAD.MOV.U32 R9, RZ, RZ, 0xfffffff ;  /* 0x0fffffffff097424 */ /* 0x000fe400078e00ff */
        /* <DEDUP_REMOVED lines=17> */
[----:B------:R-:W0:Y:S01]  /*1f60*/  @P1 LDS R13, [R8+0xb8] ;  /* 0x0000b800080d1984 */ /* 0x000e220000000800 */
[----:B------:R-:W-:-:S03]  /*1f70*/  @P1 PLOP3.LUT P0, PT, P2, PT, PT, 0x80, 0x8 ;  /* 0x000000000008181c */ /* 0x000fc6000170f070 */
[----:B------:R-:W2:Y:S01]  /*1f80*/  @P1 LDS R12, [R8+0xbc] ;  /* 0x0000bc00080c1984 */ /* 0x000ea20000000800 */
[----:B-1----:R-:W-:-:S09]  /*1f90*/  @P1 IMAD.IADD R10, R11, 0x1, R10 ;  /* 0x000000010b0a1824 */ /* 0x002fd200078e020a */
[----:B0-----:R-:W-:Y:S01]  /*1fa0*/  @!P0 FADD.FTZ R6, R6, R13 ;  /* 0x0000000d06068221 */ /* 0x001fe20000010000 */
        /* <DEDUP_REMOVED lines=14> */
[----:B0-----:R-:W-:-:S09]  /*2090*/  @P1 IMAD.IADD R10, R11, 0x1, R10 ;  /* 0x000000010b0a1824 */ /* 0x001fd200078e020a */
        /* <DEDUP_REMOVED lines=29> */
[----:B------:R-:W-:Y:S02]  /*2270*/  @P1 PLOP3.LUT P0, PT, P2, PT, PT, 0x80, 0x8 ;  /* 0x000000000008181c */ /* 0x000fe4000170f070 */
[----:B------:R-:W-:Y:S01]  /*2280*/  ISETP.GE.U32.AND P2, PT, R18, 0x10, PT ;  /* 0x000000101200780c */ /* 0x000fe20003f46070 */
[----:B------:R-:W2:Y:S01]  /*2290*/  @P1 LDS R12, [R8+0x68] ;  /* 0x00006800080c1984 */ /* 0x000ea20000000800 */
[----:B0-----:R-:W-:-:S09]  /*22a0*/  @P1 IMAD.IADD R10, R11, 0x1, R10 ;  /* 0x000000010b0a1824 */ /* 0x001fd200078e020a */
[----:B-1----:R-:W-:Y:S01]  /*22b0*/  @!P0 FADD.FTZ R6, R6, R13 ;  /* 0x0000000d06068221 */ /* 0x002fe20000010000 */
[----:B------:R-:W-:Y:S01]  /*22c0*/  @P1 MOV R11, R10 ;  /* 0x0000000a000b1202 */ /* 0x000fe20000000f00 */
        /* <DEDUP_REMOVED lines=21> */
.L_x_1977:
        /* <DEDUP_REMOVED lines=16> */
[----:B--2---:R-:W-:-:S03]  /*2520*/  @P1 IMAD.IADD R28, R17, 0x1, R28 ;  /* 0x00000001111c1824 */ /* 0x004fc600078e021c */
[----:B------:R-:W2:Y:S04]  /*2530*/  LDS R16, [R5+0x3c] ;  /* 0x00003c0005107984 */ /* 0x000ea80000000800 */
[----:B------:R-:W2:Y:S04]  /*2540*/  LDS R12, [R5+0x1c] ;  /* 0x00001c00050c7984 */ /* 0x000ea80000000800 */
[----:B------:R-:W2:Y:S01]  /*2550*/  LDS R8, [R5+0x20] ;  /* 0x0000200005087984 */ /* 0x000ea20000000800 */
[----:B---3--:R-:W-:Y:S01]  /*2560*/  @!P0 FADD.FTZ R10, R19, R10 ;  /* 0x0000000a130a8221 */ /* 0x008fe20000010000 */
[----:B0-----:R-:W-:-:S02]  /*2570*/  @!P0 FADD.FTZ R6, R21, R6 ;  /* 0x0000000615068221 */ /* 0x001fc40000010000 */
[----:B------:R-:W0:Y:S01]  /*2580*/  LDS R14, [R5+0x48] ;  /* 0x00004800050e7984 */ /* 0x000e220000000800 */
[----:B----4-:R-:W-:-:S03]  /*2590*/  IADD3 R23, PT, PT, R22, R28, RZ ;  /* 0x0000001c16177210 */ /* 0x010fc60007ffe0ff */
[----:B------:R-:W3:Y:S01]  /*25a0*/  LDS R18, [R5+0x28] ;  /* 0x0000280005127984 */ /* 0x000ee20000000800 */
[----:B------:R-:W-:Y:S02]  /*25b0*/  ISETP.NE.AND P5, PT, R22, RZ, PT ;  /* 0x000000ff1600720c */ /* 0x000fe40003fa5270 */
[C---:B-----5:R-:W-:Y:S01]  /*25c0*/  ISETP.NE.AND P4, PT, R7.reuse, RZ, PT ;  /* 0x000000ff0700720c */ /* 0x060fe20003f85270 */
[----:B------:R-:W4:Y:S01]  /*25d0*/  LDS R17, [R5+0x2c] ;  /* 0x00002c0005117984 */ /* 0x000f220000000800 */
[----:B------:R-:W-:Y:S01]  /*25e0*/  IMAD.IADD R25, R7, 0x1, R23 ;  /* 0x0000000107197824 */ /* 0x000fe200078e0217 */
[C---:B------:R-:W-:Y:S02]  /*25f0*/  ISETP.NE.AND P3, PT, R9.reuse, RZ, PT ;  /* 0x000000ff0900720c */ /* 0x040fe40003f65270 */
[----:B------:R-:W5:Y:S02]  /*2600*/  LDS R19, [R5+0x34] ;  /* 0x0000340005137984 */ /* 0x000f640000000800 */
[----:B------:R-:W-:-:S02]  /*2610*/  IADD3 R7, PT, PT, R9, R25, RZ ;  /* 0x0000001909077210 */ /* 0x000fc40007ffe0ff */
[----:B------:R-:W5:Y:S01]  /*2620*/  LDS R20, [R5+0x38] ;  /* 0x0000380005147984 */ /* 0x000f620000000800 */
[C---:B------:R-:W-:Y:S02]  /*2630*/  ISETP.NE.AND P2, PT, R11.reuse, RZ, PT ;  /* 0x000000ff0b00720c */ /* 0x040fe40003f45270 */
[----:B------:R-:W-:Y:S01]  /*2640*/  IMAD.IADD R9, R11, 0x1, R7 ;  /* 0x000000010b097824 */ /* 0x000fe200078e0207 */
        /* <DEDUP_REMOVED lines=15> */
[----:B----4-:R-:W-:Y:S02]  /*2740*/  IMAD.IADD R28, R14, 0x1, R16 ;  /* 0x000000010e1c7824 */ /* 0x010fe400078e0210 */
[----:B------:R-:W-:Y:S01]  /*2750*/  @!P3 FADD.FTZ R17, R17, R8 ;  /* 0x000000081111b221 */ /* 0x000fe20000010000 */
        /* <DEDUP_REMOVED lines=24> */
.L_x_1964:
        /* <DEDUP_REMOVED lines=34> */
.L_x_1965:
[----:B0-----:R-:W-:Y:S05]  /*2b00*/  WARPSYNC.COLLECTIVE R9, `(.L_x_1966) ;  /* 0x0000000009087348 */ /* 0x001fea0003c00000 */
[----:B------:R-:W-:Y:S01]  /*2b10*/  NOP ;  /* 0x0000000000007918 */ /* 0x000fe20000000000 */
[----:B0-----:R-:W-:Y:S05]  /*2b20*/  ENDCOLLECTIVE ;  /* 0x000000000000791b */ /* 0x001fea0003800000 */
.L_x_1966:
[----:B------:R-:W-:Y:S02]  /*2b30*/  ISETP.NE.AND P1, PT, R18, RZ, PT ;  /* 0x000000ff1200720c */ /* 0x000fe40003f25270 */
[----:B------:R-:W-:-:S11]  /*2b40*/  PLOP3.LUT P0, PT, PT, PT, PT, 0x80, 0x8 ;  /* 0x000000000008781c */ /* 0x000fd60003f0f070 */
        /* <DEDUP_REMOVED lines=11> */
.L_x_1967:
        /* <DEDUP_REMOVED lines=9> */
.L_x_1968:
        /* <DEDUP_REMOVED lines=11> */
.L_x_1969:
        /* <DEDUP_REMOVED lines=9> */
.L_x_1970:
        /* <DEDUP_REMOVED lines=11> */
.L_x_1971:
        /* <DEDUP_REMOVED lines=9> */
.L_x_1972:
[----:B------:R-:W0:Y:S01]  /*2f10*/  @P1 LDS R10, [R8+0x60] ;  /* 0x00006000080a1984 */ /* 0x000e220000000800 */
[----:B------:R-:W-:-:S03]  /*2f20*/  @P1 ISETP.NE.AND P2, PT, R11, RZ, PT ;  /* 0x000000ff0b00120c */ /* 0x000fc60003f45270 */
[----:B------:R-:W1:Y:S01]  /*2f30*/  @P1 LDS R13, [R8+0x64] ;  /* 0x00006400080d1984 */ /* 0x000e620000000800 */
[----:B------:R-:W-:Y:S02]  /*2f40*/  @P1 PLOP3.LUT P0, PT, P2, PT, PT, 0x80, 0x8 ;  /* 0x000000000008181c */ /* 0x000fe4000170f070 */
[----:B------:R-:W-:Y:S01]  /*2f50*/  ISETP.GE.U32.AND P2, PT, R18, 0x10, PT ;  /* 0x000000101200780c */ /* 0x000fe20003f46070 */
[----:B------:R2:W3:Y:S01]  /*2f60*/  @P1 LDS R12, [R8+0x68] ;  /* 0x00006800080c1984 */ /* 0x0004e20000000800 */
[----:B0-----:R-:W-:-:S09]  /*2f70*/  @P1 IMAD.IADD R10, R11, 0x1, R10 ;  /* 0x000000010b0a1824 */ /* 0x001fd200078e020a */
[----:B-1----:R-:W-:Y:S01]  /*2f80*/  @!P0 FADD.FTZ R6, R6, R13 ;  /* 0x0000000d06068221 */ /* 0x002fe20000010000 */
[----:B--2---:R-:W-:-:S07]  /*2f90*/  @P1 MOV R11, R10 ;  /* 0x0000000a000b1202 */ /* 0x004fce0000000f00 */
[----:B---3--:R-:W-:Y:S05]  /*2fa0*/  WARPSYNC.COLLECTIVE R9, `(.L_x_1973) ;  /* 0x0000000009087348 */ /* 0x008fea0003c00000 */
[----:B------:R-:W-:Y:S01]  /*2fb0*/  NOP ;  /* 0x0000000000007918 */ /* 0x000fe20000000000 */
[----:B---3--:R-:W-:Y:S05]  /*2fc0*/  ENDCOLLECTIVE ;  /* 0x000000000000791b */ /* 0x008fea0003800000 */
.L_x_1973:
        /* <DEDUP_REMOVED lines=10> */
.L_x_1974:
[----:B------:R-:W0:Y:S04]  /*3070*/  @P2 LDS R10, [R8] ;  /* 0x00000000080a2984 */ /* 0x000e280000000800 */
[----:B------:R-:W1:Y:S04]  /*3080*/  @P2 LDS R13, [R8+0x4] ;  /* 0x00000400080d2984 */ /* 0x000e680000000800 */
[----:B------:R2:W3:Y:S01]  /*3090*/  @P2 LDS R12, [R8+0x8] ;  /* 0x00000800080c2984 */ /* 0x0004e20000000800 */
[----:B0-----:R-:W-:Y:S02]  /*30a0*/  @P2 IMAD.IADD R10, R11, 0x1, R10 ;  /* 0x000000010b0a2824 */ /* 0x001fe400078e020a */
[----:B-1----:R-:W-:-:S03]  /*30b0*/  @!P0 FADD.FTZ R6, R6, R13 ;  /* 0x0000000d06068221 */ /* 0x002fc60000010000 */
[----:B--2---:R-:W-:-:S07]  /*30c0*/  @P2 MOV R11, R10 ;  /* 0x0000000a000b2202 */ /* 0x004fce0000000f00 */
[----:B---3--:R-:W-:Y:S05]  /*30d0*/  WARPSYNC.COLLECTIVE R9, `(.L_x_1975) ;  /* 0x0000000009087348 */ /* 0x008fea0003c00000 */
[----:B------:R-:W-:Y:S01]  /*30e0*/  NOP ;  /* 0x0000000000007918 */ /* 0x000fe20000000000 */
[----:B---3--:R-:W-:Y:S05]  /*30f0*/  ENDCOLLECTIVE ;  /* 0x000000000000791b */ /* 0x008fea0003800000 */
.L_x_1975:
[----:B------:R-:W-:Y:S01]  /*3100*/  @!P0 FADD.FTZ R7, R7, R12 ;  /* 0x0000000c07078221 */ /* 0x000fe20000010000 */
[----:B------:R0:W-:Y:S04]  /*3110*/  STS [R8+0xc0], R11 ;  /* 0x0000c00b08007388 */ /* 0x0001e80000000800 */
[----:B------:R0:W-:Y:S04]  /*3120*/  STS [R8+0xc4], R6 ;  /* 0x0000c40608007388 */ /* 0x0001e80000000800 */
[----:B------:R0:W-:Y:S02]  /*3130*/  STS [R8+0xc8], R7 ;  /* 0x0000c80708007388 */ /* 0x0001e40000000800 */
[----:B0-----:R-:W-:Y:S05]  /*3140*/  WARPSYNC.COLLECTIVE R9, `(.L_x_1976) ;  /* 0x0000000009087348 */ /* 0x001fea0003c00000 */
[----:B------:R-:W-:Y:S01]  /*3150*/  NOP ;  /* 0x0000000000007918 */ /* 0x000fe20000000000 */
[----:B0-----:R-:W-:Y:S05]  /*3160*/  ENDCOLLECTIVE ;  /* 0x000000000000791b */ /* 0x001fea0003800000 */
.L_x_1976:
[----:B------:R-:W-:Y:S05]  /*3170*/  BRA `(.L_x_1977) ;  /* 0xfffffff000a87947 */ /* 0x000fea000383ffff */
.L_x_1978:
        /* <DEDUP_REMOVED lines=16> */
.L_x_3650:


//--------------------- .text._Z30group_norm_nhwc_fwd_sum_kernelI11Bf16IOFp32WLi168EEv26Group_norm_nhwc_fwd_params --------------------------
	.section	.text._Z30group_norm_nhwc_fwd_sum_kernelI11Bf16IOFp32WLi168EEv26Group_norm_nhwc_fwd_params,"ax",@progbits
	.align	128
        .global         _Z30group_norm_nhwc_fwd_sum_kernelI11Bf16IOFp32WLi168EEv26Group_norm_nhwc_fwd_params
        .type           _Z30group_norm_nhwc_fwd_sum_kernelI11Bf16IOFp32WLi168EEv26Group_norm_nhwc_fwd_params,@function
        .size           _Z30group_norm_nhwc_fwd_sum_kernelI11Bf16IOFp32WLi168EEv26Group_norm_nhwc_fwd_params,(.L_x_3651 - _Z30group_norm_nhwc_fwd_sum_kernelI11Bf16IOFp32WLi168EEv26Group_norm_nhwc_fwd_params)
        .other          _Z30group_norm_nhwc_fwd_sum_kernelI11Bf16IOFp32WLi168EEv26Group_norm_nhwc_fwd_params,@"STO_CUDA_ENTRY STV_DEFAULT"
_Z30group_norm_nhwc_fwd_sum_kernelI11Bf16IOFp32WLi168EEv26Group_norm_nhwc_fwd_params:
.text._Z30group_norm_nhwc_fwd_sum_kernelI11Bf16IOFp32WLi168EEv26Group_norm_nhwc_fwd_params:
        /* <DEDUP_REMOVED lines=24> */
[----:B------:R-:W-:Y:S01]  /*0180*/  VIADD R0, R2, -UR5 ;  /* 0x8000000502007c36 */ /* 0x000fe20008000000 */
[----:B------:R-:W1:Y:S04]  /*0190*/  LDC.64 R4, c[0x0][0x3f0] ;  /* 0x0000fc00ff047b82 */ /* 0x000e680000000a00 */
[----:B------:R-:W-:Y:S01]  /*01a0*/  ISETP.GT.U32.AND P0, PT, R0, -0x8, PT ;  /* 0xfffffff80000780c */ /* 0x000fe20003f04070 */
        /* <DEDUP_REMOVED lines=15> */
.L_x_1981:
[----:B------:R-:W0:Y:S01]  /*02a0*/  @!P0 LDC.64 R8, c[0x0][0x390] ;  /* 0x0000e400ff088b82 */ /* 0x000e220000000a00 */
[----:B------:R-:W-:Y:S02]  /*02b0*/  @!P0 VIADD R7, R2, 0xfffffffd ;  /* 0xfffffffd02078836 */ /* 0x000fe40000000000 */
[----:B------:R-:W-:-:S03]  /*02c0*/  @!P0 IMAD.MOV.U32 R17, RZ, RZ, R5 ;  /* 0x000000ffff118224 */ /* 0x000fc600078e0005 */
[----:B------:R-:W-:-:S05]  /*02d0*/  @!P0 SHF.R.S32.HI R16, RZ, 0x1f, R7 ;  /* 0x0000001fff108819 */ /* 0x000fca0000011407 */
[----:B------:R-:W-:Y:S01]  /*02e0*/  @!P0 IMAD R18, R16, UR8, RZ ;  /* 0x0000000810128c24 */ /* 0x000fe2000f8e02ff */
[----:B------:R-:W-:-:S05]  /*02f0*/  @!P0 MOV R16, R14 ;  /* 0x0000000e00108202 */ /* 0x000fca0000000f00 */
[----:B------:R-:W-:-:S04]  /*0300*/  @!P0 IMAD.WIDE.U32 R16, R7, UR8, R16 ;  /* 0x0000000807108c25 */ /* 0x000fc8000f8e0010 */
[----:B------:R-:W-:Y:S01]  /*0310*/  @!P0 IMAD R7, R7, UR9, R18 ;  /* 0x0000000907078c24 */ /* 0x000fe2000f8e0212 */
[----:B0-----:R-:W-:-:S03]  /*0320*/  @!P0 LEA R8, P1, R16, R8, 0x1 ;  /* 0x0000000810088211 */ /* 0x001fc600078208ff */
[----:B------:R-:W-:-:S05]  /*0330*/  @!P0 IMAD.IADD R17, R17, 0x1, R7 ;  /* 0x0000000111118824 */ /* 0x000fca00078e0207 */
[----:B------:R-:W-:Y:S02]  /*0340*/  @!P0 LEA.HI.X R17, R16, R9, R17, 0x1, P1 ;  /* 0x0000000910118211 */ /* 0x000fe400008f0c11 */
[----:B------:R-:W-:-:S06]  /*0350*/  @!P0 MOV R16, R8 ;  /* 0x0000000800108202 */ /* 0x000fcc0000000f00 */
        /* <DEDUP_REMOVED lines=8> */
[----:B------:R-:W-:Y:S01]  /*03e0*/  @!P0 VIADD R19, R2, 0xfffffffe ;  /* 0xfffffffe02138836 */ /* 0x000fe20000000000 */
[----:B------:R-:W-:Y:S01]  /*03f0*/  @!P0 MOV R25, R5 ;  /* 0x0000000500198202 */ /* 0x000fe20000000f00 */
[----:B------:R-:W-:-:S03]  /*0400*/  @!P0 IMAD.MOV.U32 R24, RZ, RZ, R14 ;  /* 0x000000ffff188224 */ /* 0x000fc600078e000e */
[----:B------:R-:W-:Y:S01]  /*0410*/  @!P0 SHF.R.S32.HI R20, RZ, 0x1f, R19 ;  /* 0x0000001fff148819 */ /* 0x000fe20000011413 */
[----:B------:R-:W-:Y:S01]  /*0420*/  @!P0 IMAD.WIDE.U32 R24, R19, UR8, R24 ;  /* 0x0000000813188c25 */ /* 0x000fe2000f8e0018 */
[----:B------:R-:W1:Y:S03]  /*0430*/  @!P0 LDC.64 R16, c[0x0][0x390] ;  /* 0x0000e400ff108b82 */ /* 0x000e660000000a00 */
[----:B------:R-:W-:-:S04]  /*0440*/  @!P0 IMAD R20, R20, UR8, RZ ;  /* 0x0000000814148c24 */ /* 0x000fc8000f8e02ff */
[----:B------:R-:W-:Y:S01]  /*0450*/  @!P0 IMAD R23, R19, UR9, R20 ;  /* 0x0000000913178c24 */ /* 0x000fe2000f8e0214 */
[----:B------:R-:W2:Y:S01]  /*0460*/  @!P0 LDC.64 R28, c[0x0][0x390] ;  /* 0x0000e400ff1c8b82 */ /* 0x000ea20000000a00 */
[----:B------:R-:W-:Y:S02]  /*0470*/  @!P0 VIADD R19, R2, 0xffffffff ;  /* 0xffffffff02138836 */ /* 0x000fe40000000000 */
[----:B------:R-:W-:Y:S01]  /*0480*/  @!P0 IMAD.IADD R23, R25, 0x1, R23 ;  /* 0x0000000119178824 */ /* 0x000fe200078e0217 */
[C---:B0-----:R-:W-:Y:S02]  /*0490*/  @!P0 LEA R20, P1, R24.reuse, R8, 0x1 ;  /* 0x0000000818148211 */ /* 0x041fe400078208ff */
[----:B------:R-:W-:Y:S02]  /*04a0*/  @!P0 SHF.R.S32.HI R8, RZ, 0x1f, R19 ;  /* 0x0000001fff088819 */ /* 0x000fe40000011413 */
[----:B------:R-:W-:-:S03]  /*04b0*/  @!P0 LEA.HI.X R9, R24, R9, R23, 0x1, P1 ;  /* 0x0000000918098211 */ /* 0x000fc600008f0c17 */
[----:B------:R-:W-:Y:S01]  /*04c0*/  @!P0 IMAD R26, R8, UR8, RZ ;  /* 0x00000008081a8c24 */ /* 0x000fe2000f8e02ff */
[----:B------:R-:W-:Y:S01]  /*04d0*/  @!P0 MOV R8, R20 ;  /* 0x0000001400088202 */ /* 0x000fe20000000f00 */
[----:B------:R-:W-:Y:S02]  /*04e0*/  @!P0 IMAD.MOV.U32 R24, RZ, RZ, R14 ;  /* 0x000000ffff188224 */ /* 0x000fe400078e000e */
[----:B------:R-:W-:-:S03]  /*04f0*/  @!P0 IMAD.MOV.U32 R25, RZ, RZ, R5 ;  /* 0x000000ffff198224 */ /* 0x000fc600078e0005 */
[----:B------:R0:W3:Y:S01]  /*0500*/  @!P0 LDG.E R8, desc[UR10][R8.64] ;  /* 0x0000000a08088981 */ /* 0x0000e2000c1e1900 */
[----:B------:R-:W-:-:S04]  /*0510*/  @!P0 IMAD.WIDE.U32 R24, R19, UR8, R24 ;  /* 0x0000000813188c25 */ /* 0x000fc8000f8e0018 */
[----:B------:R-:W-:Y:S01]  /*0520*/  @!P0 IMAD R19, R19, UR9, R26 ;  /* 0x0000000913138c24 */ /* 0x000fe2000f8e021a */
[----:B-1----:R-:W-:-:S04]  /*0530*/  @!P0 LEA R16, P1, R24, R16, 0x1 ;  /* 0x0000001018108211 */ /* 0x002fc800078208ff */
[----:B------:R-:W-:-:S04]  /*0540*/  @!P0 IADD3 R19, PT, PT, R25, R19, RZ ;  /* 0x0000001319138210 */ /* 0x000fc80007ffe0ff */
[----:B------:R-:W-:Y:S01]  /*0550*/  @!P0 LEA.HI.X R17, R24, R17, R19, 0x1, P1 ;  /* 0x0000001118118211 */ /* 0x000fe200008f0c13 */
[----:B------:R-:W-:Y:S01]  /*0560*/  @!P0 IMAD.MOV.U32 R26, RZ, RZ, R14 ;  /* 0x000000ffff1a8224 */ /* 0x000fe200078e000e */
[----:B------:R-:W1:Y:S03]  /*0570*/  @!P0 LDC.64 R24, c[0x0][0x390] ;  /* 0x0000e400ff188b82 */ /* 0x000e660000000a00 */
[----:B------:R4:W5:Y:S01]  /*0580*/  @!P0 LDG.E R16, desc[UR10][R16.64] ;  /* 0x0000000a10108981 */ /* 0x000962000c1e1900 */
[----:B------:R-:W-:Y:S01]  /*0590*/  @!P0 SHF.R.S32.HI R19, RZ, 0x1f, R2 ;  /* 0x0000001fff138819 */ /* 0x000fe20000011402 */
[----:B------:R-:W-:Y:S01]  /*05a0*/  @!P0 IMAD.MOV.U32 R27, RZ, RZ, R5 ;  /* 0x000000ffff1b8224 */ /* 0x000fe200078e0005 */
[----:B0-----:R-:W-:Y:S01]  /*05b0*/  @!P0 IADD3 R9, PT, PT, R2, 0x1, RZ ;  /* 0x0000000102098810 */ /* 0x001fe20007ffe0ff */
[----:B------:R-:W-:Y:S01]  /*05c0*/  IMAD.U32 R7, R7, 0x10000, RZ ;  /* 0x0001000007077824 */ /* 0x000fe200078e00ff */
[----:B------:R-:W-:Y:S01]  /*05d0*/  SHF.L.U32 R18, R18, 0x10, RZ ;  /* 0x0000001012127819 */ /* 0x000fe200000006ff */
[----:B------:R-:W-:-:S02]  /*05e0*/  @!P0 IMAD R19, R19, UR8, RZ ;  /* 0x0000000813138c24 */ /* 0x000fc4000f8e02ff */
[----:B------:R-:W-:Y:S01]  /*05f0*/  @!P0 IMAD.WIDE.U32 R26, R2, UR8, R26 ;  /* 0x00000008021a8c25 */ /* 0x000fe2000f8e001a */
[----:B----4-:R-:W-:-:S03]  /*0600*/  @!P0 SHF.R.S32.HI R17, RZ, 0x1f, R9 ;  /* 0x0000001fff118819 */ /* 0x010fc60000011409 */
[----:B------:R-:W-:Y:S01]  /*0610*/  @!P0 IMAD R19, R2, UR9, R19 ;  /* 0x0000000902138c24 */ /* 0x000fe2000f8e0213 */
[----:B--2---:R-:W-:Y:S01]  /*0620*/  @!P0 LEA R28, P1, R26, R28, 0x1 ;  /* 0x0000001c1a1c8211 */ /* 0x004fe200078208ff */
[----:B------:R-:W-:Y:S02]  /*0630*/  @!P0 IMAD R20, R17, UR8, RZ ;  /* 0x0000000811148c24 */ /* 0x000fe4000f8e02ff */
[----:B------:R-:W-:Y:S01]  /*0640*/  FMUL.FTZ R17, R7, R7 ;  /* 0x0000000707117220 */ /* 0x000fe20000410000 */
[----:B------:R-:W-:Y:S01]  /*0650*/  @!P0 IMAD.IADD R23, R27, 0x1, R19 ;  /* 0x000000011b178824 */ /* 0x000fe200078e0213 */
[----:B------:R-:W-:Y:S01]  /*0660*/  @!P0 MOV R27, R5 ;  /* 0x00000005001b8202 */ /* 0x000fe20000000f00 */
[----:B------:R-:W-:Y:S02]  /*0670*/  @!P0 VIADD R19, R2, 0x2 ;  /* 0x0000000202138836 */ /* 0x000fe40000000000 */
[----:B------:R-:W-:Y:S01]  /*0680*/  FFMA.FTZ R17, R18, R18, R17 ;  /* 0x0000001212117223 */ /* 0x000fe20000010011 */
[----:B------:R-:W-:Y:S01]  /*0690*/  @!P0 LEA.HI.X R23, R26, R29, R23, 0x1, P1 ;  /* 0x0000001d1a178211 */ /* 0x000fe200008f0c17 */
[----:B------:R-:W-:-:S02]  /*06a0*/  @!P0 IMAD.MOV.U32 R26, RZ, RZ, R14 ;  /* 0x000000ffff1a8224 */ /* 0x000fc400078e000e */
[----:B------:R-:W-:Y:S01]  /*06b0*/  FADD.FTZ R22, R17, R22 ;  /* 0x0000001611167221 */ /* 0x000fe20000010000 */
[----:B------:R-:W-:Y:S01]  /*06c0*/  @!P0 SHF.R.S32.HI R17, RZ, 0x1f, R19 ;  /* 0x0000001fff118819 */ /* 0x000fe20000011413 */
[----:B------:R-:W-:-:S04]  /*06d0*/  @!P0 IMAD.WIDE.U32 R30, R9, UR8, R26 ;  /* 0x00000008091e8c25 */ /* 0x000fc8000f8e001a */
[--C-:B------:R-:W-:Y:S01]  /*06e0*/  @!P0 IMAD R9, R9, UR9, R20.reuse ;  /* 0x0000000909098c24 */ /* 0x100fe2000f8e0214 */
[----:B-1----:R-:W-:Y:S01]  /*06f0*/  @!P0 LEA R26, P1, R30, R24, 0x1 ;  /* 0x000000181e1a8211 */ /* 0x002fe200078208ff */
[----:B------:R-:W-:Y:S01]  /*0700*/  @!P0 IMAD.MOV.U32 R29, RZ, RZ, R23 ;  /* 0x000000ffff1d8224 */ /* 0x000fe200078e0017 */
[----:B------:R-:W-:Y:S01]  /*0710*/  PRMT R20, RZ, 0x7610, R20 ;  /* 0x00007610ff147816 */ /* 0x000fe20000000014 */
[----:B------:R-:W-:-:S03]  /*0720*/  @!P0 IMAD.IADD R9, R31, 0x1, R9 ;  /* 0x000000011f098824 */ /* 0x000fc600078e0209 */
[----:B------:R0:W2:Y:S02]  /*0730*/  @!P0 LDG.E R23, desc[UR10][R28.64] ;  /* 0x0000000a1c178981 */ /* 0x0000a4000c1e1900 */
[--C-:B------:R-:W-:Y:S02]  /*0740*/  @!P0 LEA.HI.X R25, R30, R25, R9.reuse, 0x1, P1 ;  /* 0x000000191e198211 */ /* 0x100fe400008f0c09 */
[----:B------:R-:W-:Y:S02]  /*0750*/  PRMT R9, RZ, 0x7610, R9 ;  /* 0x00007610ff097816 */ /* 0x000fe40000000009 */
[C---:B---3--:R-:W-:Y:S02]  /*0760*/  @!P0 PRMT R20, R8.reuse, 0x7632, R20 ;  /* 0x0000763208148816 */ /* 0x048fe40000000014 */
[----:B------:R-:W-:Y:S01]  /*0770*/  @!P0 PRMT R9, R8, 0x7610, R9 ;  /* 0x0000761008098816 */ /* 0x000fe20000000009 */
[--C-:B------:R-:W-:Y:S01]  /*0780*/  FADD.FTZ R8, R18, R7.reuse ;  /* 0x0000000712087221 */ /* 0x100fe20000010000 */
[----:B------:R-:W-:Y:S01]  /*0790*/  PRMT R7, RZ, 0x7610, R7 ;  /* 0x00007610ff077816 */ /* 0x000fe20000000007 */
[----:B------:R-:W-:Y:S01]  /*07a0*/  IMAD.U32 R20, R20, 0x10000, RZ ;  /* 0x0001000014147824 */ /* 0x000fe200078e00ff */
[----:B------:R-:W-:Y:S01]  /*07b0*/  SHF.L.U32 R9, R9, 0x10, RZ ;  /* 0x0000001009097819 */ /* 0x000fe200000006ff */
[----:B------:R-:W-:Y:S01]  /*07c0*/  FADD.FTZ R21, R8, R21 ;  /* 0x0000001508157221 */ /* 0x000fe20000010000 */
[----:B------:R-:W-:-:S02]  /*07d0*/  @!P0 IMAD R18, R17, UR8, RZ ;  /* 0x0000000811128c24 */ /* 0x000fc4000f8e02ff */
[----:B------:R-:W-:Y:S01]  /*07e0*/  FMUL.FTZ R8, R20, R20 ;  /* 0x0000001414087220 */ /* 0x000fe20000410000 */
[----:B------:R-:W-:Y:S02]  /*07f0*/  @!P0 IMAD.MOV.U32 R17, RZ, RZ, R5 ;  /* 0x000000ffff118224 */ /* 0x000fe400078e0005 */
[----:B------:R-:W-:Y:S01]  /*0800*/  FADD.FTZ R20, R9, R20 ;  /* 0x0000001409147221 */ /* 0x000fe20000010000 */
[----:B------:R-:W-:Y:S02]  /*0810*/  @!P0 IMAD R27, R19, UR9, R18 ;  /* 0x00000009131b8c24 */ /* 0x000fe4000f8e0212 */
[--C-:B------:R-:W-:Y:S01]  /*0820*/  FFMA.FTZ R9, R9, R9, R8.reuse ;  /* 0x0000000909097223 */ /* 0x100fe20000010008 */
[----:B------:R-:W-:Y:S02]  /*0830*/  PRMT R8, RZ, 0x7610, R8 ;  /* 0x00007610ff087816 */ /* 0x000fe40000000008 */
[C---:B-----5:R-:W-:Y:S02]  /*0840*/  @!P0 PRMT R7, R16.reuse, 0x7610, R7 ;  /* 0x0000761010078816 */ /* 0x060fe40000000007 */
[----:B------:R-:W-:Y:S01]  /*0850*/  @!P0 PRMT R8, R16, 0x7632, R8 ;  /* 0x0000763210088816 */ /* 0x000fe20000000008 */
[----:B------:R-:W-:-:S04]  /*0860*/  @!P0 IMAD.MOV.U32 R16, RZ, RZ, R14 ;  /* 0x000000ffff108224 */ /* 0x000fc800078e000e */
[----:B------:R-:W-:Y:S02]  /*0870*/  @!P0 IMAD.WIDE.U32 R16, R19, UR8, R16 ;  /* 0x0000000813108c25 */ /* 0x000fe4000f8e0010 */
[----:B------:R-:W1:Y:S03]  /*0880*/  @!P0 LDC.64 R18, c[0x0][0x390] ;  /* 0x0000e400ff128b82 */ /* 0x000e660000000a00 */
[----:B------:R-:W-:Y:S01]  /*0890*/  @!P0 IADD3 R27, PT, PT, R17, R27, RZ ;  /* 0x0000001b111b8210 */ /* 0x000fe20007ffe0ff */
[----:B------:R-:W-:Y:S01]  /*08a0*/  @!P0 IMAD.MOV.U32 R17, RZ, RZ, R25 ;  /* 0x000000ffff118224 */ /* 0x000fe200078e0019 */
[----:B-1----:R-:W-:-:S04]  /*08b0*/  @!P0 LEA R24, P1, R16, R18, 0x1 ;  /* 0x0000001210188211 */ /* 0x002fc800078208ff */
[----:B------:R-:W-:Y:S01]  /*08c0*/  @!P0 LEA.HI.X R27, R16, R19, R27, 0x1, P1 ;  /* 0x00000013101b8211 */ /* 0x000fe200008f0c1b */
[----:B------:R-:W-:-:S05]  /*08d0*/  @!P0 VIADD R19, R2, 0x3 ;  /* 0x0000000302138836 */ /* 0x000fca0000000000 */
[----:B------:R-:W-:-:S05]  /*08e0*/  @!P0 SHF.R.S32.HI R16, RZ, 0x1f, R19 ;  /* 0x0000001fff108819 */ /* 0x000fca0000011413 */
[----:B------:R-:W-:Y:S01]  /*08f0*/  @!P0 IMAD R18, R16, UR8, RZ ;  /* 0x0000000810128c24 */ /* 0x000fe2000f8e02ff */
[----:B------:R-:W-:-:S05]  /*0900*/  @!P0 MOV R16, R26 ;  /* 0x0000001a00108202 */ /* 0x000fca0000000f00 */
[----:B------:R1:W3:Y:S01]  /*0910*/  @!P0 LDG.E R25, desc[UR10][R16.64] ;  /* 0x0000000a10198981 */ /* 0x0002e2000c1e1900 */
[----:B0-----:R-:W-:Y:S01]  /*0920*/  @!P0 IMAD R29, R19, UR9, R18 ;  /* 0x00000009131d8c24 */ /* 0x001fe2000f8e0212 */
[----:B-1----:R-:W-:Y:S01]  /*0930*/  @!P0 MOV R17, R5 ;  /* 0x0000000500118202 */ /* 0x002fe20000000f00 */
[----:B------:R-:W-:-:S04]  /*0940*/  @!P0 IMAD.MOV.U32 R16, RZ, RZ, R14 ;  /* 0x000000ffff108224 */ /* 0x000fc800078e000e */
[----:B------:R-:W-:Y:S02]  /*0950*/  @!P0 IMAD.WIDE.U32 R16, R19, UR8, R16 ;  /* 0x0000000813108c25 */ /* 0x000fe4000f8e0010 */
[----:B------:R-:W0:Y:S02]  /*0960*/  @!P0 LDC.64 R18, c[0x0][0x390] ;  /* 0x0000e400ff128b82 */ /* 0x000e240000000a00 */
[----:B------:R-:W-:Y:S01]  /*0970*/  @!P0 IMAD.IADD R26, R17, 0x1, R29 ;  /* 0x00000001111a8824 */ /* 0x000fe200078e021d */
[----:B------:R-:W-:Y:S02]  /*0980*/  @!P0 MOV R17, R5 ;  /* 0x0000000500118202 */ /* 0x000fe40000000f00 */
[----:B0-----:R-:W-:-:S04]  /*0990*/  @!P0 LEA R18, P1, R16, R18, 0x1 ;  /* 0x0000001210128211 */ /* 0x001fc800078208ff */
[----:B------:R-:W-:Y:S01]  /*09a0*/  @!P0 LEA.HI.X R29, R16, R19, R26, 0x1, P1 ;  /* 0x00000013101d8211 */ /* 0x000fe200008f0c1a */
[----:B------:R-:W-:Y:S01]  /*09b0*/  @!P0 VIADD R19, R2, 0x4 ;  /* 0x0000000402138836 */ /* 0x000fe20000000000 */
[----:B------:R-:W-:-:S04]  /*09c0*/  @!P0 MOV R26, R24 ;  /* 0x00000018001a8202 */ /* 0x000fc80000000f00 */
[----:B------:R-:W-:Y:S02]  /*09d0*/  @!P0 SHF.R.S32.HI R28, RZ, 0x1f, R19 ;  /* 0x0000001fff1c8819 */ /* 0x000fe40000011413 */
[----:B------:R0:W4:Y:S03]  /*09e0*/  @!P0 LDG.E R26, desc[UR10][R26.64] ;  /* 0x0000000a1a1a8981 */ /* 0x000126000c1e1900 */
[----:B------:R-:W-:Y:S02]  /*09f0*/  @!P0 IMAD R16, R28, UR8, RZ ;  /* 0x000000081c108c24 */ /* 0x000fe4000f8e02ff */
[----:B------:R-:W-:Y:S02]  /*0a00*/  @!P0 IMAD.MOV.U32 R28, RZ, RZ, R18 ;  /* 0x000000ffff1c8224 */ /* 0x000fe400078e0012 */
[----:B0-----:R-:W-:-:S03]  /*0a10*/  @!P0 IMAD R27, R19, UR9, R16 ;  /* 0x00000009131b8c24 */ /* 0x001fc6000f8e0210 */
[----:B------:R-:W5:Y:S01]  /*0a20*/  @!P0 LDG.E R24, desc[UR10][R28.64] ;  /* 0x0000000a1c188981 */ /* 0x000f62000c1e1900 */
[----:B------:R-:W-:-:S04]  /*0a30*/  @!P0 IMAD.MOV.U32 R16, RZ, RZ, R14 ;  /* 0x000000ffff108224 */ /* 0x000fc800078e000e */
[----:B------:R-:W-:Y:S02]  /*0a40*/  @!P0 IMAD.WIDE.U32 R18, R19, UR8, R16 ;  /* 0x0000000813128c25 */ /* 0x000fe4000f8e0010 */
[----:B------:R-:W0:Y:S02]  /*0a50*/  @!P0 LDC.64 R16, c[0x0][0x390] ;  /* 0x0000e400ff108b82 */ /* 0x000e240000000a00 */
[----:B------:R-:W-:Y:S01]  /*0a60*/  @!P0 IMAD.IADD R19, R19, 0x1, R27 ;  /* 0x0000000113138824 */ /* 0x000fe200078e021b */
[----:B0-----:R-:W-:-:S04]  /*0a70*/  @!P0 LEA R16, P1, R18, R16, 0x1 ;  /* 0x0000001012108211 */ /* 0x001fc800078208ff */
[----:B------:R-:W-:-:S05]  /*0a80*/  @!P0 LEA.HI.X R17, R18, R17, R19, 0x1, P1 ;  /* 0x0000001112118211 */ /* 0x000fca00008f0c13 */
[----:B------:R0:W5:Y:S01]  /*0a90*/  @!P0 LDG.E R16, desc[UR10][R16.64] ;  /* 0x0000000a10108981 */ /* 0x000162000c1e1900 */
[----:B------:R-:W-:Y:S01]  /*0aa0*/  SHF.L.U32 R8, R8, 0x10, RZ ;  /* 0x0000001008087819 */ /* 0x000fe200000006ff */
[--C-:B------:R-:W-:Y:S01]  /*0ab0*/  FADD.FTZ R27, R22, R9.reuse ;  /* 0x00000009161b7221 */ /* 0x100fe20000010000 */
[----:B------:R-:W-:Y:S01]  /*0ac0*/  PRMT R9, RZ, 0x7610, R9 ;  /* 0x00007610ff097816 */ /* 0x000fe20000000009 */
[----:B------:R-:W-:Y:S01]  /*0ad0*/  IMAD.U32 R7, R7, 0x10000, RZ ;  /* 0x0001000007077824 */ /* 0x000fe200078e00ff */
[----:B------:R-:W-:Y:S01]  /*0ae0*/  PRMT R19, RZ, 0x7610, R19 ;  /* 0x00007610ff137816 */ /* 0x000fe20000000013 */
[----:B------:R-:W-:Y:S01]  /*0af0*/  FMUL.FTZ R18, R8, R8 ;  /* 0x0000000808127220 */ /* 0x000fe20000410000 */
[----:B--2---:R-:W-:Y:S01]  /*0b00*/  @!P0 PRMT R9, R23, 0x7632, R9 ;  /* 0x0000763217098816 */ /* 0x004fe20000000009 */
[----:B------:R-:W-:Y:S01]  /*0b10*/  FADD.FTZ R21, R21, R20 ;  /* 0x0000001415157221 */ /* 0x000fe20000010000 */
[C---:B------:R-:W-:Y:S01]  /*0b20*/  FADD.FTZ R8, R7.reuse, R8 ;  /* 0x0000000807087221 */ /* 0x040fe20000010000 */
[----:B------:R-:W-:Y:S01]  /*0b30*/  FFMA.FTZ R18, R7, R7, R18 ;  /* 0x0000000707127223 */ /* 0x000fe20000010012 */
[----:B------:R-:W-:-:S02]  /*0b40*/  @!P0 PRMT R19, R23, 0x7610, R19 ;  /* 0x0000761017138816 */ /* 0x000fc40000000013 */
[----:B------:R-:W-:Y:S01]  /*0b50*/  SHF.L.U32 R20, R9, 0x10, RZ ;  /* 0x0000001009147819 */ /* 0x000fe200000006ff */
[----:B------:R-:W-:Y:S01]  /*0b60*/  FADD.FTZ R7, R21, R8 ;  /* 0x0000000815077221 */ /* 0x000fe20000010000 */
[----:B------:R-:W-:Y:S01]  /*0b70*/  FADD.FTZ R8, R27, R18 ;  /* 0x000000121b087221 */ /* 0x000fe20000010000 */
[----:B------:R-:W-:Y:S02]  /*0b80*/  IMAD.U32 R19, R19, 0x10000, RZ ;  /* 0x0001000013137824 */ /* 0x000fe400078e00ff */
[----:B------:R-:W-:Y:S01]  /*0b90*/  FMUL.FTZ R18, R20, R20 ;  /* 0x0000001414127220 */ /* 0x000fe20000410000 */
[----:B------:R-:W-:-:S03]  /*0ba0*/  PRMT R21, RZ, 0x7610, R21 ;  /* 0x00007610ff157816 */ /* 0x000fc60000000015 */
[C-C-:B0-----:R-:W-:Y:S01]  /*0bb0*/  FFMA.FTZ R17, R19.reuse, R19, R18.reuse ;  /* 0x0000001313117223 */ /* 0x141fe20000010012 */
[----:B------:R-:W-:Y:S02]  /*0bc0*/  PRMT R18, RZ, 0x7610, R18 ;  /* 0x00007610ff127816 */ /* 0x000fe40000000012 */
[----:B------:R-:W-:Y:S01]  /*0bd0*/  PRMT R22, RZ, 0x7610, R22 ;  /* 0x00007610ff167816 */ /* 0x000fe20000000016 */
[----:B------:R-:W-:Y:S01]  /*0be0*/  FADD.FTZ R20, R19, R20 ;  /* 0x0000001413147221 */ /* 0x000fe20000010000 */
[----:B------:R-:W-:-:S03]  /*0bf0*/  PRMT R9, RZ, 0x7610, R9 ;  /* 0x00007610ff097816 */ /* 0x000fc60000000009 */
[----:B------:R-:W-:Y:S01]  /*0c00*/  FADD.FTZ R20, R7, R20 ;  /* 0x0000001407147221 */ /* 0x000fe20000010000 */
[----:B------:R-:W-:-:S05]  /*0c10*/  VIADD R0, R0, 0x8 ;  /* 0x0000000800007836 */ /* 0x000fca0000000000 */
[----:B------:R-:W-:Y:S01]  /*0c20*/  ISETP.NE.AND P1, PT, R0, RZ, PT ;  /* 0x000000ff0000720c */ /* 0x000fe20003f25270 */
[----:B------:R-:W-:Y:S01]  /*0c30*/  VIADD R2, R2, 0x8 ;  /* 0x0000000802027836 */ /* 0x000fe20000000000 */
[C---:B---3--:R-:W-:Y:S02]  /*0c40*/  @!P0 PRMT R21, R25.reuse, 0x7632, R21 ;  /* 0x0000763219158816 */ /* 0x048fe40000000015 */
[----:B------:R-:W-:Y:S02]  /*0c50*/  @!P0 PRMT R22, R25, 0x7610, R22 ;  /* 0x0000761019168816 */ /* 0x000fe40000000016 */
[----:B------:R-:W-:-:S03]  /*0c60*/  SHF.L.U32 R21, R21, 0x10, RZ ;  /* 0x0000001015157819 */ /* 0x000fc600000006ff */
[----:B------:R-:W-:Y:S02]  /*0c70*/  IMAD.U32 R22, R22, 0x10000, RZ ;  /* 0x0001000016167824 */ /* 0x000fe400078e00ff */
[----:B------:R-:W-:-:S04]  /*0c80*/  FMUL.FTZ R19, R21, R21 ;  /* 0x0000001515137220 */ /* 0x000fc80000410000 */
[C---:B------:R-:W-:Y:S01]  /*0c90*/  FFMA.FTZ R19, R22.reuse, R22, R19 ;  /* 0x0000001616137223 */ /* 0x040fe20000010013 */
[----:B------:R-:W-:-:S04]  /*0ca0*/  FADD.FTZ R21, R22, R21 ;  /* 0x0000001516157221 */ /* 0x000fc80000010000 */
[----:B------:R-:W-:Y:S01]  /*0cb0*/  FADD.FTZ R20, R20, R21 ;  /* 0x0000001514147221 */ /* 0x000fe20000010000 */
[C---:B----4-:R-:W-:Y:S02]  /*0cc0*/  @!P0 PRMT R18, R26.reuse, 0x7632, R18 ;  /* 0x000076321a128816 */ /* 0x050fe40000000012 */
[----:B------:R-:W-:Y:S02]  /*0cd0*/  @!P0 PRMT R9, R26, 0x7610, R9 ;  /* 0x000076101a098816 */ /* 0x000fe40000000009 */
[----:B------:R-:W-:Y:S01]  /*0ce0*/  SHF.L.U32 R7, R18, 0x10, RZ ;  /* 0x0000001012077819 */ /* 0x000fe200000006ff */
[--C-:B------:R-:W-:Y:S02]  /*0cf0*/  FADD.FTZ R18, R8, R17.reuse ;  /* 0x0000001108127221 */ /* 0x100fe40000010000 */
[----:B------:R-:W-:Y:S01]  /*0d00*/  IMAD.U32 R8, R9, 0x10000, RZ ;  /* 0x0001000009087824 */ /* 0x000fe200078e00ff */
[----:B------:R-:W-:Y:S01]  /*0d10*/  PRMT R17, RZ, 0x7610, R17 ;  /* 0x00007610ff117816 */ /* 0x000fe20000000011 */
[----:B------:R-:W-:Y:S01]  /*0d20*/  FMUL.FTZ R9, R7, R7 ;  /* 0x0000000707097220 */ /* 0x000fe20000410000 */
[----:B------:R-:W-:Y:S01]  /*0d30*/  FADD.FTZ R22, R18, R19 ;  /* 0x0000001312167221 */ /* 0x000fe20000010000 */
[----:B------:R-:W-:Y:S01]  /*0d40*/  FADD.FTZ R7, R8, R7 ;  /* 0x0000000708077221 */ /* 0x000fe20000010000 */
[----:B-----5:R-:W-:Y:S01]  /*0d50*/  @!P0 PRMT R17, R24, 0x7632, R17 ;  /* 0x0000763218118816 */ /* 0x020fe20000000011 */
[----:B------:R-:W-:Y:S01]  /*0d60*/  FFMA.FTZ R9, R8, R8, R9 ;  /* 0x0000000808097223 */ /* 0x000fe20000010009 */
[----:B------:R-:W-:-:S02]  /*0d70*/  PRMT R8, RZ, 0x7610, R8 ;  /* 0x00007610ff087816 */ /* 0x000fc40000000008 */
[----:B------:R-:W-:Y:S02]  /*0d80*/  PRMT R18, RZ, 0x7610, R18 ;  /* 0x00007610ff127816 */ /* 0x000fe40000000012 */
[----:B------:R-:W-:Y:S02]  /*0d90*/  @!P0 PRMT R8, R24, 0x7610, R8 ;  /* 0x0000761018088816 */ /* 0x000fe40000000008 */
[----:B------:R-:W-:Y:S02]  /*0da0*/  SHF.L.U32 R17, R17, 0x10, RZ ;  /* 0x0000001011117819 */ /* 0x000fe400000006ff */
[----:B------:R-:W-:Y:S01]  /*0db0*/  PRMT R19, RZ, 0x7610, R19 ;  /* 0x00007610ff137816 */ /* 0x000fe20000000013 */
[----:B------:R-:W-:Y:S01]  /*0dc0*/  FADD.FTZ R20, R20, R7 ;  /* 0x0000000714147221 */ /* 0x000fe20000010000 */
[----:B------:R-:W-:Y:S02]  /*0dd0*/  IMAD.U32 R8, R8, 0x10000, RZ ;  /* 0x0001000008087824 */ /* 0x000fe400078e00ff */
[----:B------:R-:W-:Y:S01]  /*0de0*/  FMUL.FTZ R7, R17, R17 ;  /* 0x0000001111077220 */ /* 0x000fe20000410000 */
[----:B------:R-:W-:Y:S01]  /*0df0*/  FADD.FTZ R22, R22, R9 ;  /* 0x0000000916167221 */ /* 0x000fe20000010000 */
[----:B------:R-:W-:-:S02]  /*0e00*/  FADD.FTZ R17, R8, R17 ;  /* 0x0000001108117221 */ /* 0x000fc40000010000 */
[----:B------:R-:W-:Y:S02]  /*0e10*/  FFMA.FTZ R7, R8, R8, R7 ;  /* 0x0000000808077223 */ /* 0x000fe40000010007 */
[----:B------:R-:W-:Y:S02]  /*0e20*/  FADD.FTZ R17, R20, R17 ;  /* 0x0000001114117221 */ /* 0x000fe40000010000 */
[----:B------:R-:W-:Y:S01]  /*0e30*/  FADD.FTZ R7, R22, R7 ;  /* 0x0000000716077221 */ /* 0x000fe20000010000 */
[C---:B------:R-:W-:Y:S02]  /*0e40*/  @!P0 PRMT R18, R16.reuse, 0x7632, R18 ;  /* 0x0000763210128816 */ /* 0x040fe40000000012 */
[----:B------:R-:W-:Y:S02]  /*0e50*/  @!P0 PRMT R19, R16, 0x7610, R19 ;  /* 0x0000761010138816 */ /* 0x000fe40000000013 */
[----:B------:R-:W-:Y:S02]  /*0e60*/  SHF.L.U32 R18, R18, 0x10, RZ ;  /* 0x0000001012127819 */ /* 0x000fe400000006ff */
[----:B------:R-:W-:-:S03]  /*0e70*/  SHF.L.U32 R19, R19, 0x10, RZ ;  /* 0x0000001013137819 */ /* 0x000fc600000006ff */
[----:B------:R-:W-:Y:S02]  /*0e80*/  FMUL.FTZ R8, R18, R18 ;  /* 0x0000001212087220 */ /* 0x000fe40000410000 */
[C---:B------:R-:W-:Y:S02]  /*0e90*/  FADD.FTZ R18, R19.reuse, R18 ;  /* 0x0000001213127221 */ /* 0x040fe40000010000 */
[----:B------:R-:W-:Y:S02]  /*0ea0*/  FFMA.FTZ R8, R19, R19, R8 ;  /* 0x0000001313087223 */ /* 0x000fe40000010008 */
[----:B------:R-:W-:Y:S02]  /*0eb0*/  FADD.FTZ R21, R17, R18 ;  /* 0x0000001211157221 */ /* 0x000fe40000010000 */
[----:B------:R-:W-:Y:S01]  /*0ec0*/  FADD.FTZ R22, R7, R8 ;  /* 0x0000000807167221 */ /* 0x000fe20000010000 */
[----:B------:R-:W-:Y:S06]  /*0ed0*/  @P1 BRA `(.L_x_1981) ;  /* 0xfffffff000f01947 */ /* 0x000fec000383ffff */
[----:B------:R-:W-:-:S07]  /*0ee0*/  IADD3 R2, PT, PT, R2, -0x3, RZ ;  /* 0xfffffffd02027810 */ /* 0x000fce0007ffe0ff */
.L_x_1980:
        /* <DEDUP_REMOVED lines=12> */
[-C--:B------:R-:W-:Y:S01]  /*0fb0*/  @!P0 MOV R8, R14.reuse ;  /* 0x0000000e00088202 */ /* 0x080fe20000000f00 */
[----:B------:R-:W-:Y:S01]  /*0fc0*/  @!P0 IMAD.MOV.U32 R7, RZ, RZ, R5 ;  /* 0x000000ffff078224 */ /* 0x000fe200078e0005 */
[----:B------:R-:W-:Y:S01]  /*0fd0*/  @!P0 IADD3 R31, PT, PT, R2, 0x2, RZ ;  /* 0x00000002021f8810 */ /* 0x000fe20007ffe0ff */
[----:B------:R-:W-:Y:S01]  /*0fe0*/  @!P0 IMAD R9, R6, UR4, RZ ;  /* 0x0000000406098c24 */ /* 0x000fe2000f8e02ff */
[----:B------:R-:W-:Y:S01]  /*0ff0*/  @!P0 MOV R6, R14 ;  /* 0x0000000e00068202 */ /* 0x000fe20000000f00 */
[----:B------:R-:W1:Y:S01]  /*1000*/  @!P0 LDC.64 R26, c[0x0][0x390] ;  /* 0x0000e400ff1a8b82 */ /* 0x000e620000000a00 */
[----:B------:R-:W-:Y:S01]  /*1010*/  @!P0 SHF.R.S32.HI R16, RZ, 0x1f, R19 ;  /* 0x0000001fff108819 */ /* 0x000fe20000011413 */
[----:B------:R-:W-:-:S02]  /*1020*/  @!P0 IMAD R17, R2, UR5, R9 ;  /* 0x0000000502118c24 */ /* 0x000fc4000f8e0209 */
[----:B------:R-:W-:-:S04]  /*1030*/  @!P0 IMAD.WIDE.U32 R6, R2, UR4, R6 ;  /* 0x0000000402068c25 */ /* 0x000fc8000f8e0006 */
[----:B------:R-:W-:Y:S01]  /*1040*/  @!P0 IMAD.MOV.U32 R9, RZ, RZ, R5 ;  /* 0x000000ffff098224 */ /* 0x000fe200078e0005 */
[----:B------:R-:W-:Y:S01]  /*1050*/  @!P0 IADD3 R7, PT, PT, R7, R17, RZ ;  /* 0x0000001107078210 */ /* 0x000fe20007ffe0ff */
[----:B------:R-:W-:Y:S02]  /*1060*/  @!P0 IMAD R18, R16, UR4, RZ ;  /* 0x0000000410128c24 */ /* 0x000fe4000f8e02ff */
[C---:B------:R-:W-:Y:S02]  /*1070*/  @!P0 IMAD.WIDE.U32 R16, R19.reuse, UR4, R8 ;  /* 0x0000000413108c25 */ /* 0x040fe4000f8e0008 */
[----:B------:R-:W2:Y:S01]  /*1080*/  @!P0 LDC.64 R8, c[0x0][0x390] ;  /* 0x0000e400ff088b82 */ /* 0x000ea20000000a00 */
[----:B0-----:R-:W-:Y:S01]  /*1090*/  @!P0 LEA R28, P2, R6, R28, 0x1 ;  /* 0x0000001c061c8211 */ /* 0x001fe200078408ff */
[----:B------:R-:W-:Y:S02]  /*10a0*/  @!P0 IMAD R19, R19, UR5, R18 ;  /* 0x0000000513138c24 */ /* 0x000fe4000f8e0212 */
[----:B------:R-:W-:Y:S01]  /*10b0*/  @!P0 VIADD R25, R2, 0x3 ;  /* 0x0000000302198836 */ /* 0x000fe20000000000 */
[----:B------:R-:W-:Y:S01]  /*10c0*/  @!P0 LEA.HI.X R29, R6, R29, R7, 0x1, P2 ;  /* 0x0000001d061d8211 */ /* 0x000fe200010f0c07 */
[----:B------:R-:W-:-:S02]  /*10d0*/  @!P0 IMAD.IADD R17, R17, 0x1, R19 ;  /* 0x0000000111118824 */ /* 0x000fc400078e0213 */
[----:B------:R-:W0:Y:S01]  /*10e0*/  @!P0 LDC.64 R6, c[0x0][0x390] ;  /* 0x0000e400ff068b82 */ /* 0x000e220000000a00 */
[C---:B-1----:R-:W-:Y:S01]  /*10f0*/  @!P0 LEA R26, P2, R16.reuse, R26, 0x1 ;  /* 0x0000001a101a8211 */ /* 0x042fe200078408ff */
[----:B------:R-:W3:Y:S03]  /*1100*/  @!P0 LDG.E R23, desc[UR10][R28.64] ;  /* 0x0000000a1c178981 */ /* 0x000ee6000c1e1900 */
[----:B------:R-:W-:Y:S02]  /*1110*/  @!P0 LEA.HI.X R27, R16, R27, R17, 0x1, P2 ;  /* 0x0000001b101b8211 */ /* 0x000fe400010f0c11 */
[----:B------:R-:W-:Y:S02]  /*1120*/  @!P0 SHF.R.S32.HI R16, RZ, 0x1f, R31 ;  /* 0x0000001fff108819 */ /* 0x000fe4000001141f */
[----:B------:R-:W-:Y:S01]  /*1130*/  @!P0 SHF.R.S32.HI R18, RZ, 0x1f, R25 ;  /* 0x0000001fff128819 */ /* 0x000fe20000011419 */
[--C-:B------:R-:W-:Y:S01]  /*1140*/  @!P0 IMAD.MOV.U32 R17, RZ, RZ, R5.reuse ;  /* 0x000000ffff118224 */ /* 0x100fe200078e0005 */
[----:B------:R-:W4:Y:S01]  /*1150*/  @!P0 LDG.E R20, desc[UR10][R26.64] ;  /* 0x0000000a1a148981 */ /* 0x000f22000c1e1900 */
[----:B------:R-:W-:Y:S01]  /*1160*/  @!P0 IMAD R30, R16, UR4, RZ ;  /* 0x00000004101e8c24 */ /* 0x000fe2000f8e02ff */
[-C--:B------:R-:W-:Y:S01]  /*1170*/  @!P0 MOV R16, R14.reuse ;  /* 0x0000000e00108202 */ /* 0x080fe20000000f00 */
[----:B------:R-:W-:Y:S01]  /*1180*/  @!P0 IMAD R24, R18, UR4, RZ ;  /* 0x0000000412188c24 */ /* 0x000fe2000f8e02ff */
[----:B------:R-:W-:Y:S01]  /*1190*/  @!P0 MOV R18, R14 ;  /* 0x0000000e00128202 */ /* 0x000fe20000000f00 */
[----:B------:R-:W-:-:S02]  /*11a0*/  @!P0 IMAD.MOV.U32 R19, RZ, RZ, R5 ;  /* 0x000000ffff138224 */ /* 0x000fc400078e0005 */
[----:B------:R-:W-:-:S04]  /*11b0*/  @!P0 IMAD.WIDE.U32 R16, R31, UR4, R16 ;  /* 0x000000041f108c25 */ /* 0x000fc8000f8e0010 */
[----:B------:R-:W-:Y:S02]  /*11c0*/  @!P0 IMAD R31, R31, UR5, R30 ;  /* 0x000000051f1f8c24 */ /* 0x000fe4000f8e021e */
[----:B------:R-:W-:Y:S01]  /*11d0*/  @!P0 IMAD.WIDE.U32 R18, R25, UR4, R18 ;  /* 0x0000000419128c25 */ /* 0x000fe2000f8e0012 */
[----:B0-----:R-:W-:Y:S02]  /*11e0*/  @!P0 LEA R6, P2, R16, R6, 0x1 ;  /* 0x0000000610068211 */ /* 0x001fe400078408ff */
[----:B------:R-:W-:Y:S01]  /*11f0*/  @!P0 IADD3 R31, PT, PT, R17, R31, RZ ;  /* 0x0000001f111f8210 */ /* 0x000fe20007ffe0ff */
[----:B------:R-:W-:Y:S01]  /*1200*/  @!P0 IMAD R25, R25, UR5, R24 ;  /* 0x0000000519198c24 */ /* 0x000fe2000f8e0218 */
[----:B--2---:R-:W-:Y:S02]  /*1210*/  @!P0 LEA R8, P3, R18, R8, 0x1 ;  /* 0x0000000812088211 */ /* 0x004fe400078608ff */
[----:B------:R-:W-:Y:S01]  /*1220*/  @!P0 LEA.HI.X R7, R16, R7, R31, 0x1, P2 ;  /* 0x0000000710078211 */ /* 0x000fe200010f0c1f */
[----:B------:R-:W-:-:S04]  /*1230*/  @!P0 IMAD.IADD R25, R19, 0x1, R25 ;  /* 0x0000000113198824 */ /* 0x000fc800078e0219 */
[----:B------:R0:W2:Y:S01]  /*1240*/  @!P0 LDG.E R6, desc[UR10][R6.64] ;  /* 0x0000000a06068981 */ /* 0x0000a2000c1e1900 */
[----:B------:R-:W-:-:S05]  /*1250*/  @!P0 LEA.HI.X R9, R18, R9, R25, 0x1, P3 ;  /* 0x0000000912098211 */ /* 0x000fca00018f0c19 */
[----:B------:R1:W5:Y:S01]  /*1260*/  @!P0 LDG.E R8, desc[UR10][R8.64] ;  /* 0x0000000a08088981 */ /* 0x000362000c1e1900 */
[----:B------:R-:W-:Y:S02]  /*1270*/  PRMT R17, RZ, 0x7610, R17 ;  /* 0x00007610ff117816 */ /* 0x000fe40000000011 */
[----:B------:R-:W-:Y:S02]  /*1280*/  PRMT R16, RZ, 0x7610, R16 ;  /* 0x00007610ff107816 */ /* 0x000fe40000000010 */
[----:B------:R-:W-:Y:S02]  /*1290*/  PRMT R19, RZ, 0x7610, R19 ;  /* 0x00007610ff137816 */ /* 0x000fe40000000013 */
[----:B------:R-:W-:Y:S02]  /*12a0*/  IADD3 R2, PT, PT, R2, 0x4, RZ ;  /* 0x0000000402027810 */ /* 0x000fe40007ffe0ff */
[C---:B---3--:R-:W-:Y:S02]  /*12b0*/  @!P0 PRMT R17, R23.reuse, 0x7610, R17 ;  /* 0x0000761017118816 */ /* 0x048fe40000000011 */
[----:B------:R-:W-:-:S02]  /*12c0*/  @!P0 PRMT R16, R23, 0x7632, R16 ;  /* 0x0000763217108816 */ /* 0x000fc40000000010 */
[----:B------:R-:W-:Y:S02]  /*12d0*/  PRMT R23, RZ, 0x7610, R23 ;  /* 0x00007610ff177816 */ /* 0x000fe40000000017 */
[----:B------:R-:W-:Y:S01]  /*12e0*/  SHF.L.U32 R17, R17, 0x10, RZ ;  /* 0x0000001011117819 */ /* 0x000fe200000006ff */
[----:B------:R-:W-:Y:S01]  /*12f0*/  IMAD.U32 R16, R16, 0x10000, RZ ;  /* 0x0001000010107824 */ /* 0x000fe200078e00ff */
[C---:B----4-:R-:W-:Y:S02]  /*1300*/  @!P0 PRMT R23, R20.reuse, 0x7610, R23 ;  /* 0x0000761014178816 */ /* 0x050fe40000000017 */
[----:B------:R-:W-:Y:S01]  /*1310*/  @!P0 PRMT R19, R20, 0x7632, R19 ;  /* 0x0000763214138816 */ /* 0x000fe20000000013 */
[----:B------:R-:W-:Y:S01]  /*1320*/  FADD.FTZ R18, R17, R16 ;  /* 0x0000001011127221 */ /* 0x000fe20000010000 */
[----:B0-----:R-:W-:Y:S01]  /*1330*/  SHF.L.U32 R7, R23, 0x10, RZ ;  /* 0x0000001017077819 */ /* 0x001fe200000006ff */
[----:B------:R-:W-:Y:S02]  /*1340*/  FMUL.FTZ R16, R16, R16 ;  /* 0x0000001010107220 */ /* 0x000fe40000410000 */
[----:B------:R-:W-:-:S02]  /*1350*/  IMAD.U32 R20, R19, 0x10000, RZ ;  /* 0x0001000013147824 */ /* 0x000fc400078e00ff */
[----:B------:R-:W-:Y:S01]  /*1360*/  FADD.FTZ R18, R21, R18 ;  /* 0x0000001215127221 */ /* 0x000fe20000010000 */
[--C-:B------:R-:W-:Y:S01]  /*1370*/  FFMA.FTZ R17, R17, R17, R16.reuse ;  /* 0x0000001111117223 */ /* 0x100fe20000010010 */
[----:B------:R-:W-:Y:S01]  /*1380*/  PRMT R16, RZ, 0x7610, R16 ;  /* 0x00007610ff107816 */ /* 0x000fe20000000010 */
[----:B-1----:R-:W-:Y:S02]  /*1390*/  FADD.FTZ R9, R7, R20 ;  /* 0x0000001407097221 */ /* 0x002fe40000010000 */
[--C-:B------:R-:W-:Y:S01]  /*13a0*/  FADD.FTZ R22, R22, R17.reuse ;  /* 0x0000001116167221 */ /* 0x100fe20000010000 */
[----:B------:R-:W-:Y:S01]  /*13b0*/  PRMT R17, RZ, 0x7610, R17 ;  /* 0x00007610ff117816 */ /* 0x000fe20000000011 */
[----:B------:R-:W-:Y:S01]  /*13c0*/  FADD.FTZ R9, R18, R9 ;  /* 0x0000000912097221 */ /* 0x000fe20000010000 */
[----:B------:R-:W-:Y:S01]  /*13d0*/  PRMT R18, RZ, 0x7610, R18 ;  /* 0x00007610ff127816 */ /* 0x000fe20000000012 */
[----:B------:R-:W-:Y:S01]  /*13e0*/  FMUL.FTZ R20, R20, R20 ;  /* 0x0000001414147220 */ /* 0x000fe20000410000 */
[----:B------:R-:W-:-:S02]  /*13f0*/  PRMT R19, RZ, 0x7610, R19 ;  /* 0x00007610ff137816 */ /* 0x000fc40000000013 */
[C---:B--2---:R-:W-:Y:S02]  /*1400*/  @!P0 PRMT R16, R6.reuse, 0x7632, R16 ;  /* 0x0000763206108816 */ /* 0x044fe40000000010 */
[----:B------:R-:W-:Y:S02]  /*1410*/  @!P0 PRMT R17, R6, 0x7610, R17 ;  /* 0x0000761006118816 */ /* 0x000fe40000000011 */
[----:B------:R-:W-:Y:S02]  /*1420*/  SHF.L.U32 R16, R16, 0x10, RZ ;  /* 0x0000001010107819 */ /* 0x000fe400000006ff */
[C---:B-----5:R-:W-:Y:S01]  /*1430*/  @!P0 PRMT R18, R8.reuse, 0x7632, R18 ;  /* 0x0000763208128816 */ /* 0x060fe20000000012 */
[----:B------:R-:W-:Y:S01]  /*1440*/  IMAD.U32 R17, R17, 0x10000, RZ ;  /* 0x0001000011117824 */ /* 0x000fe200078e00ff */
[----:B------:R-:W-:Y:S01]  /*1450*/  @!P0 PRMT R19, R8, 0x7610, R19 ;  /* 0x0000761008138816 */ /* 0x000fe20000000013 */
[----:B------:R-:W-:Y:S01]  /*1460*/  FFMA.FTZ R7, R7, R7, R20 ;  /* 0x0000000707077223 */ /* 0x000fe20000010014 */
[----:B------:R-:W-:Y:S01]  /*1470*/  SHF.L.U32 R18, R18, 0x10, RZ ;  /* 0x0000001012127819 */ /* 0x000fe200000006ff */
[----:B------:R-:W-:Y:S01]  /*1480*/  FMUL.FTZ R6, R16, R16 ;  /* 0x0000001010067220 */ /* 0x000fe20000410000 */
[----:B------:R-:W-:Y:S01]  /*1490*/  FADD.FTZ R16, R17, R16 ;  /* 0x0000001011107221 */ /* 0x000fe20000010000 */
[----:B------:R-:W-:-:S02]  /*14a0*/  IMAD.U32 R19, R19, 0x10000, RZ ;  /* 0x0001000013137824 */ /* 0x000fc400078e00ff */
[----:B------:R-:W-:Y:S01]  /*14b0*/  FADD.FTZ R7, R22, R7 ;  /* 0x0000000716077221 */ /* 0x000fe20000010000 */
        /* <DEDUP_REMOVED lines=8> */
.L_x_1982:
        /* <DEDUP_REMOVED lines=9> */
[----:B------:R-:W-:Y:S01]  /*15d0*/  @!P0 VIADD R25, R2, 0x1 ;  /* 0x0000000102198836 */ /* 0x000fe20000000000 */
        /* <DEDUP_REMOVED lines=11> */
[C---:B0-----:R-:W-:Y:S02]  /*1690*/  @!P0 LEA R16, P2, R8.reuse, R16, 0x1 ;  /* 0x0000001008108211 */ /* 0x041fe400078408ff */
[----:B------:R-:W-:Y:S02]  /*16a0*/  @!P0 IADD3 R25, PT, PT, R19, R25, RZ ;  /* 0x0000001913198210 */ /* 0x000fe40007ffe0ff */
        /* <DEDUP_REMOVED lines=8> */
[----:B------:R-:W-:Y:S01]  /*1730*/  PRMT R18, RZ, 0x7610, R18 ;  /* 0x00007610ff127816 */ /* 0x000fe20000000012 */
[----:B------:R-:W-:Y:S01]  /*1740*/  VIADD R2, R2, 0x2 ;  /* 0x0000000202027836 */ /* 0x000fe20000000000 */
[C---:B--2---:R-:W-:Y:S02]  /*1750*/  @!P0 PRMT R0, R16.reuse, 0x7632, R0 ;  /* 0x0000763210008816 */ /* 0x044fe40000000000 */
[----:B------:R-:W-:-:S03]  /*1760*/  @!P0 PRMT R4, R16, 0x7610, R4 ;  /* 0x0000761010048816 */ /* 0x000fc60000000004 */
[----:B------:R-:W-:Y:S01]  /*1770*/  IMAD.U32 R9, R0, 0x10000, RZ ;  /* 0x0001000000097824 */ /* 0x000fe200078e00ff */
[----:B---3--:R-:W-:Y:S02]  /*1780*/  @!P0 PRMT R8, R6, 0x7632, R8 ;  /* 0x0000763206088816 */ /* 0x008fe40000000008 */
[----:B------:R-:W-:Y:S01]  /*1790*/  SHF.L.U32 R4, R4, 0x10, RZ ;  /* 0x0000001004047819 */ /* 0x000fe200000006ff */
[----:B------:R-:W-:Y:S01]  /*17a0*/  FMUL.FTZ R7, R9, R9 ;  /* 0x0000000909077220 */ /* 0x000fe20000410000 */
[----:B------:R-:W-:Y:S01]  /*17b0*/  @!P0 PRMT R18, R6, 0x7610, R18 ;  /* 0x0000761006128816 */ /* 0x000fe20000000012 */
[----:B------:R-:W-:Y:S02]  /*17c0*/  IMAD.U32 R17, R8, 0x10000, RZ ;  /* 0x0001000008117824 */ /* 0x000fe400078e00ff */
[----:B------:R-:W-:Y:S01]  /*17d0*/  FADD.FTZ R0, R4, R9 ;  /* 0x0000000904007221 */ /* 0x000fe20000010000 */
[----:B------:R-:W-:Y:S01]  /*17e0*/  SHF.L.U32 R18, R18, 0x10, RZ ;  /* 0x0000001012127819 */ /* 0x000fe200000006ff */
[----:B------:R-:W-:Y:S01]  /*17f0*/  FFMA.FTZ R7, R4, R4, R7 ;  /* 0x0000000404077223 */ /* 0x000fe20000010007 */
[----:B------:R-:W-:Y:S01]  /*1800*/  FMUL.FTZ R9, R17, R17 ;  /* 0x0000001111097220 */ /* 0x000fe20000410000 */
[----:B------:R-:W-:-:S02]  /*1810*/  FADD.FTZ R0, R21, R0 ;  /* 0x0000000015007221 */ /* 0x000fc40000010000 */
[----:B------:R-:W-:Y:S01]  /*1820*/  FADD.FTZ R17, R18, R17 ;  /* 0x0000001112117221 */ /* 0x000fe20000010000 */
[----:B------:R-:W-:Y:S01]  /*1830*/  FADD.FTZ R22, R22, R7 ;  /* 0x0000000716167221 */ /* 0x000fe20000010000 */
[----:B------:R-:W-:Y:S02]  /*1840*/  FFMA.FTZ R9, R18, R18, R9 ;  /* 0x0000001212097223 */ /* 0x000fe40000010009 */
[----:B------:R-:W-:Y:S02]  /*1850*/  FADD.FTZ R21, R0, R17 ;  /* 0x0000001100157221 */ /* 0x000fe40000010000 */
[----:B------:R-:W-:-:S07]  /*1860*/  FADD.FTZ R22, R22, R9 ;  /* 0x0000000916167221 */ /* 0x000fce0000010000 */
.L_x_1983:
[----:B------:R-:W-:Y:S05]  /*1870*/  @P1 BRA `(.L_x_1979) ;  /* 0x00000000006c1947 */ /* 0x000fea0003800000 */
[----:B------:R-:W0:Y:S01]  /*1880*/  LDCU.64 UR4, c[0x0][0x3e0] ;  /* 0x00007c00ff0477ac */ /* 0x000e220008000a00 */
[----:B------:R-:W-:Y:S01]  /*1890*/  SHF.R.S32.HI R0, RZ, 0x1f, R2 ;  /* 0x0000001fff007819 */ /* 0x000fe20000011402 */
[----:B------:R-:W-:Y:S01]  /*18a0*/  BSSY.RECONVERGENT B0, `(.L_x_1984) ;  /* 0x0000011000007945 */ /* 0x000fe20003800200 */
[----:B------:R-:W-:Y:S02]  /*18b0*/  MOV R4, R14 ;  /* 0x0000000e00047202 */ /* 0x000fe40000000f00 */
[----:B0-----:R-:W-:Y:S01]  /*18c0*/  ISETP.GE.U32.AND P0, PT, R12, UR4, PT ;  /* 0x000000040c007c0c */ /* 0x001fe2000bf06070 */
[----:B------:R-:W-:Y:S01]  /*18d0*/  IMAD R9, R0, UR4, RZ ;  /* 0x0000000400097c24 */ /* 0x000fe2000f8e02ff */
[----:B------:R-:W-:Y:S01]  /*18e0*/  PRMT R0, RZ, 0x7610, R0 ;  /* 0x00007610ff007816 */ /* 0x000fe20000000000 */
[----:B------:R-:W-:Y:S01]  /*18f0*/  IMAD.WIDE.U32 R6, R2, UR4, R4 ;  /* 0x0000000402067c25 */ /* 0x000fe2000f8e0004 */
[----:B------:R-:W-:-:S03]  /*1900*/  ISETP.GE.AND.EX P0, PT, R13, UR5, PT, P0 ;  /* 0x000000050d007c0c */ /* 0x000fc6000bf06300 */
[----:B------:R-:W-:Y:S01]  /*1910*/  IMAD R9, R2, UR5, R9 ;  /* 0x0000000502097c24 */ /* 0x000fe2000f8e0209 */
[----:B------:R-:W-:-:S09]  /*1920*/  PRMT R2, RZ, 0x7610, R2 ;  /* 0x00007610ff027816 */ /* 0x000fd20000000002 */
[----:B------:R-:W-:Y:S05]  /*1930*/  @P0 BRA `(.L_x_1985) ;  /* 0x00000000001c0947 */ /* 0x000fea0003800000 */
[----:B------:R-:W0:Y:S01]  /*1940*/  LDCU.64 UR4, c[0x0][0x390] ;  /* 0x00007200ff0477ac */ /* 0x000e220008000a00 */
[----:B------:R-:W-:Y:S01]  /*1950*/  IMAD.IADD R9, R7, 0x1, R9 ;  /* 0x0000000107097824 */ /* 0x000fe200078e0209 */
[----:B0-----:R-:W-:-:S04]  /*1960*/  LEA R4, P0, R6, UR4, 0x1 ;  /* 0x0000000406047c11 */ /* 0x001fc8000f8008ff */
[----:B------:R-:W-:-:S05]  /*1970*/  LEA.HI.X R5, R6, UR5, R9, 0x1, P0 ;  /* 0x0000000506057c11 */ /* 0x000fca00080f0c09 */
[----:B------:R-:W2:Y:S02]  /*1980*/  LDG.E R4, desc[UR10][R4.64] ;  /* 0x0000000a04047981 */ /* 0x000ea4000c1e1900 */
[C---:B--2---:R-:W-:Y:S02]  /*1990*/  PRMT R2, R4.reuse, 0x7610, R2 ;  /* 0x0000761004027816 */ /* 0x044fe40000000002 */
[----:B------:R-:W-:-:S07]  /*19a0*/  PRMT R0, R4, 0x7632, R0 ;  /* 0x0000763204007816 */ /* 0x000fce0000000000 */
.L_x_1985:
[----:B------:R-:W-:Y:S05]  /*19b0*/  BSYNC.RECONVERGENT B0 ;  /* 0x0000000000007941 */ /* 0x000fea0003800200 */
.L_x_1984:
[----:B------:R-:W-:Y:S01]  /*19c0*/  SHF.L.U32 R5, R0, 0x10, RZ ;  /* 0x0000001000057819 */ /* 0x000fe200000006ff */
[----:B------:R-:W-:-:S04]  /*19d0*/  IMAD.U32 R2, R2, 0x10000, RZ ;  /* 0x0001000002027824 */ /* 0x000fc800078e00ff */
[----:B------:R-:W-:Y:S01]  /*19e0*/  FMUL.FTZ R7, R5, R5 ;  /* 0x0000000505077220 */ /* 0x000fe20000410000 */
[----:B------:R-:W-:-:S03]  /*19f0*/  FADD.FTZ R0, R2, R5 ;  /* 0x0000000502007221 */ /* 0x000fc60000010000 */
[----:B------:R-:W-:Y:S01]  /*1a00*/  FFMA.FTZ R7, R2, R2, R7 ;  /* 0x0000000202077223 */ /* 0x000fe20000010007 */
[----:B------:R-:W-:-:S03]  /*1a10*/  FADD.FTZ R21, R21, R0 ;  /* 0x0000000015157221 */ /* 0x000fc60000010000 */
[----:B------:R-:W-:-:S07]  /*1a20*/  FADD.FTZ R22, R22, R7 ;  /* 0x0000000716167221 */ /* 0x000fce0000010000 */
.L_x_1979:
[----:B------:R-:W0:Y:S01]  /*1a30*/  LDCU UR5, c[0x0][0x40c] ;  /* 0x00008180ff0577ac */ /* 0x000e220008000800 */
[----:B------:R-:W-:Y:S01]  /*1a40*/  MOV R10, RZ ;  /* 0x000000ff000a7202 */ /* 0x000fe20000000f00 */
[----:B0-----:R-:W0:Y:S01]  /*1a50*/  I2F.U32.RP R2, UR5 ;  /* 0x0000000500027d06 */ /* 0x001e220008209000 */
[----:B------:R-:W-:-:S07]  /*1a60*/  ISETP.NE.U32.AND P2, PT, RZ, UR5, PT ;  /* 0x00000005ff007c0c */ /* 0x000fce000bf45070 */
[----:B0-----:R-:W0:Y:S02]  /*1a70*/  MUFU.RCP R2, R2 ;  /* 0x0000000200027308 */ /* 0x001e240000001000 */
[----:B0-----:R-:W-:Y:S02]  /*1a80*/  IADD3 R4, PT, PT, R2, 0xffffffe, RZ ;  /* 0x0ffffffe02047810 */ /* 0x001fe40007ffe0ff */
[----:B------:R-:W0:Y:S04]  /*1a90*/  S2R R2, SR_CgaCtaId ;  /* 0x0000000000027919 */ /* 0x000e280000008800 */
[----:B------:R1:W2:Y:S02]  /*1aa0*/  F2I.FTZ.U32.TRUNC.NTZ R5, R4 ;  /* 0x0000000400057305 */ /* 0x0002a4000021f000 */
[----:B-1----:R-:W-:-:S02]  /*1ab0*/  HFMA2 R4, -RZ, RZ, 0, 0 ;  /* 0x00000000ff047431 */ /* 0x002fc400000001ff */
        /* <DEDUP_REMOVED lines=9> */
[----:B------:R-:W-:Y:S02]  /*1b50*/  ISETP.GE.U32.AND P1, PT, R5, UR5, PT ;  /* 0x0000000505007c0c */ /* 0x000fe4000bf26070 */
[----:B------:R-:W-:-:S04]  /*1b60*/  MOV R5, 0x400 ;  /* 0x0000040000057802 */ /* 0x000fc80000000f00 */
[----:B0-----:R-:W-:-:S07]  /*1b70*/  LEA R7, R2, R5, 0x18 ;  /* 0x0000000502077211 */ /* 0x001fce00078ec0ff */
        /* <DEDUP_REMOVED lines=21> */
[----:B0-----:R-:W-:Y:S04]  /*1cd0*/  LDS R21, [R18+0x214] ;  /* 0x0002140012157984 */ /* 0x001fe80000000800 */
[----:B------:R-:W0:Y:S04]  /*1ce0*/  LDS R24, [R18+0x220] ;  /* 0x0002200012187984 */ /* 0x000e280000000800 */
[----:B------:R-:W-:Y:S04]  /*1cf0*/  LDS R22, [R18+0x218] ;  /* 0x0002180012167984 */ /* 0x000fe80000000800 */
[----:B------:R-:W0:Y:S01]  /*1d00*/  LDS R25, [R18+0x224] ;  /* 0x0002240012197984 */ /* 0x000e220000000800 */
[----:B-1----:R-:W-:-:S03]  /*1d10*/  SHF.R.U32.HI R2, RZ, 0x2, R13 ;  /* 0x00000002ff027819 */ /* 0x002fc6000001160d */
[----:B------:R-:W1:Y:S02]  /*1d20*/  LDS R12, [R18+0x24c] ;  /* 0x00024c00120c7984 */ /* 0x000e640000000800 */
[----:B------:R-:W-:Y:S02]  /*1d30*/  IMAD.HI.U32 R2, R2, 0x24924925, RZ ;  /* 0x2492492502027827 */ /* 0x000fe400078e00ff */
        /* <DEDUP_REMOVED lines=11> */
[----:B0-----:R-:W-:-:S03]  /*1df0*/  @!P3 FADD.FTZ R24, R21, R24 ;  /* 0x000000181518b221 */ /* 0x001fc60000010000 */
[----:B------:R-:W0:Y:S04]  /*1e00*/  LDS R4, [R18+0x250] ;  /* 0x0002500012047984 */ /* 0x000e280000000800 */
[----:B------:R-:W0:Y:S01]  /*1e10*/  LDS R6, [R18+0x254] ;  /* 0x0002540012067984 */ /* 0x000e220000000800 */
[----:B------:R-:W-:Y:S01]  /*1e20*/  @!P3 FADD.FTZ R25, R22, R25 ;  /* 0x000000191619b221 */ /* 0x000fe20000010000 */
[----:B-1----:R-:W-:Y:S01]  /*1e30*/  ISETP.NE.AND P3, PT, R12, RZ, PT ;  /* 0x000000ff0c00720c */ /* 0x002fe20003f65270 */
[----:B------:R-:W-:Y:S02]  /*1e40*/  @!P2 FADD.FTZ R19, R19, R24 ;  /* 0x000000181313a221 */ /* 0x000fe40000010000 */
[----:B------:R-:W-:Y:S01]  /*1e50*/  @!P2 FADD.FTZ R17, R17, R25 ;  /* 0x000000191111a221 */ /* 0x000fe20000010000 */
[----:B--2---:R-:W-:Y:S01]  /*1e60*/  IADD3 R20, PT, PT, R26, R23, R20 ;  /* 0x000000171a147210 */ /* 0x004fe20007ffe014 */
[----:B---3--:R-:W-:-:S03]  /*1e70*/  @!P1 FADD.FTZ R8, R8, R19 ;  /* 0x0000001308089221 */ /* 0x008fc60000010000 */
[----:B------:R-:W-:Y:S01]  /*1e80*/  IADD3 R15, PT, PT, R15, R20, R16 ;  /* 0x000000140f0f7210 */ /* 0x000fe20007ffe010 */
[----:B------:R-:W-:Y:S02]  /*1e90*/  IMAD R16, R2, -0x1c, R13 ;  /* 0xffffffe402107824 */ /* 0x000fe400078e020d */
[----:B----4-:R-:W-:Y:S01]  /*1ea0*/  @!P1 FADD.FTZ R14, R14, R17 ;  /* 0x000000110e0e9221 */ /* 0x010fe20000010000 */
[----:B------:R-:W-:Y:S02]  /*1eb0*/  IMAD R2, R11, 0x54, R5 ;  /* 0x000000540b027824 */ /* 0x000fe400078e0205 */
[----:B------:R-:W-:Y:S02]  /*1ec0*/  IMAD.IADD R12, R12, 0x1, R15 ;  /* 0x000000010c0c7824 */ /* 0x000fe400078e020f */
[----:B-----5:R-:W-:Y:S01]  /*1ed0*/  @!P0 FADD.FTZ R7, R7, R8 ;  /* 0x0000000807078221 */ /* 0x020fe20000010000 */
[----:B------:R-:W-:Y:S02]  /*1ee0*/  IMAD R13, R16, 0xc, R5 ;  /* 0x0000000c100d7824 */ /* 0x000fe400078e0205 */
[----:B------:R-:W-:-:S03]  /*1ef0*/  @!P0 FADD.FTZ R9, R9, R14 ;  /* 0x0000000e09098221 */ /* 0x000fc60000010000 */
[----:B------:R1:W-:Y:S01]  /*1f00*/  STS [R13+0xc0], R12 ;  /* 0x0000c00c0d007388 */ /* 0x0003e20000000800 */
[----:B0-----:R-:W-:Y:S01]  /*1f10*/  @!P3 FADD.FTZ R4, R4, R7 ;  /* 0x000000070404b221 */ /* 0x001fe20000010000 */
[----:B------:R-:W-:Y:S01]  /*1f20*/  MOV R7, 0xfffffff ;  /* 0x0fffffff00077802 */ /* 0x000fe20000000f00 */
[----:B------:R-:W-:-:S03]  /*1f30*/  @!P3 FADD.FTZ R6, R6, R9 ;  /* 0x000000090606b221 */ /* 0x000fc60000010000 */
[----:B------:R1:W-:Y:S01]  /*1f40*/  STS [R13+0xc4], R4 ;  /* 0x0000c4040d007388 */ /* 0x0003e20000000800 */
[----:B------:R-:W-:-:S03]  /*1f50*/  R2UR UR4, R7 ;  /* 0x00000000070472ca */ /* 0x000fc600000e0000 */
[----:B------:R1:W-:Y:S10]  /*1f60*/  STS [R13+0xc8], R6 ;  /* 0x0000c8060d007388 */ /* 0x0003f40000000800 */
[----:B-1----:R-:W-:Y:S05]  /*1f70*/  BRA.DIV UR4, `(.L_x_1987) ;  /* 0x0000000a04f87947 */ /* 0x002fea000b800000 */
        /* <DEDUP_REMOVED lines=81> */
.L_x_1999:
[----:B------:R-:W1:Y:S01]  /*2490*/  LDS R10, [R2+0x210] ;  /* 0x00021000020a7984 */ /* 0x000e620000000800 */
[----:B------:R-:W-:Y:S02]  /*24a0*/  ISETP.NE.AND P2, PT, R11, RZ, PT ;  /* 0x000000ff0b00720c */ /* 0x000fe40003f45270 */
[----:B------:R-:W-:Y:S01]  /*24b0*/  PLOP3.LUT P0, PT, PT, PT, PT, 0x80, 0x8 ;  /* 0x000000000008781c */ /* 0x000fe20003f0f070 */
[----:B------:R-:W2:Y:S01]  /*24c0*/  S2R R24, SR_CgaCtaId ;  /* 0x0000000000187919 */ /* 0x000ea20000008800 */
[----:B------:R-:W3:Y:S04]  /*24d0*/  LDS R17, [R2+0x21c] ;  /* 0x00021c0002117984 */ /* 0x000ee80000000800 */
[----:B------:R-:W4:Y:S04]  /*24e0*/  LDS R15, [R13+0xb4] ;  /* 0x0000b4000d0f7984 */ /* 0x000f280000000800 */
[----:B------:R-:W-:Y:S04]  /*24f0*/  LDS R16, [R13+0xb8] ;  /* 0x0000b8000d107984 */ /* 0x000fe80000000800 */
[----:B------:R-:W5:Y:S04]  /*2500*/  LDS R7, [R2+0x214] ;  /* 0x0002140002077984 */ /* 0x000f680000000800 */
[----:B0-----:R-:W-:Y:S04]  /*2510*/  LDS R6, [R2+0x218] ;  /* 0x0002180002067984 */ /* 0x001fe80000000800 */
[----:B------:R0:W5:Y:S04]  /*2520*/  LDS R23, [R13+0xbc] ;  /* 0x0000bc000d177984 */ /* 0x0001680000000800 */
[----:B------:R-:W5:Y:S04]  /*2530*/  LDS R18, [R2+0x228] ;  /* 0x0002280002127984 */ /* 0x000f680000000800 */
[----:B------:R-:W5:Y:S01]  /*2540*/  LDS R22, [R2+0x234] ;  /* 0x0002340002167984 */ /* 0x000f620000000800 */
[----:B0-----:R-:W-:-:S03]  /*2550*/  MOV R13, 0x400 ;  /* 0x00000400000d7802 */ /* 0x001fc60000000f00 */
[----:B------:R-:W0:Y:S01]  /*2560*/  LDS R19, [R2+0x220] ;  /* 0x0002200002137984 */ /* 0x000e220000000800 */
[----:B-1----:R-:W-:Y:S02]  /*2570*/  @P2 ISETP.NE.AND P1, PT, R10, RZ, PT ;  /* 0x000000ff0a00220c */ /* 0x002fe40003f25270 */
[----:B--2---:R-:W-:Y:S01]  /*2580*/  LEA R26, R24, R13, 0x18 ;  /* 0x0000000d181a7211 */ /* 0x004fe200078ec0ff */
[----:B------:R-:W1:Y:S01]  /*2590*/  LDS R20, [R2+0x224] ;  /* 0x0002240002147984 */ /* 0x000e620000000800 */
[----:B------:R-:W-:-:S03]  /*25a0*/  @P2 PLOP3.LUT P0, PT, P1, PT, PT, 0x80, 0x8 ;  /* 0x000000000008281c */ /* 0x000fc60000f0f070 */
[----:B------:R-:W2:Y:S01]  /*25b0*/  LDS R21, [R2+0x240] ;  /* 0x0002400002157984 */ /* 0x000ea20000000800 */
[----:B---3--:R-:W-:-:S03]  /*25c0*/  ISETP.NE.AND P1, PT, R17, RZ, PT ;  /* 0x000000ff1100720c */ /* 0x008fc60003f25270 */
[----:B------:R-:W3:Y:S01]  /*25d0*/  LDS R12, [R2+0x22c] ;  /* 0x00022c00020c7984 */ /* 0x000ee20000000800 */
[----:B----4-:R-:W-:-:S03]  /*25e0*/  @P2 IMAD.IADD R10, R15, 0x1, R10 ;  /* 0x000000010f0a2824 */ /* 0x010fc600078e020a */
[----:B------:R-:W4:Y:S02]  /*25f0*/  LDS R11, [R2+0x230] ;  /* 0x00023000020b7984 */ /* 0x000f240000000800 */
[----:B------:R-:W-:Y:S02]  /*2600*/  IADD3 R17, PT, PT, R17, R10, RZ ;  /* 0x0000000a11117210 */ /* 0x000fe40007ffe0ff */
[----:B------:R-:W4:Y:S01]  /*2610*/  LDS R14, [R2+0x24c] ;  /* 0x00024c00020e7984 */ /* 0x000f220000000800 */
[----:B-----5:R-:W-:-:S03]  /*2620*/  @!P0 FADD.FTZ R7, R16, R7 ;  /* 0x0000000710078221 */ /* 0x020fc60000010000 */
[----:B------:R-:W5:Y:S04]  /*2630*/  LDS R5, [R2+0x238] ;  /* 0x0002380002057984 */ /* 0x000f680000000800 */
[----:B------:R-:W5:Y:S01]  /*2640*/  LDS R4, [R2+0x23c] ;  /* 0x00023c0002047984 */ /* 0x000f620000000800 */
[----:B------:R-:W-:-:S03]  /*2650*/  @!P0 FADD.FTZ R6, R23, R6 ;  /* 0x0000000617068221 */ /* 0x000fc60000010000 */
[----:B------:R-:W5:Y:S01]  /*2660*/  LDS R8, [R2+0x244] ;  /* 0x0002440002087984 */ /* 0x000f620000000800 */
[C---:B------:R-:W-:Y:S01]  /*2670*/  ISETP.NE.AND P0, PT, R18.reuse, RZ, PT ;  /* 0x000000ff1200720c */ /* 0x040fe20003f05270 */
[----:B------:R-:W-:Y:S02]  /*2680*/  IMAD.IADD R15, R18, 0x1, R17 ;  /* 0x00000001120f7824 */ /* 0x000fe400078e0211 */
[----:B------:R-:W5:Y:S01]  /*2690*/  LDS R9, [R2+0x248] ;  /* 0x0002480002097984 */ /* 0x000f620000000800 */
[C---:B------:R-:W-:Y:S02]  /*26a0*/  ISETP.NE.AND P2, PT, R22.reuse, RZ, PT ;  /* 0x000000ff1600720c */ /* 0x040fe40003f45270 */
[----:B------:R-:W-:Y:S01]  /*26b0*/  IADD3 R22, PT, PT, R22, R15, RZ ;  /* 0x0000000f16167210 */ /* 0x000fe20007ffe0ff */
[----:B------:R-:W5:Y:S01]  /*26c0*/  LDS R13, [R2+0x250] ;  /* 0x00025000020d7984 */ /* 0x000f620000000800 */
[----:B0-----:R-:W-:-:S03]  /*26d0*/  @!P1 FADD.FTZ R19, R19, R7 ;  /* 0x0000000713139221 */ /* 0x001fc60000010000 */
[----:B------:R-:W0:Y:S01]  /*26e0*/  LDS R24, [R2+0x254] ;  /* 0x0002540002187984 */ /* 0x000e220000000800 */
[----:B-1----:R-:W-:Y:S01]  /*26f0*/  @!P1 FADD.FTZ R20, R20, R6 ;  /* 0x0000000614149221 */ /* 0x002fe20000010000 */
[----:B------:R-:W1:Y:S01]  /*2700*/  S2R R25, SR_TID.X ;  /* 0x0000000000197919 */ /* 0x000e620000002100 */
[C---:B--2---:R-:W-:Y:S01]  /*2710*/  ISETP.NE.AND P1, PT, R21.reuse, RZ, PT ;  /* 0x000000ff1500720c */ /* 0x044fe20003f25270 */
[----:B------:R-:W-:Y:S02]  /*2720*/  IMAD.IADD R21, R21, 0x1, R22 ;  /* 0x0000000115157824 */ /* 0x000fe400078e0216 */
[----:B---3--:R-:W-:Y:S01]  /*2730*/  @!P0 FADD.FTZ R12, R12, R19 ;  /* 0x000000130c0c8221 */ /* 0x008fe20000010000 */
[----:B----4-:R-:W-:Y:S01]  /*2740*/  @!P0 FADD.FTZ R11, R11, R20 ;  /* 0x000000140b0b8221 */ /* 0x010fe20000010000 */
[C---:B------:R-:W-:Y:S02]  /*2750*/  ISETP.NE.AND P0, PT, R14.reuse, RZ, PT ;  /* 0x000000ff0e00720c */ /* 0x040fe40003f05270 */
[----:B------:R-:W-:Y:S01]  /*2760*/  IADD3 R14, PT, PT, R14, R21, RZ ;  /* 0x000000150e0e7210 */ /* 0x000fe20007ffe0ff */
[----:B-----5:R-:W-:Y:S01]  /*2770*/  @!P2 FADD.FTZ R5, R5, R12 ;  /* 0x0000000c0505a221 */ /* 0x020fe20000010000 */
[----:B------:R-:W-:-:S04]  /*2780*/  @!P2 FADD.FTZ R4, R4, R11 ;  /* 0x0000000b0404a221 */ /* 0x000fc80000010000 */
[----:B------:R-:W-:Y:S01]  /*2790*/  @!P1 FADD.FTZ R8, R8, R5 ;  /* 0x0000000508089221 */ /* 0x000fe20000010000 */
[----:B------:R-:W-:Y:S01]  /*27a0*/  @!P1 FADD.FTZ R9, R9, R4 ;  /* 0x0000000409099221 */ /* 0x000fe20000010000 */
[----:B-1----:R-:W-:-:S03]  /*27b0*/  IMAD R25, R25, 0x54, R26 ;  /* 0x0000005419197824 */ /* 0x002fc600078e021a */
[----:B------:R-:W-:Y:S01]  /*27c0*/  @!P0 FADD.FTZ R13, R13, R8 ;  /* 0x000000080d0d8221 */ /* 0x000fe20000010000 */
[----:B0-----:R-:W-:Y:S01]  /*27d0*/  @!P0 FADD.FTZ R24, R24, R9 ;  /* 0x0000000918188221 */ /* 0x001fe20000010000 */
        /* <DEDUP_REMOVED lines=18> */
.L_x_1986:
[----:B-1----:R-:W1:Y:S01]  /*2900*/  S2R R13, SR_CgaCtaId ;  /* 0x00000000000d7919 */ /* 0x002e620000008800 */
[----:B------:R-:W-:Y:S01]  /*2910*/  MOV R10, 0x400 ;  /* 0x00000400000a7802 */ /* 0x000fe20000000f00 */
[----:B0-----:R-:W-:Y:S01]  /*2920*/  IMAD.MOV.U32 R4, RZ, RZ, RZ ;  /* 0x000000ffff047224 */ /* 0x001fe200078e00ff */
[----:B------:R-:W-:Y:S05]  /*2930*/  WARPSYNC.ALL ;  /* 0x0000000000007948 */ /* 0x000fea0003800000 */
[----:B------:R-:W0:Y:S01]  /*2940*/  S2R R5, SR_TID.X ;  /* 0x0000000000057919 */ /* 0x000e220000002100 */
[----:B-1----:R-:W-:Y:S01]  /*2950*/  LEA R7, R13, R10, 0x18 ;  /* 0x0000000a0d077211 */ /* 0x002fe200078ec0ff */
[----:B0-----:R-:W-:-:S04]  /*2960*/  IMAD.HI.U32 R2, R5, 0x2aaaaaab, R4 ;  /* 0x2aaaaaab05027827 */ /* 0x001fc800078e0004 */
        /* <DEDUP_REMOVED lines=18> */
[----:B------:R-:W-:-:S03]  /*2a90*/  USHF.L.U32 UR4, UR7, 0x1, URZ ;  /* 0x0000000107047899 */ /* 0x000fc600080006ff */
[----:B------:R-:W-:-:S03]  /*2aa0*/  LEA R3, R13, R0, 0x18 ;  /* 0x000000000d037211 */ /* 0x000fc600078ec0ff */
[----:B------:R-:W-:Y:S02]  /*2ab0*/  IMAD R9, R11, UR4, R11 ;  /* 0x000000040b097c24 */ /* 0x000fe4000f8e020b */
[----:B------:R-:W-:Y:S02]  /*2ac0*/  IMAD R0, R5, 0x8, R3 ;  /* 0x0000000805007824 */ /* 0x000fe400078e0203 */
[----:B------:R-:W0:Y:S01]  /*2ad0*/  LDC.64 R4, c[0x0][0x3c0] ;  /* 0x0000f000ff047b82 */ /* 0x000e220000000a00 */
[----:B------:R-:W-:Y:S01]  /*2ae0*/  IMAD R3, R11, UR4, R8 ;  /* 0x000000040b037c24 */ /* 0x000fe2000f8e0208 */
[----:B------:R-:W-:Y:S01]  /*2af0*/  IADD3 R9, PT, PT, R8, R9, RZ ;  /* 0x0000000908097210 */ /* 0x000fe20007ffe0ff */
[----:B------:R-:W1:Y:S02]  /*2b00*/  LDS.64 R6, [R0] ;  /* 0x0000000000067984 */ /* 0x000e640000000a00 */
[----:B0-----:R-:W-:-:S04]  /*2b10*/  IMAD.WIDE R2, R3, 0x4, R4 ;  /* 0x0000000403027825 */ /* 0x001fc800078e0204 */
[----:B------:R-:W-:Y:S01]  /*2b20*/  IMAD.WIDE R4, R9, 0x4, R4 ;  /* 0x0000000409047825 */ /* 0x000fe200078e0204 */
[----:B-1----:R-:W-:Y:S04]  /*2b30*/  REDG.E.ADD.F32.FTZ.RN.STRONG.GPU desc[UR10][R2.64], R6 ;  /* 0x00000006020079a6 */ /* 0x002fe8000c12f30a */
[----:B------:R-:W-:Y:S01]  /*2b40*/  REDG.E.ADD.F32.FTZ.RN.STRONG.GPU desc[UR10][R4.64], R7 ;  /* 0x00000007040079a6 */ /* 0x000fe2000c12f30a */
[----:B------:R-:W-:Y:S05]  /*2b50*/  EXIT ;  /* 0x000000000000794d */ /* 0x000fea0003800000 */
.L_x_1987:
[----:B------:R-:W-:Y:S05]  /*2b60*/  WARPSYNC.COLLECTIVE R7, `(.L_x_1988) ;  /* 0x0000000007087348 */ /* 0x000fea0003c00000 */
[----:B------:R-:W-:Y:S01]  /*2b70*/  NOP ;  /* 0x0000000000007918 */ /* 0x000fe20000000000 */
[----:B------:R-:W-:Y:S05]  /*2b80*/  ENDCOLLECTIVE ;  /* 0x000000000000791b */ /* 0x000fea0003800000 */
.L_x_1988:
        /* <DEDUP_REMOVED lines=14> */
.L_x_1989:
        /* <DEDUP_REMOVED lines=9> */
.L_x_1990:
        /* <DEDUP_REMOVED lines=11> */
.L_x_1991:
        /* <DEDUP_REMOVED lines=9> */
.L_x_1992:
        /* <DEDUP_REMOVED lines=11> */
.L_x_1993:
        /* <DEDUP_REMOVED lines=9> */
.L_x_1994:
        /* <DEDUP_REMOVED lines=11> */
.L_x_1995:
        /* <DEDUP_REMOVED lines=10> */
.L_x_1996:
        /* <DEDUP_REMOVED lines=9> */
.L_x_1997:
[----:B------:R-:W-:Y:S01]  /*3160*/  @!P0 FADD.FTZ R6, R6, R15 ;  /* 0x0000000f06068221 */ /* 0x000fe20000010000 */
[----:B------:R0:W-:Y:S04]  /*3170*/  STS [R13+0xc0], R12 ;  /* 0x0000c00c0d007388 */ /* 0x0001e80000000800 */
[----:B------:R0:W-:Y:S04]  /*3180*/  STS [R13+0xc4], R4 ;  /* 0x0000c4040d007388 */ /* 0x0001e80000000800 */
[----:B------:R0:W-:Y:S02]  /*3190*/  STS [R13+0xc8], R6 ;  /* 0x0000c8060d007388 */ /* 0x0001e40000000800 */
[----:B0-----:R-:W-:Y:S05]  /*31a0*/  WARPSYNC.COLLECTIVE R7, `(.L_x_1998) ;  /* 0x0000000007087348 */ /* 0x001fea0003c00000 */
[----:B------:R-:W-:Y:S01]  /*31b0*/  NOP ;  /* 0x0000000000007918 */ /* 0x000fe20000000000 */
[----:B0-----:R-:W-:Y:S05]  /*31c0*/  ENDCOLLECTIVE ;  /* 0x000000000000791b */ /* 0x001fea0003800000 */
.L_x_1998:
[----:B------:R-:W-:Y:S05]  /*31d0*/  BRA `(.L_x_1999) ;  /* 0xfffffff000ac7947 */ /* 0x000fea000383ffff */
.L_x_2000:
        /* <DEDUP_REMOVED lines=10> */
.L_x_3651:


//--------------------- .text._Z30group_norm_nhwc_fwd_sum_kernelI11Bf16IOFp32WLi64EEv26Group_norm_nhwc_fwd_params --------------------------
	.section	.text._Z30group_norm_nhwc_fwd_sum_kernelI11Bf16IOFp32WLi64EEv26Group_norm_nhwc_fwd_params,"ax",@progbits
	.align	128
        .global         _Z30group_norm_nhwc_fwd_sum_kernelI11Bf16IOFp32WLi64EEv26Group_norm_nhwc_fwd_params
        .type           _Z30group_norm_nhwc_fwd_sum_kernelI11Bf16IOFp32WLi64EEv26Group_norm_nhwc_fwd_params,@function
        .size           _Z30group_norm_nhwc_fwd_sum_kernelI11Bf16IOFp32WLi64EEv26Group_norm_nhwc_fwd_params,(.L_x_3652 - _Z30group_norm_nhwc_fwd_sum_kernelI11Bf16IOFp32WLi64EEv26Group_norm_nhwc_fwd_params)
        .other          _Z30group_norm_nhwc_fwd_sum_kernelI11Bf16IOFp32WLi64EEv26Group_norm_nhwc_fwd_params,@"STO_CUDA_ENTRY STV_DEFAULT"
_Z30group_norm_nhwc_fwd_sum_kernelI11Bf16IOFp32WLi64EEv26Group_norm_nhwc_fwd_params:
.text._Z30group_norm_nhwc_fwd_sum_kernelI11Bf16IOFp32WLi64EEv26Group_norm_nhwc_fwd_params:
        /* <DEDUP_REMOVED lines=40> */
.L_x_2003:
        /* <DEDUP_REMOVED lines=193> */
.L_x_2002:
        /* <DEDUP_REMOVED lines=13> */
[----:B------:R-:W-:Y:S02]  /*0f60*/  @!P0 VIADD R17, R18, 0x2 ;  /* 0x0000000212118836 */ /* 0x000fe40000000000 */
[----:B------:R-:W-:Y:S01]  /*0f70*/  @!P0 IMAD R11, R2, UR4, RZ ;  /* 0x00000004020b8c24 */ /* 0x000fe2000f8e02ff */
[----:B------:R-:W-:Y:S01]  /*0f80*/  @!P0 SHF.R.S32.HI R8, RZ, 0x1f, R9 ;  /* 0x0000001fff088819 */ /* 0x000fe20000011409 */
[----:B------:R-:W1:Y:S01]  /*0f90*/  @!P0 LDC.64 R24, c[0x0][0x390] ;  /* 0x0000e400ff188b82 */ /* 0x000e620000000a00 */
[----:B------:R-:W-:-:S04]  /*0fa0*/  @!P0 IMAD.WIDE.U32 R2, R18, UR4, R6 ;  /* 0x0000000412028c25 */ /* 0x000fc8000f8e0006 */
[----:B------:R-:W-:Y:S02]  /*0fb0*/  @!P0 IMAD R11, R18, UR5, R11 ;  /* 0x00000005120b8c24 */ /* 0x000fe4000f8e020b */
[----:B------:R-:W-:Y:S02]  /*0fc0*/  @!P0 IMAD R8, R8, UR4, RZ ;  /* 0x0000000408088c24 */ /* 0x000fe4000f8e02ff */
[----:B------:R-:W-:Y:S02]  /*0fd0*/  @!P0 IMAD.IADD R3, R3, 0x1, R11 ;  /* 0x0000000103038824 */ /* 0x000fe400078e020b */
[----:B------:R-:W-:-:S04]  /*0fe0*/  @!P0 IMAD.WIDE.U32 R10, R9, UR4, R6 ;  /* 0x00000004090a8c25 */ /* 0x000fc8000f8e0006 */
[----:B------:R-:W-:Y:S01]  /*0ff0*/  @!P0 IMAD R9, R9, UR5, R8 ;  /* 0x0000000509098c24 */ /* 0x000fe2000f8e0208 */
[----:B0-----:R-:W-:Y:S01]  /*1000*/  @!P0 LEA R28, P2, R2, R28, 0x1 ;  /* 0x0000001c021c8211 */ /* 0x001fe200078408ff */
[----:B------:R-:W-:-:S03]  /*1010*/  @!P0 VIADD R27, R18, 0x3 ;  /* 0x00000003121b8836 */ /* 0x000fc60000000000 */
[----:B------:R-:W-:Y:S02]  /*1020*/  @!P0 LEA.HI.X R29, R2, R29, R3, 0x1, P2 ;  /* 0x0000001d021d8211 */ /* 0x000fe400010f0c03 */
[----:B------:R-:W0:Y:S01]  /*1030*/  @!P0 LDC.64 R2, c[0x0][0x390] ;  /* 0x0000e400ff028b82 */ /* 0x000e220000000a00 */
[----:B------:R-:W-:Y:S02]  /*1040*/  @!P0 IADD3 R6, PT, PT, R11, R9, RZ ;  /* 0x000000090b068210 */ /* 0x000fe40007ffe0ff */
[C---:B-1----:R-:W-:Y:S01]  /*1050*/  @!P0 LEA R24, P2, R10.reuse, R24, 0x1 ;  /* 0x000000180a188211 */ /* 0x042fe200078408ff */
[----:B------:R-:W2:Y:S03]  /*1060*/  @!P0 LDG.E R23, desc[UR10][R28.64] ;  /* 0x0000000a1c178981 */ /* 0x000ea6000c1e1900 */
[----:B------:R-:W-:Y:S01]  /*1070*/  @!P0 LEA.HI.X R25, R10, R25, R6, 0x1, P2 ;  /* 0x000000190a198211 */ /* 0x000fe200010f0c06 */
[----:B------:R-:W1:Y:S01]  /*1080*/  @!P0 LDC.64 R8, c[0x0][0x390] ;  /* 0x0000e400ff088b82 */ /* 0x000e620000000a00 */
[----:B------:R-:W-:-:S02]  /*1090*/  @!P0 SHF.R.S32.HI R6, RZ, 0x1f, R17 ;  /* 0x0000001fff068819 */ /* 0x000fc40000011411 */
[----:B------:R-:W-:Y:S01]  /*10a0*/  @!P0 SHF.R.S32.HI R16, RZ, 0x1f, R27 ;  /* 0x0000001fff108819 */ /* 0x000fe2000001141b */
[----:B------:R3:W4:Y:S02]  /*10b0*/  @!P0 LDG.E R22, desc[UR10][R24.64] ;  /* 0x0000000a18168981 */ /* 0x000724000c1e1900 */
[----:B------:R-:W-:Y:S01]  /*10c0*/  @!P0 IMAD R26, R6, UR4, RZ ;  /* 0x00000004061a8c24 */ /* 0x000fe2000f8e02ff */
[----:B------:R-:W-:-:S03]  /*10d0*/  @!P0 MOV R6, R14 ;  /* 0x0000000e00068202 */ /* 0x000fc60000000f00 */
[C---:B------:R-:W-:Y:S02]  /*10e0*/  @!P0 IMAD R26, R17.reuse, UR5, R26 ;  /* 0x00000005111a8c24 */ /* 0x040fe4000f8e021a */
[----:B------:R-:W-:-:S04]  /*10f0*/  @!P0 IMAD.WIDE.U32 R10, R17, UR4, R6 ;  /* 0x00000004110a8c25 */ /* 0x000fc8000f8e0006 */
[----:B---3--:R-:W-:Y:S02]  /*1100*/  @!P0 IMAD R24, R16, UR4, RZ ;  /* 0x0000000410188c24 */ /* 0x008fe4000f8e02ff */
[----:B------:R-:W-:Y:S01]  /*1110*/  @!P0 IMAD.WIDE.U32 R16, R27, UR4, R6 ;  /* 0x000000041b108c25 */ /* 0x000fe2000f8e0006 */
[----:B0-----:R-:W-:-:S03]  /*1120*/  @!P0 LEA R2, P2, R10, R2, 0x1 ;  /* 0x000000020a028211 */ /* 0x001fc600078408ff */
[----:B------:R-:W-:Y:S02]  /*1130*/  @!P0 IMAD R27, R27, UR5, R24 ;  /* 0x000000051b1b8c24 */ /* 0x000fe4000f8e0218 */
[----:B------:R-:W-:Y:S01]  /*1140*/  @!P0 IMAD.IADD R26, R11, 0x1, R26 ;  /* 0x000000010b1a8824 */ /* 0x000fe200078e021a */
[----:B-1----:R-:W-:Y:S01]  /*1150*/  @!P0 LEA R8, P3, R16, R8, 0x1 ;  /* 0x0000000810088211 */ /* 0x002fe200078608ff */
[----:B------:R-:W-:-:S03]  /*1160*/  @!P0 IMAD.IADD R6, R17, 0x1, R27 ;  /* 0x0000000111068824 */ /* 0x000fc600078e021b */
        /* <DEDUP_REMOVED lines=10> */
[----:B------:R-:W-:Y:S02]  /*1210*/  @!P0 PRMT R6, R23, 0x7632, R6 ;  /* 0x0000763217068816 */ /* 0x000fe40000000006 */
[----:B------:R-:W-:-:S03]  /*1220*/  SHF.L.U32 R10, R10, 0x10, RZ ;  /* 0x000000100a0a7819 */ /* 0x000fc600000006ff */
[----:B------:R-:W-:Y:S01]  /*1230*/  IMAD.U32 R11, R6, 0x10000, RZ ;  /* 0x00010000060b7824 */ /* 0x000fe200078e00ff */
        /* <DEDUP_REMOVED lines=20> */
[----:B-----5:R-:W-:Y:S01]  /*1380*/  @!P0 PRMT R11, R8, 0x7632, R11 ;  /* 0x00007632080b8816 */ /* 0x020fe2000000000b */
[----:B------:R-:W-:Y:S01]  /*1390*/  IMAD.U32 R10, R10, 0x10000, RZ ;  /* 0x000100000a0a7824 */ /* 0x000fe200078e00ff */
[----:B------:R-:W-:Y:S01]  /*13a0*/  @!P0 PRMT R2, R8, 0x7610, R2 ;  /* 0x0000761008028816 */ /* 0x000fe20000000002 */
[----:B------:R-:W-:Y:S01]  /*13b0*/  FMUL.FTZ R3, R9, R9 ;  /* 0x0000000909037220 */ /* 0x000fe20000410000 */
[----:B------:R-:W-:Y:S01]  /*13c0*/  SHF.L.U32 R11, R11, 0x10, RZ ;  /* 0x000000100b0b7819 */ /* 0x000fe200000006ff */
[----:B------:R-:W-:Y:S01]  /*13d0*/  FADD.FTZ R9, R10, R9 ;  /* 0x000000090a097221 */ /* 0x000fe20000010000 */
[----:B------:R-:W-:Y:S01]  /*13e0*/  FADD.FTZ R16, R21, R16 ;  /* 0x0000001015107221 */ /* 0x000fe20000010000 */
        /* <DEDUP_REMOVED lines=9> */
.L_x_2004:
        /* <DEDUP_REMOVED lines=36> */
[----:B---3--:R-:W-:Y:S01]  /*16c0*/  @!P0 PRMT R8, R2, 0x7632, R8 ;  /* 0x0000763202088816 */ /* 0x008fe20000000008 */
[----:B------:R-:W-:Y:S01]  /*16d0*/  IMAD.U32 R6, R6, 0x10000, RZ ;  /* 0x0001000006067824 */ /* 0x000fe200078e00ff */
[----:B------:R-:W-:Y:S01]  /*16e0*/  @!P0 PRMT R9, R2, 0x7610, R9 ;  /* 0x0000761002098816 */ /* 0x000fe20000000009 */
[----:B------:R-:W-:Y:S01]  /*16f0*/  FMUL.FTZ R3, R5, R5 ;  /* 0x0000000505037220 */ /* 0x000fe20000410000 */
[----:B------:R-:W-:Y:S01]  /*1700*/  SHF.L.U32 R8, R8, 0x10, RZ ;  /* 0x0000001008087819 */ /* 0x000fe200000006ff */
[C---:B------:R-:W-:Y:S02]  /*1710*/  FADD.FTZ R5, R6.reuse, R5 ;  /* 0x0000000506057221 */ /* 0x040fe40000010000 */
[----:B------:R-:W-:Y:S02]  /*1720*/  IMAD.U32 R9, R9, 0x10000, RZ ;  /* 0x0001000009097824 */ /* 0x000fe400078e00ff */
[----:B------:R-:W-:Y:S01]  /*1730*/  FFMA.FTZ R6, R6, R6, R3 ;  /* 0x0000000606067223 */ /* 0x000fe20000010003 */
[----:B------:R-:W-:Y:S01]  /*1740*/  FMUL.FTZ R2, R8, R8 ;  /* 0x0000000808027220 */ /* 0x000fe20000410000 */
[----:B------:R-:W-:Y:S01]  /*1750*/  FADD.FTZ R5, R20, R5 ;  /* 0x0000000514057221 */ /* 0x000fe20000010000 */
[----:B------:R-:W-:Y:S01]  /*1760*/  FADD.FTZ R8, R9, R8 ;  /* 0x0000000809087221 */ /* 0x000fe20000010000 */
[----:B------:R-:W-:Y:S01]  /*1770*/  FADD.FTZ R21, R21, R6 ;  /* 0x0000000615157221 */ /* 0x000fe20000010000 */
[----:B------:R-:W-:-:S02]  /*1780*/  FFMA.FTZ R2, R9, R9, R2 ;  /* 0x0000000909027223 */ /* 0x000fc40000010002 */
[----:B------:R-:W-:Y:S02]  /*1790*/  FADD.FTZ R20, R5, R8 ;  /* 0x0000000805147221 */ /* 0x000fe40000010000 */
[----:B------:R-:W-:-:S07]  /*17a0*/  FADD.FTZ R21, R21, R2 ;  /* 0x0000000215157221 */ /* 0x000fce0000010000 */
.L_x_2005:
[----:B------:R-:W-:Y:S05]  /*17b0*/  @P1 BRA `(.L_x_2001) ;  /* 0x00000000006c1947 */ /* 0x000fea0003800000 */
[----:B------:R-:W0:Y:S01]  /*17c0*/  LDCU.64 UR4, c[0x0][0x3e0] ;  /* 0x00007c00ff0477ac */ /* 0x000e220008000a00 */
[----:B------:R-:W-:Y:S01]  /*17d0*/  SHF.R.S32.HI R2, RZ, 0x1f, R18 ;  /* 0x0000001fff027819 */ /* 0x000fe20000011412 */
[----:B------:R-:W-:Y:S01]  /*17e0*/  BSSY.RECONVERGENT B0, `(.L_x_2006) ;  /* 0x0000011000007945 */ /* 0x000fe20003800200 */
[----:B------:R-:W-:Y:S02]  /*17f0*/  MOV R6, R14 ;  /* 0x0000000e00067202 */ /* 0x000fe40000000f00 */
[----:B------:R-:W-:Y:S02]  /*1800*/  PRMT R5, RZ, 0x7610, R5 ;  /* 0x00007610ff057816 */ /* 0x000fe40000000005 */
[----:B------:R-:W-:Y:S02]  /*1810*/  PRMT R8, RZ, 0x7610, R8 ;  /* 0x00007610ff087816 */ /* 0x000fe40000000008 */
[----:B0-----:R-:W-:Y:S01]  /*1820*/  ISETP.GE.U32.AND P0, PT, R12, UR4, PT ;  /* 0x000000040c007c0c */ /* 0x001fe2000bf06070 */
[----:B------:R-:W-:-:S02]  /*1830*/  IMAD R3, R2, UR4, RZ ;  /* 0x0000000402037c24 */ /* 0x000fc4000f8e02ff */
[----:B------:R-:W-:Y:S01]  /*1840*/  IMAD.WIDE.U32 R6, R18, UR4, R6 ;  /* 0x0000000412067c25 */ /* 0x000fe2000f8e0006 */
[----:B------:R-:W-:-:S03]  /*1850*/  ISETP.GE.AND.EX P0, PT, R13, UR5, PT, P0 ;  /* 0x000000050d007c0c */ /* 0x000fc6000bf06300 */
[----:B------:R-:W-:-:S10]  /*1860*/  IMAD R3, R18, UR5, R3 ;  /* 0x0000000512037c24 */ /* 0x000fd4000f8e0203 */
        /* <DEDUP_REMOVED lines=8> */
.L_x_2007:
[----:B------:R-:W-:Y:S05]  /*18f0*/  BSYNC.RECONVERGENT B0 ;  /* 0x0000000000007941 */ /* 0x000fea0003800200 */
.L_x_2006:
[----:B------:R-:W-:Y:S01]  /*1900*/  IMAD.U32 R5, R5, 0x10000, RZ ;  /* 0x0001000005057824 */ /* 0x000fe200078e00ff */
[----:B------:R-:W-:-:S03]  /*1910*/  SHF.L.U32 R8, R8, 0x10, RZ ;  /* 0x0000001008087819 */ /* 0x000fc600000006ff */
[----:B------:R-:W-:Y:S02]  /*1920*/  FMUL.FTZ R3, R5, R5 ;  /* 0x0000000505037220 */ /* 0x000fe40000410000 */
[C---:B------:R-:W-:Y:S02]  /*1930*/  FADD.FTZ R5, R8.reuse, R5 ;  /* 0x0000000508057221 */ /* 0x040fe40000010000 */
[----:B------:R-:W-:Y:S02]  /*1940*/  FFMA.FTZ R8, R8, R8, R3 ;  /* 0x0000000808087223 */ /* 0x000fe40000010003 */
[----:B------:R-:W-:Y:S02]  /*1950*/  FADD.FTZ R20, R20, R5 ;  /* 0x0000000514147221 */ /* 0x000fe40000010000 */
[----:B------:R-:W-:-:S07]  /*1960*/  FADD.FTZ R21, R21, R8 ;  /* 0x0000000815157221 */ /* 0x000fce0000010000 */
.L_x_2001:
        /* <DEDUP_REMOVED lines=10> */
[----:B0-----:R-:W-:-:S04]  /*1a10*/  VIADD R2, R5, 0xffffffe ;  /* 0x0ffffffe05027836 */ /* 0x001fc80000000000 */
        /* <DEDUP_REMOVED lines=9> */
[----:B------:R-:W-:Y:S01]  /*1ab0*/  @P0 VIADD R3, R3, -UR5 ;  /* 0x8000000503030c36 */ /* 0x000fe20008000000 */
[----:B------:R-:W-:-:S04]  /*1ac0*/  @P0 IADD3 R10, PT, PT, R10, 0x1, RZ ;  /* 0x000000010a0a0810 */ /* 0x000fc80007ffe0ff */
[----:B------:R-:W-:-:S13]  /*1ad0*/  ISETP.GE.U32.AND P1, PT, R3, UR5, PT ;  /* 0x0000000503007c0c */ /* 0x000fda000bf26070 */
[----:B------:R-:W-:Y:S01]  /*1ae0*/  @P1 VIADD R10, R10, 0x1 ;  /* 0x000000010a0a1836 */ /* 0x000fe20000000000 */
        /* <DEDUP_REMOVED lines=82> */
.L_x_2028:
[----:B------:R-:W-:Y:S02]  /*2010*/  ISETP.NE.AND P1, PT, R0, RZ, PT ;  /* 0x000000ff0000720c */ /* 0x000fe40003f25270 */
[----:B------:R-:W-:-:S11]  /*2020*/  PLOP3.LUT P0, PT, PT, PT, PT, 0x80, 0x8 ;  /* 0x000000000008781c */ /* 0x000fd60003f0f070 */
[----:B------:R-:W-:Y:S01]  /*2030*/  @P1 ISETP.NE.AND P2, PT, R4, RZ, PT ;  /* 0x000000ff0400120c */ /* 0x000fe20003f45270 */
[----:B---3--:R-:W-:-:S03]  /*2040*/  @P1 IMAD.IADD R4, R13, 0x1, R4 ;  /* 0x000000010d041824 */ /* 0x008fc600078e0204 */
[----:B------:R-:W-:Y:S01]  /*2050*/  @P1 PLOP3.LUT P0, PT, P2, PT, PT, 0x80, 0x8 ;  /* 0x000000000008181c */ /* 0x000fe2000170f070 */
[----:B------:R-:W-:-:S12]  /*2060*/  IMAD.IADD R7, R7, 0x1, R4 ;  /* 0x0000000107077824 */ /* 0x000fd800078e0204 */
[----:B-1----:R-:W-:Y:S01]  /*2070*/  @!P0 FADD.FTZ R5, R24, R5 ;  /* 0x0000000518058221 */ /* 0x002fe20000010000 */
[----:B--2---:R-:W-:-:S03]  /*2080*/  @!P0 FADD.FTZ R6, R23, R6 ;  /* 0x0000000617068221 */ /* 0x004fc60000010000 */
[----:B------:R-:W-:Y:S01]  /*2090*/  @!P4 FADD.FTZ R2, R2, R5 ;  /* 0x000000050202c221 */ /* 0x000fe20000010000 */
[----:B------:R-:W-:Y:S01]  /*20a0*/  @!P4 FADD.FTZ R3, R3, R6 ;  /* 0x000000060303c221 */ /* 0x000fe20000010000 */
[----:B------:R1:W-:Y:S04]  /*20b0*/  STS.64 [R14], R4 ;  /* 0x000000040e007388 */ /* 0x0003e80000000a00 */
[----:B------:R1:W-:Y:S04]  /*20c0*/  STS.64 [R14+0x8], R6 ;  /* 0x000008060e007388 */ /* 0x0003e80000000a00 */
[----:B------:R1:W-:Y:S02]  /*20d0*/  STS.64 [R14+0x10], R2 ;  /* 0x000010020e007388 */ /* 0x0003e40000000a00 */
.L_x_2008:
[----:B------:R-:W-:Y:S05]  /*20e0*/  WARPSYNC.ALL ;  /* 0x0000000000007948 */ /* 0x000fea0003800000 */
[----:B------:R-:W-:Y:S01]  /*20f0*/  BAR.SYNC.DEFER_BLOCKING 0x0 ;  /* 0x0000000000007b1d */ /* 0x000fe20000010000 */
[----:B------:R-:W-:-:S07]  /*2100*/  UIADD3 UR4, UPT, UPT, UR5, -0x2, URZ ;  /* 0xfffffffe05047890 */ /* 0x000fce000fffe0ff */
[----:B-1----:R-:W1:Y:S01]  /*2110*/  LDC R7, c[0x0][0x408] ;  /* 0x00010200ff077b82 */ /* 0x002e620000000800 */
[----:B------:R-:W-:-:S07]  /*2120*/  ISETP.NE.AND P1, PT, R12, UR4, PT ;  /* 0x000000040c007c0c */ /* 0x000fce000bf25270 */
[----:B------:R-:W2:Y:S06]  /*2130*/  LDC R13, c[0x0][0x3f8] ;  /* 0x0000fe00ff0d7b82 */ /* 0x000eac0000000800 */
[----:B------:R-:W-:Y:S01]  /*2140*/  @!P1 IADD3 R4, PT, PT, R8, 0x320, RZ ;  /* 0x0000032008049810 */ /* 0x000fe20007ffe0ff */
[----:B------:R-:W-:Y:S03]  /*2150*/  @!P1 LDS R3, [R11+0x18] ;  /* 0x000018000b039984 */ /* 0x000fe60000000800 */
[----:B------:R-:W-:Y:S01]  /*2160*/  @!P1 LEA R5, R9, R4, 0x18 ;  /* 0x0000000409059211 */ /* 0x000fe200078ec0ff */
[----:B------:R-:W3:Y:S04]  /*2170*/  @!P1 LDS R2, [R11+0x14] ;  /* 0x000014000b029984 */ /* 0x000ee80000000800 */
[----:B------:R-:W-:-:S02]  /*2180*/  @!P1 IMAD R5, R10, 0x8, R5 ;  /* 0x000000080a059824 */ /* 0x000fc400078e0205 */
        /* <DEDUP_REMOVED lines=20> */
.L_x_2009:
        /* <DEDUP_REMOVED lines=9> */
.L_x_2010:
[----:B------:R-:W-:Y:S01]  /*2360*/  ISETP.GE.AND P2, PT, R13, 0x2, PT ;  /* 0x000000020d00780c */ /* 0x000fe20003f46270 */
[----:B------:R-:W-:Y:S01]  /*2370*/  IMAD.MOV.U32 R22, RZ, RZ, R15 ;  /* 0x000000ffff167224 */ /* 0x000fe200078e000f */
[----:B------:R-:W-:-:S11]  /*2380*/  MOV R18, R23 ;  /* 0x0000001700127202 */ /* 0x000fd60000000f00 */
[----:B------:R-:W-:Y:S05]  /*2390*/  WARPSYNC.COLLECTIVE R19, `(.L_x_2011) ;  /* 0x0000000013087348 */ /* 0x000fea0003c00000 */
[----:B------:R0:W1:Y:S02]  /*23a0*/  SHFL.UP P0, R23, R22, R21, R20 ;  /* 0x0400001516177389 */ /* 0x0000640000000014 */
[----:B01----:R-:W-:Y:S05]  /*23b0*/  ENDCOLLECTIVE ;  /* 0x000000000000791b */ /* 0x003fea0003800000 */
.L_x_2011:
[----:B------:R-:W-:-:S04]  /*23c0*/  SEL R18, R18, RZ, P1 ;  /* 0x000000ff12127207 */ /* 0x000fc80000800000 */
[----:B------:R-:W-:Y:S01]  /*23d0*/  IADD3 R18, PT, PT, R17, R18, RZ ;  /* 0x0000001211127210 */ /* 0x000fe20007ffe0ff */
[----:B------:R-:W-:Y:S02]  /*23e0*/  IMAD.MOV.U32 R22, RZ, RZ, R16 ;  /* 0x000000ffff167224 */ /* 0x000fe400078e0010 */
[----:B------:R-:W-:-:S07]  /*23f0*/  FADD.FTZ R24, R15, R23 ;  /* 0x000000170f187221 */ /* 0x000fce0000010000 */
[----:B------:R-:W-:Y:S05]  /*2400*/  WARPSYNC.COLLECTIVE R19, `(.L_x_2012) ;  /* 0x0000000013087348 */ /* 0x000fea0003c00000 */
[----:B------:R0:W1:Y:S02]  /*2410*/  SHFL.UP P0, R23, R22, R21, R20 ;  /* 0x0400001516177389 */ /* 0x0000640000000014 */
[----:B01----:R-:W-:Y:S05]  /*2420*/  ENDCOLLECTIVE ;  /* 0x000000000000791b */ /* 0x003fea0003800000 */
.L_x_2012:
[----:B------:R-:W-:Y:S01]  /*2430*/  @P1 FSEL R15, R24, R15, !P3 ;  /* 0x0000000f180f1208 */ /* 0x000fe20005800000 */
[----:B------:R-:W-:Y:S02]  /*2440*/  IMAD.MOV.U32 R22, RZ, RZ, R18 ;  /* 0x000000ffff167224 */ /* 0x000fe400078e0012 */
[----:B------:R-:W-:Y:S01]  /*2450*/  HFMA2 R21, -RZ, RZ, 0, 1.1920928955078125e-07 ;  /* 0x00000002ff157431 */ /* 0x000fe200000001ff */
[----:B------:R-:W-:-:S07]  /*2460*/  MOV R25, R23 ;  /* 0x0000001700197202 */ /* 0x000fce0000000f00 */
[----:B------:R-:W-:Y:S05]  /*2470*/  WARPSYNC.COLLECTIVE R19, `(.L_x_2013) ;  /* 0x0000000013087348 */ /* 0x000fea0003c00000 */
[----:B------:R0:W1:Y:S02]  /*2480*/  SHFL.UP P0, R23, R22, R21, R20 ;  /* 0x0400001516177389 */ /* 0x0000640000000014 */
[----:B01----:R-:W-:Y:S05]  /*2490*/  ENDCOLLECTIVE ;  /* 0x000000000000791b */ /* 0x003fea0003800000 */
.L_x_2013:
        /* <DEDUP_REMOVED lines=9> */
.L_x_2014:
[----:B------:R-:W-:Y:S01]  /*2530*/  IMAD.IADD R17, R18, 0x1, R17 ;  /* 0x0000000112117824 */ /* 0x000fe200078e0211 */
[----:B------:R-:W-:Y:S02]  /*2540*/  MOV R22, R16 ;  /* 0x0000001000167202 */ /* 0x000fe40000000f00 */
[----:B------:R-:W-:-:S07]  /*2550*/  MOV R24, R23 ;  /* 0x0000001700187202 */ /* 0x000fce0000000f00 */
[----:B------:R-:W-:Y:S05]  /*2560*/  WARPSYNC.COLLECTIVE R19, `(.L_x_2015) ;  /* 0x0000000013087348 */ /* 0x000fea0003c00000 */
[----:B------:R0:W1:Y:S02]  /*2570*/  SHFL.UP P0, R23, R22, R21, R20 ;  /* 0x0400001516177389 */ /* 0x0000640000000014 */
[----:B01----:R-:W-:Y:S05]  /*2580*/  ENDCOLLECTIVE ;  /* 0x000000000000791b */ /* 0x003fea0003800000 */
.L_x_2015:
        /* <DEDUP_REMOVED lines=8> */
.L_x_2016:
        /* <DEDUP_REMOVED lines=9> */
.L_x_2017:
[----:B------:R-:W-:-:S04]  /*26a0*/  SEL R18, R18, RZ, P1 ;  /* 0x000000ff12127207 */ /* 0x000fc80000800000 */
[----:B------:R-:W-:Y:S01]  /*26b0*/  IADD3 R18, PT, PT, R17, R18, RZ ;  /* 0x0000001211127210 */ /* 0x000fe20007ffe0ff */
[----:B------:R-:W-:Y:S02]  /*26c0*/  IMAD.MOV.U32 R22, RZ, RZ, R16 ;  /* 0x000000ffff167224 */ /* 0x000fe400078e0010 */
[----:B------:R-:W-:-:S07]  /*26d0*/  FADD.FTZ R24, R15, R23 ;  /* 0x000000170f187221 */ /* 0x000fce0000010000 */
[----:B------:R-:W-:Y:S05]  /*26e0*/  WARPSYNC.COLLECTIVE R19, `(.L_x_2018) ;  /* 0x0000000013087348 */ /* 0x000fea0003c00000 */
[----:B------:R0:W1:Y:S02]  /*26f0*/  SHFL.UP P0, R23, R22, R21, R20 ;  /* 0x0400001516177389 */ /* 0x0000640000000014 */
[----:B01----:R-:W-:Y:S05]  /*2700*/  ENDCOLLECTIVE ;  /* 0x000000000000791b */ /* 0x003fea0003800000 */
.L_x_2018:
[----:B------:R-:W-:Y:S01]  /*2710*/  @P1 FSEL R15, R24, R15, !P2 ;  /* 0x0000000f180f1208 */ /* 0x000fe20005000000 */
[----:B------:R-:W-:Y:S02]  /*2720*/  IMAD.MOV.U32 R22, RZ, RZ, R18 ;  /* 0x000000ffff167224 */ /* 0x000fe400078e0012 */
[----:B------:R-:W-:Y:S01]  /*2730*/  HFMA2 R21, -RZ, RZ, 0, 4.76837158203125e-07 ;  /* 0x00000008ff157431 */ /* 0x000fe200000001ff */
[----:B------:R-:W-:-:S07]  /*2740*/  MOV R25, R23 ;  /* 0x0000001700197202 */ /* 0x000fce0000000f00 */
[----:B------:R-:W-:Y:S05]  /*2750*/  WARPSYNC.COLLECTIVE R19, `(.L_x_2019) ;  /* 0x0000000013087348 */ /* 0x000fea0003c00000 */
[----:B------:R0:W1:Y:S02]  /*2760*/  SHFL.UP P0, R23, R22, R21, R20 ;  /* 0x0400001516177389 */ /* 0x0000640000000014 */
[----:B01----:R-:W-:Y:S05]  /*2770*/  ENDCOLLECTIVE ;  /* 0x000000000000791b */ /* 0x003fea0003800000 */
.L_x_2019:
        /* <DEDUP_REMOVED lines=8> */
.L_x_2020:
[----:B------:R-:W-:Y:S01]  /*2800*/  IMAD.IADD R17, R18, 0x1, R17 ;  /* 0x0000000112117824 */ /* 0x000fe200078e0211 */
[----:B------:R-:W-:Y:S01]  /*2810*/  MOV R22, R16 ;  /* 0x0000001000167202 */ /* 0x000fe20000000f00 */
[----:B------:R-:W-:-:S07]  /*2820*/  IMAD.MOV.U32 R24, RZ, RZ, R23 ;  /* 0x000000ffff187224 */ /* 0x000fce00078e0017 */
[----:B------:R-:W-:Y:S05]  /*2830*/  WARPSYNC.COLLECTIVE R19, `(.L_x_2021) ;  /* 0x0000000013087348 */ /* 0x000fea0003c00000 */
[----:B------:R0:W1:Y:S02]  /*2840*/  SHFL.UP P0, R23, R22, R21, R20 ;  /* 0x0400001516177389 */ /* 0x0000640000000014 */
[----:B01----:R-:W-:Y:S05]  /*2850*/  ENDCOLLECTIVE ;  /* 0x000000000000791b */ /* 0x003fea0003800000 */
.L_x_2021:
        /* <DEDUP_REMOVED lines=8> */
.L_x_2022:
[----:B------:R-:W-:-:S05]  /*28e0*/  FADD.FTZ R25, R16, R25 ;  /* 0x0000001910197221 */ /* 0x000fca0000010000 */
[----:B------:R-:W-:Y:S02]  /*28f0*/  @P3 FSEL R16, R25, R16, !P1 ;  /* 0x0000001019103208 */ /* 0x000fe40004800000 */
[----:B------:R-:W-:Y:S01]  /*2900*/  ISETP.GE.AND P1, PT, R13, 0x10, PT ;  /* 0x000000100d00780c */ /* 0x000fe20003f26270 */
[----:B------:R-:W-:Y:S01]  /*2910*/  IMAD.MOV.U32 R22, RZ, RZ, R15 ;  /* 0x000000ffff167224 */ /* 0x000fe200078e000f */
[----:B------:R-:W-:-:S11]  /*2920*/  MOV R18, R23 ;  /* 0x0000001700127202 */ /* 0x000fd60000000f00 */
[----:B------:R-:W-:Y:S05]  /*2930*/  WARPSYNC.COLLECTIVE R19, `(.L_x_2023) ;  /* 0x0000000013087348 */ /* 0x000fea0003c00000 */
[----:B------:R0:W1:Y:S02]  /*2940*/  SHFL.UP P0, R23, R22, R21, R20 ;  /* 0x0400001516177389 */ /* 0x0000640000000014 */
[----:B01----:R-:W-:Y:S05]  /*2950*/  ENDCOLLECTIVE ;  /* 0x000000000000791b */ /* 0x003fea0003800000 */
.L_x_2023:
[----:B------:R-:W-:-:S04]  /*2960*/  SEL R18, R18, RZ, P1 ;  /* 0x000000ff12127207 */ /* 0x000fc80000800000 */
[----:B------:R-:W-:Y:S01]  /*2970*/  IADD3 R18, PT, PT, R17, R18, RZ ;  /* 0x0000001211127210 */ /* 0x000fe20007ffe0ff */
[----:B------:R-:W-:Y:S01]  /*2980*/  IMAD.MOV.U32 R22, RZ, RZ, R16 ;  /* 0x000000ffff167224 */ /* 0x000fe200078e0010 */
[----:B------:R-:W-:-:S07]  /*2990*/  MOV R24, R23 ;  /* 0x0000001700187202 */ /* 0x000fce0000000f00 */
[----:B------:R-:W-:Y:S05]  /*29a0*/  WARPSYNC.COLLECTIVE R19, `(.L_x_2024) ;  /* 0x0000000013087348 */ /* 0x000fea0003c00000 */
[----:B------:R0:W1:Y:S02]  /*29b0*/  SHFL.UP P0, R23, R22, R21, R20 ;  /* 0x0400001516177389 */ /* 0x0000640000000014 */
[----:B01----:R-:W-:Y:S05]  /*29c0*/  ENDCOLLECTIVE ;  /* 0x000000000000791b */ /* 0x003fea0003800000 */
.L_x_2024:
        /* <DEDUP_REMOVED lines=10> */
.L_x_2025:
[----:B------:R-:W-:Y:S01]  /*2a70*/  MOV R22, R15 ;  /* 0x0000000f00167202 */ /* 0x000fe20000000f00 */
[----:B------:R-:W-:-:S07]  /*2a80*/  IMAD.MOV.U32 R13, RZ, RZ, R23 ;  /* 0x000000ffff0d7224 */ /* 0x000fce00078e0017 */
[----:B------:R-:W-:Y:S05]  /*2a90*/  WARPSYNC.COLLECTIVE R19, `(.L_x_2026) ;  /* 0x0000000013087348 */ /* 0x000fea0003c00000 */
[----:B------:R0:W1:Y:S02]  /*2aa0*/  SHFL.UP P0, R23, R22, R21, R20 ;  /* 0x0400001516177389 */ /* 0x0000640000000014 */
[----:B01----:R-:W-:Y:S05]  /*2ab0*/  ENDCOLLECTIVE ;  /* 0x000000000000791b */ /* 0x003fea0003800000 */
.L_x_2026:
[----:B------:R-:W-:Y:S01]  /*2ac0*/  MOV R22, R16 ;  /* 0x0000001000167202 */ /* 0x000fe20000000f00 */
[----:B------:R-:W-:-:S07]  /*2ad0*/  IMAD.MOV.U32 R24, RZ, RZ, R23 ;  /* 0x000000ffff187224 */ /* 0x000fce00078e0017 */
[----:B------:R-:W-:Y:S05]  /*2ae0*/  WARPSYNC.COLLECTIVE R19, `(.L_x_2027) ;  /* 0x0000000013087348 */ /* 0x000fea0003c00000 */
[----:B------:R0:W1:Y:S02]  /*2af0*/  SHFL.UP P0, R23, R22, R21, R20 ;  /* 0x0400001516177389 */ /* 0x0000640000000014 */
[----:B01----:R-:W-:Y:S05]  /*2b00*/  ENDCOLLECTIVE ;  /* 0x000000000000791b */ /* 0x003fea0003800000 */
.L_x_2027:
[----:B------:R-:W-:Y:S05]  /*2b10*/  BRA `(.L_x_2028) ;  /* 0xfffffff4003c7947 */ /* 0x000fea000383ffff */
.L_x_2029:
        /* <DEDUP_REMOVED lines=14> */
.L_x_3652:


//--------------------- .text._Z30group_norm_nhwc_fwd_sum_kernelI11Bf16IOFp32WLi128EEv26Group_norm_nhwc_fwd_params --------------------------
	.section	.text._Z30group_norm_nhwc_fwd_sum_kernelI11Bf16IOFp32WLi128EEv26Group_norm_nhwc_fwd_params,"ax",@progbits
	.align	128
        .global         _Z30group_norm_nhwc_fwd_sum_kernelI11Bf16IOFp32WLi128EEv26Group_norm_nhwc_fwd_params
        .type           _Z30group_norm_nhwc_fwd_sum_kernelI11Bf16IOFp32WLi128EEv26Group_norm_nhwc_fwd_params,@function
        .size           _Z30group_norm_nhwc_fwd_sum_kernelI11Bf16IOFp32WLi128EEv26Group_norm_nhwc_fwd_params,(.L_x_3653 - _Z30group_norm_nhwc_fwd_sum_kernelI11Bf16IOFp32WLi128EEv26Group_norm_nhwc_fwd_params)
        .other          _Z30group_norm_nhwc_fwd_sum_kernelI11Bf16IOFp32WLi128EEv26Group_norm_nhwc_fwd_params,@"STO_CUDA_ENTRY STV_DEFAULT"
_Z30group_norm_nhwc_fwd_sum_kernelI11Bf16IOFp32WLi128EEv26Group_norm_nhwc_fwd_params:
.text._Z30group_norm_nhwc_fwd_sum_kernelI11Bf16IOFp32WLi128EEv26Group_norm_nhwc_fwd_params:
        /* <DEDUP_REMOVED lines=40> */
.L_x_2032:
        /* <DEDUP_REMOVED lines=193> */
.L_x_2031:
        /* <DEDUP_REMOVED lines=95> */
.L_x_2033:
        /* <DEDUP_REMOVED lines=51> */
.L_x_2034:
        /* <DEDUP_REMOVED lines=20> */
.L_x_2036:
[----:B------:R-:W-:Y:S05]  /*18f0*/  BSYNC.RECONVERGENT B0 ;  /* 0x0000000000007941 */ /* 0x000fea0003800200 */
.L_x_2035:
[----:B------:R-:W-:Y:S01]  /*1900*/  IMAD.U32 R5, R5, 0x10000, RZ ;  /* 0x0001000005057824 */ /* 0x000fe200078e00ff */
[----:B------:R-:W-:-:S03]  /*1910*/  SHF.L.U32 R8, R8, 0x10, RZ ;  /* 0x0000001008087819 */ /* 0x000fc600000006ff */
[----:B------:R-:W-:Y:S02]  /*1920*/  FMUL.FTZ R3, R5, R5 ;  /* 0x0000000505037220 */ /* 0x000fe40000410000 */
[C---:B------:R-:W-:Y:S02]  /*1930*/  FADD.FTZ R5, R8.reuse, R5 ;  /* 0x0000000508057221 */ /* 0x040fe40000010000 */
[----:B------:R-:W-:Y:S02]  /*1940*/  FFMA.FTZ R8, R8, R8, R3 ;  /* 0x0000000808087223 */ /* 0x000fe40000010003 */
[----:B------:R-:W-:Y:S02]  /*1950*/  FADD.FTZ R20, R20, R5 ;  /* 0x0000000514147221 */ /* 0x000fe40000010000 */
[----:B------:R-:W-:-:S07]  /*1960*/  FADD.FTZ R21, R21, R8 ;  /* 0x0000000815157221 */ /* 0x000fce0000010000 */
.L_x_2030:
[----:B------:R-:W0:Y:S01]  /*1970*/  LDCU UR5, c[0x0][0x40c] ;  /* 0x00008180ff0577ac */ /* 0x000e220008000800 */
[----:B------:R-:W-:Y:S01]  /*1980*/  HFMA2 R2, -RZ, RZ, 0, 0 ;  /* 0x00000000ff027431 */ /* 0x000fe200000001ff */
        /* <DEDUP_REMOVED lines=8> */
[----:B0-----:R-:W-:-:S04]  /*1a10*/  IMAD.MOV R7, RZ, RZ, -R3 ;  /* 0x000000ffff077224 */ /* 0x001fc800078e0a03 */
        /* <DEDUP_REMOVED lines=24> */
[----:B0-----:R-:W0:Y:S01]  /*1ba0*/  S2R R20, SR_LANEID ;  /* 0x0000000000147919 */ /* 0x001e220000000000 */
        /* <DEDUP_REMOVED lines=12> */
[----:B------:R0:W0:Y:S01]  /*1c70*/  LDS R7, [R0+0x10] ;  /* 0x0000100000077984 */ /* 0x0000220000000800 */
[----:B-1----:R-:W-:Y:S01]  /*1c80*/  FADD.FTZ R3, R13, R16 ;  /* 0x000000100d037221 */ /* 0x002fe20000010000 */
[----:B--2---:R-:W-:-:S04]  /*1c90*/  ISETP.NE.AND P1, PT, R15, RZ, PT ;  /* 0x000000ff0f00720c */ /* 0x004fc80003f25270 */
[----:B------:R-:W-:Y:S01]  /*1ca0*/  FSEL R18, R3, R16, !P1 ;  /* 0x0000001003127208 */ /* 0x000fe20004800000 */
[----:B---3--:R-:W-:-:S04]  /*1cb0*/  FADD.FTZ R22, R14, R11 ;  /* 0x0000000b0e167221 */ /* 0x008fc80000010000 */
[----:B----4-:R-:W-:Y:S01]  /*1cc0*/  FADD.FTZ R18, R9, R18 ;  /* 0x0000001209127221 */ /* 0x010fe20000010000 */
[----:B------:R-:W-:-:S05]  /*1cd0*/  FSEL R3, R22, R11, !P1 ;  /* 0x0000000b16037208 */ /* 0x000fca0004800000 */
[----:B-----5:R-:W-:Y:S01]  /*1ce0*/  FADD.FTZ R17, R10, R3 ;  /* 0x000000030a117221 */ /* 0x020fe20000010000 */
[----:B0-----:R-:W-:-:S04]  /*1cf0*/  ISETP.NE.AND P2, PT, R12, RZ, PT ;  /* 0x000000ff0c00720c */ /* 0x001fc80003f45270 */
[----:B------:R-:W-:Y:S02]  /*1d00*/  FSEL R3, R18, R9, !P2 ;  /* 0x0000000912037208 */ /* 0x000fe40005000000 */
[----:B------:R-:W-:-:S03]  /*1d10*/  FSEL R0, R17, R10, !P2 ;  /* 0x0000000a11007208 */ /* 0x000fc60005000000 */
[----:B------:R-:W-:Y:S02]  /*1d20*/  FADD.FTZ R3, R6, R3 ;  /* 0x0000000306037221 */ /* 0x000fe40000010000 */
        /* <DEDUP_REMOVED lines=56> */
[----:B------:R-:W3:Y:S01]  /*20b0*/  S2R R20, SR_TID.X ;  /* 0x0000000000147919 */ /* 0x000ee20000002100 */
[----:B0-----:R-:W-:Y:S01]  /*20c0*/  FADD.FTZ R26, R3, R26 ;  /* 0x0000001a031a7221 */ /* 0x001fe20000010000 */
[----:B-1----:R-:W-:-:S04]  /*20d0*/  FADD.FTZ R21, R0, R21 ;  /* 0x0000001500157221 */ /* 0x002fc80000010000 */
[----:B------:R-:W-:Y:S02]  /*20e0*/  @P4 FSEL R3, R26, R3, !P0 ;  /* 0x000000031a034208 */ /* 0x000fe40004000000 */
[----:B--2---:R-:W-:Y:S02]  /*20f0*/  SEL R18, R25, RZ, P4 ;  /* 0x000000ff19127207 */ /* 0x004fe40002000000 */
[----:B------:R-:W-:Y:S02]  /*2100*/  @P4 FSEL R0, R21, R0, !P0 ;  /* 0x0000000015004208 */ /* 0x000fe40004000000 */
[----:B------:R-:W0:Y:S01]  /*2110*/  SHFL.UP PT, R3, R3, 0x1, RZ ;  /* 0x0420000003037989 */ /* 0x000e2200000e00ff */
[----:B------:R-:W-:-:S03]  /*2120*/  IMAD.IADD R22, R23, 0x1, R18 ;  /* 0x0000000117167824 */ /* 0x000fc600078e0212 */
[----:B------:R1:W2:Y:S04]  /*2130*/  SHFL.UP PT, R25, R0, 0x1, RZ ;  /* 0x0420000000197989 */ /* 0x0002a800000e00ff */
[----:B---3--:R1:W4:Y:S02]  /*2140*/  SHFL.UP PT, R21, R22, 0x1, RZ ;  /* 0x0420000016157989 */ /* 0x00832400000e00ff */
.L_x_2057:
        /* <DEDUP_REMOVED lines=10> */
[----:B------:R-:W-:Y:S01]  /*21f0*/  IMAD.IADD R3, R12, 0x1, R15 ;  /* 0x000000010c037824 */ /* 0x000fe200078e020f */
[----:B---3--:R-:W-:Y:S01]  /*2200*/  LEA R17, R17, R0, 0x18 ;  /* 0x0000000011117211 */ /* 0x008fe200078ec0ff */
[----:B------:R-:W-:Y:S01]  /*2210*/  @!P1 FADD.FTZ R16, R16, R13 ;  /* 0x0000000d10109221 */ /* 0x000fe20000010000 */
[----:B------:R-:W-:Y:S02]  /*2220*/  @!P1 FADD.FTZ R11, R11, R14 ;  /* 0x0000000e0b0b9221 */ /* 0x000fe40000010000 */
[----:B------:R-:W-:Y:S01]  /*2230*/  IADD3 R8, PT, PT, R8, R3, RZ ;  /* 0x0000000308087210 */ /* 0x000fe20007ffe0ff */
        /* <DEDUP_REMOVED lines=17> */
.L_x_2037:
        /* <DEDUP_REMOVED lines=29> */
[----:B------:R-:W-:Y:S02]  /*2520*/  IMAD R3, R11, UR4, R6 ;  /* 0x000000040b037c24 */ /* 0x000fe4000f8e0206 */
[----:B------:R-:W-:Y:S01]  /*2530*/  IMAD.IADD R7, R6, 0x1, R7 ;  /* 0x0000000106077824 */ /* 0x000fe200078e0207 */
[----:B------:R-:W1:Y:S01]  /*2540*/  LDS.64 R8, [R0] ;  /* 0x0000000000087984 */ /* 0x000e620000000a00 */
[----:B0-----:R-:W-:-:S04]  /*2550*/  IMAD.WIDE R2, R3, 0x4, R4 ;  /* 0x0000000403027825 */ /* 0x001fc800078e0204 */
[----:B------:R-:W-:Y:S01]  /*2560*/  IMAD.WIDE R4, R7, 0x4, R4 ;  /* 0x0000000407047825 */ /* 0x000fe200078e0204 */
[----:B-1----:R-:W-:Y:S04]  /*2570*/  REDG.E.ADD.F32.FTZ.RN.STRONG.GPU desc[UR10][R2.64], R8 ;  /* 0x00000008020079a6 */ /* 0x002fe8000c12f30a */
[----:B------:R-:W-:Y:S01]  /*2580*/  REDG.E.ADD.F32.FTZ.RN.STRONG.GPU desc[UR10][R4.64], R9 ;  /* 0x00000009040079a6 */ /* 0x000fe2000c12f30a */
[----:B------:R-:W-:Y:S05]  /*2590*/  EXIT ;  /* 0x000000000000794d */ /* 0x000fea0003800000 */
.L_x_2038:
[----:B------:R-:W-:Y:S01]  /*25a0*/  MOV R24, R21 ;  /* 0x0000001500187202 */ /* 0x000fe20000000f00 */
[----:B------:R-:W-:Y:S01]  /*25b0*/  IMAD.MOV.U32 R19, RZ, RZ, 0x1 ;  /* 0x00000001ff137424 */ /* 0x000fe200078e00ff */
[----:B------:R-:W-:Y:S01]  /*25c0*/  MOV R17, 0xffffffff ;  /* 0xffffffff00117802 */ /* 0x000fe20000000f00 */
[----:B------:R-:W-:Y:S01]  /*25d0*/  IMAD.MOV.U32 R18, RZ, RZ, RZ ;  /* 0x000000ffff127224 */ /* 0x000fe200078e00ff */
[----:B------:R-:W-:Y:S02]  /*25e0*/  ISETP.GE.AND P5, PT, R20, 0x1, PT ;  /* 0x000000011400780c */ /* 0x000fe40003fa6270 */
[----:B------:R-:W-:-:S13]  /*25f0*/  ISETP.NE.AND P4, PT, R21, RZ, PT ;  /* 0x000000ff1500720c */ /* 0x000fda0003f85270 */
[----:B------:R-:W-:Y:S05]  /*2600*/  WARPSYNC.COLLECTIVE R17, `(.L_x_2039) ;  /* 0x0000000011087348 */ /* 0x000fea0003c00000 */
[----:B------:R0:W1:Y:S02]  /*2610*/  SHFL.UP P0, R25, R24, R19, R18 ;  /* 0x0400001318197389 */ /* 0x0000640000000012 */
[----:B01----:R-:W-:Y:S05]  /*2620*/  ENDCOLLECTIVE ;  /* 0x000000000000791b */ /* 0x003fea0003800000 */
.L_x_2039:
[----:B------:R-:W-:Y:S01]  /*2630*/  ISETP.GE.AND P6, PT, R20, 0x8, PT ;  /* 0x000000081400780c */ /* 0x000fe20003fc6270 */
[----:B------:R-:W-:Y:S01]  /*2640*/  IMAD.MOV.U32 R24, RZ, RZ, R3 ;  /* 0x000000ffff187224 */ /* 0x000fe200078e0003 */
[----:B------:R-:W-:-:S11]  /*2650*/  SEL R22, R25, RZ, P5 ;  /* 0x000000ff19167207 */ /* 0x000fd60002800000 */
[----:B------:R-:W-:Y:S05]  /*2660*/  WARPSYNC.COLLECTIVE R17, `(.L_x_2040) ;  /* 0x0000000011087348 */ /* 0x000fea0003c00000 */
[----:B------:R0:W1:Y:S02]  /*2670*/  SHFL.UP P0, R25, R24, R19, R18 ;  /* 0x0400001318197389 */ /* 0x0000640000000012 */
[----:B01----:R-:W-:Y:S05]  /*2680*/  ENDCOLLECTIVE ;  /* 0x000000000000791b */ /* 0x003fea0003800000 */
.L_x_2040:
[----:B------:R-:W-:Y:S02]  /*2690*/  IMAD.IADD R22, R21, 0x1, R22 ;  /* 0x0000000115167824 */ /* 0x000fe400078e0216 */
[----:B------:R-:W-:Y:S01]  /*26a0*/  IMAD.MOV.U32 R24, RZ, RZ, R0 ;  /* 0x000000ffff187224 */ /* 0x000fe200078e0000 */
[----:B------:R-:W-:-:S07]  /*26b0*/  MOV R26, R25 ;  /* 0x00000019001a7202 */ /* 0x000fce0000000f00 */
[----:B------:R-:W-:Y:S05]  /*26c0*/  WARPSYNC.COLLECTIVE R17, `(.L_x_2041) ;  /* 0x0000000011087348 */ /* 0x000fea0003c00000 */
[----:B------:R0:W1:Y:S02]  /*26d0*/  SHFL.UP P0, R25, R24, R19, R18 ;  /* 0x0400001318197389 */ /* 0x0000640000000012 */
[----:B01----:R-:W-:Y:S05]  /*26e0*/  ENDCOLLECTIVE ;  /* 0x000000000000791b */ /* 0x003fea0003800000 */
.L_x_2041:
        /* <DEDUP_REMOVED lines=8> */
.L_x_2042:
        /* <DEDUP_REMOVED lines=9> */
.L_x_2043:
[----:B------:R-:W-:Y:S01]  /*2800*/  IMAD.IADD R21, R22, 0x1, R21 ;  /* 0x0000000116157824 */ /* 0x000fe200078e0215 */
[----:B------:R-:W-:Y:S01]  /*2810*/  MOV R24, R0 ;  /* 0x0000000000187202 */ /* 0x000fe20000000f00 */
[----:B------:R-:W-:-:S07]  /*2820*/  IMAD.MOV.U32 R26, RZ, RZ, R25 ;  /* 0x000000ffff1a7224 */ /* 0x000fce00078e0019 */
[----:B------:R-:W-:Y:S05]  /*2830*/  WARPSYNC.COLLECTIVE R17, `(.L_x_2044) ;  /* 0x0000000011087348 */ /* 0x000fea0003c00000 */
[----:B------:R0:W1:Y:S02]  /*2840*/  SHFL.UP P0, R25, R24, R19, R18 ;  /* 0x0400001318197389 */ /* 0x0000640000000012 */
[----:B01----:R-:W-:Y:S05]  /*2850*/  ENDCOLLECTIVE ;  /* 0x000000000000791b */ /* 0x003fea0003800000 */
.L_x_2044:
        /* <DEDUP_REMOVED lines=8> */
.L_x_2045:
        /* <DEDUP_REMOVED lines=9> */
.L_x_2046:
[----:B------:R-:W-:Y:S01]  /*2970*/  IADD3 R22, PT, PT, R21, R22, RZ ;  /* 0x0000001615167210 */ /* 0x000fe20007ffe0ff */
[----:B------:R-:W-:Y:S01]  /*2980*/  IMAD.MOV.U32 R24, RZ, RZ, R0 ;  /* 0x000000ffff187224 */ /* 0x000fe200078e0000 */
[----:B------:R-:W-:-:S07]  /*2990*/  MOV R26, R25 ;  /* 0x00000019001a7202 */ /* 0x000fce0000000f00 */
[----:B------:R-:W-:Y:S05]  /*29a0*/  WARPSYNC.COLLECTIVE R17, `(.L_x_2047) ;  /* 0x0000000011087348 */ /* 0x000fea0003c00000 */
[----:B------:R0:W1:Y:S02]  /*29b0*/  SHFL.UP P0, R25, R24, R19, R18 ;  /* 0x0400001318197389 */ /* 0x0000640000000012 */
[----:B01----:R-:W-:Y:S05]  /*29c0*/  ENDCOLLECTIVE ;  /* 0x000000000000791b */ /* 0x003fea0003800000 */
.L_x_2047:
[----:B------:R-:W-:-:S05]  /*29d0*/  FADD.FTZ R26, R3, R26 ;  /* 0x0000001a031a7221 */ /* 0x000fca0000010000 */
[----:B------:R-:W-:Y:S01]  /*29e0*/  @P5 FSEL R3, R26, R3, !P4 ;  /* 0x000000031a035208 */ /* 0x000fe20006000000 */
[----:B------:R-:W-:Y:S02]  /*29f0*/  IMAD.MOV.U32 R24, RZ, RZ, R22 ;  /* 0x000000ffff187224 */ /* 0x000fe400078e0016 */
[----:B------:R-:W-:Y:S01]  /*2a00*/  HFMA2 R19, -RZ, RZ, 0, 4.76837158203125e-07 ;  /* 0x00000008ff137431 */ /* 0x000fe200000001ff */
[----:B------:R-:W-:-:S07]  /*2a10*/  MOV R23, R25 ;  /* 0x0000001900177202 */ /* 0x000fce0000000f00 */
[----:B------:R-:W-:Y:S05]  /*2a20*/  WARPSYNC.COLLECTIVE R17, `(.L_x_2048) ;  /* 0x0000000011087348 */ /* 0x000fea0003c00000 */
[----:B------:R0:W1:Y:S02]  /*2a30*/  SHFL.UP P0, R25, R24, R19, R18 ;  /* 0x0400001318197389 */ /* 0x0000640000000012 */
[----:B01----:R-:W-:Y:S05]  /*2a40*/  ENDCOLLECTIVE ;  /* 0x000000000000791b */ /* 0x003fea0003800000 */
.L_x_2048:
[----:B------:R-:W-:-:S05]  /*2a50*/  FADD.FTZ R23, R0, R23 ;  /* 0x0000001700177221 */ /* 0x000fca0000010000 */
[----:B------:R-:W-:Y:S02]  /*2a60*/  @P5 FSEL R0, R23, R0, !P4 ;  /* 0x0000000017005208 */ /* 0x000fe40006000000 */
[----:B------:R-:W-:Y:S02]  /*2a70*/  ISETP.GE.AND P4, PT, R20, 0x10, PT ;  /* 0x000000101400780c */ /* 0x000fe40003f86270 */
[----:B------:R-:W-:Y:S02]  /*2a80*/  ISETP.NE.AND P5, PT, R22, RZ, PT ;  /* 0x000000ff1600720c */ /* 0x000fe40003fa5270 */
[----:B------:R-:W-:Y:S01]  /*2a90*/  MOV R24, R3 ;  /* 0x0000000300187202 */ /* 0x000fe20000000f00 */
[----:B------:R-:W-:-:S10]  /*2aa0*/  IMAD.MOV.U32 R23, RZ, RZ, R25 ;  /* 0x000000ffff177224 */ /* 0x000fd400078e0019 */
[----:B------:R-:W-:Y:S05]  /*2ab0*/  WARPSYNC.COLLECTIVE R17, `(.L_x_2049) ;  /* 0x0000000011087348 */ /* 0x000fea0003c00000 */
[----:B------:R0:W1:Y:S02]  /*2ac0*/  SHFL.UP P0, R25, R24, R19, R18 ;  /* 0x0400001318197389 */ /* 0x0000640000000012 */
[----:B01----:R-:W-:Y:S05]  /*2ad0*/  ENDCOLLECTIVE ;  /* 0x000000000000791b */ /* 0x003fea0003800000 */
.L_x_2049:
[----:B------:R-:W-:-:S05]  /*2ae0*/  SEL R23, R23, RZ, P6 ;  /* 0x000000ff17177207 */ /* 0x000fca0003000000 */
[----:B------:R-:W-:Y:S01]  /*2af0*/  IMAD.IADD R23, R22, 0x1, R23 ;  /* 0x0000000116177824 */ /* 0x000fe200078e0217 */
[----:B------:R-:W-:Y:S01]  /*2b00*/  MOV R24, R0 ;  /* 0x0000000000187202 */ /* 0x000fe20000000f00 */
[----:B------:R-:W-:-:S07]  /*2b10*/  FADD.FTZ R20, R3, R25 ;  /* 0x0000001903147221 */ /* 0x000fce0000010000 */
[----:B------:R-:W-:Y:S05]  /*2b20*/  WARPSYNC.COLLECTIVE R17, `(.L_x_2050) ;  /* 0x0000000011087348 */ /* 0x000fea0003c00000 */
[----:B------:R0:W1:Y:S02]  /*2b30*/  SHFL.UP P0, R25, R24, R19, R18 ;  /* 0x0400001318197389 */ /* 0x0000640000000012 */
[----:B01----:R-:W-:Y:S05]  /*2b40*/  ENDCOLLECTIVE ;  /* 0x000000000000791b */ /* 0x003fea0003800000 */
.L_x_2050:
[----:B------:R-:W-:Y:S02]  /*2b50*/  @P6 FSEL R3, R20, R3, !P5 ;  /* 0x0000000314036208 */ /* 0x000fe40006800000 */
[----:B------:R-:W0:Y:S01]  /*2b60*/  S2R R20, SR_TID.X ;  /* 0x0000000000147919 */ /* 0x000e220000002100 */
[----:B------:R-:W-:Y:S01]  /*2b70*/  MOV R24, R23 ;  /* 0x0000001700187202 */ /* 0x000fe20000000f00 */
[----:B------:R-:W-:Y:S02]  /*2b80*/  IMAD.MOV.U32 R19, RZ, RZ, 0x10 ;  /* 0x00000010ff137424 */ /* 0x000fe400078e00ff */
[----:B------:R-:W-:-:S07]  /*2b90*/  IMAD.MOV.U32 R21, RZ, RZ, R25 ;  /* 0x000000ffff157224 */ /* 0x000fce00078e0019 */
[----:B0-----:R-:W-:Y:S05]  /*2ba0*/  WARPSYNC.COLLECTIVE R17, `(.L_x_2051) ;  /* 0x0000000011087348 */ /* 0x001fea0003c00000 */
[----:B------:R1:W2:Y:S02]  /*2bb0*/  SHFL.UP P0, R25, R24, R19, R18 ;  /* 0x0400001318197389 */ /* 0x0002a40000000012 */
[----:B012---:R-:W-:Y:S05]  /*2bc0*/  ENDCOLLECTIVE ;  /* 0x000000000000791b */ /* 0x007fea0003800000 */
.L_x_2051:
[----:B------:R-:W-:-:S05]  /*2bd0*/  FADD.FTZ R21, R0, R21 ;  /* 0x0000001500157221 */ /* 0x000fca0000010000 */
[----:B------:R-:W-:Y:S02]  /*2be0*/  @P6 FSEL R0, R21, R0, !P5 ;  /* 0x0000000015006208 */ /* 0x000fe40006800000 */
[----:B------:R-:W-:Y:S01]  /*2bf0*/  ISETP.NE.AND P5, PT, R23, RZ, PT ;  /* 0x000000ff1700720c */ /* 0x000fe20003fa5270 */
[----:B------:R-:W-:Y:S01]  /*2c00*/  IMAD.MOV.U32 R24, RZ, RZ, R3 ;  /* 0x000000ffff187224 */ /* 0x000fe200078e0003 */
[----:B------:R-:W-:-:S11]  /*2c10*/  SEL R22, R25, RZ, P4 ;  /* 0x000000ff19167207 */ /* 0x000fd60002000000 */
[----:B------:R-:W-:Y:S05]  /*2c20*/  WARPSYNC.COLLECTIVE R17, `(.L_x_2052) ;  /* 0x0000000011087348 */ /* 0x000fea0003c00000 */
[----:B------:R0:W1:Y:S02]  /*2c30*/  SHFL.UP P0, R25, R24, R19, R18 ;  /* 0x0400001318197389 */ /* 0x0000640000000012 */
[----:B01----:R-:W-:Y:S05]  /*2c40*/  ENDCOLLECTIVE ;  /* 0x000000000000791b */ /* 0x003fea0003800000 */
.L_x_2052:
[----:B------:R-:W-:Y:S01]  /*2c50*/  IADD3 R22, PT, PT, R23, R22, RZ ;  /* 0x0000001617167210 */ /* 0x000fe20007ffe0ff */
[----:B------:R-:W-:Y:S01]  /*2c60*/  IMAD.MOV.U32 R24, RZ, RZ, R0 ;  /* 0x000000ffff187224 */ /* 0x000fe200078e0000 */
[----:B------:R-:W-:-:S07]  /*2c70*/  MOV R26, R25 ;  /* 0x00000019001a7202 */ /* 0x000fce0000000f00 */
[----:B------:R-:W-:Y:S05]  /*2c80*/  WARPSYNC.COLLECTIVE R17, `(.L_x_2053) ;  /* 0x0000000011087348 */ /* 0x000fea0003c00000 */
[----:B------:R0:W1:Y:S02]  /*2c90*/  SHFL.UP P0, R25, R24, R19, R18 ;  /* 0x0400001318197389 */ /* 0x0000640000000012 */
[----:B01----:R-:W-:Y:S05]  /*2ca0*/  ENDCOLLECTIVE ;  /* 0x000000000000791b */ /* 0x003fea0003800000 */
.L_x_2053:
[----:B------:R-:W-:-:S05]  /*2cb0*/  FADD.FTZ R26, R3, R26 ;  /* 0x0000001a031a7221 */ /* 0x000fca0000010000 */
[----:B------:R-:W-:Y:S01]  /*2cc0*/  @P4 FSEL R3, R26, R3, !P5 ;  /* 0x000000031a034208 */ /* 0x000fe20006800000 */
[----:B------:R-:W-:Y:S02]  /*2cd0*/  IMAD.MOV.U32 R24, RZ, RZ, R22 ;  /* 0x000000ffff187224 */ /* 0x000fe400078e0016 */
[----:B------:R-:W-:Y:S01]  /*2ce0*/  HFMA2 R19, -RZ, RZ, 0, 5.9604644775390625e-08 ;  /* 0x00000001ff137431 */ /* 0x000fe200000001ff */
[----:B------:R-:W-:-:S07]  /*2cf0*/  MOV R21, R25 ;  /* 0x0000001900157202 */ /* 0x000fce0000000f00 */
[----:B------:R-:W-:Y:S05]  /*2d00*/  WARPSYNC.COLLECTIVE R17, `(.L_x_2054) ;  /* 0x0000000011087348 */ /* 0x000fea0003c00000 */
[----:B------:R0:W1:Y:S02]  /*2d10*/  SHFL.UP P0, R25, R24, R19, R18 ;  /* 0x0400001318197389 */ /* 0x0000640000000012 */
[----:B01----:R-:W-:Y:S05]  /*2d20*/  ENDCOLLECTIVE ;  /* 0x000000000000791b */ /* 0x003fea0003800000 */
.L_x_2054:
[----:B------:R-:W-:-:S05]  /*2d30*/  FADD.FTZ R21, R0, R21 ;  /* 0x0000001500157221 */ /* 0x000fca0000010000 */
[----:B------:R-:W-:Y:S02]  /*2d40*/  @P4 FSEL R0, R21, R0, !P5 ;  /* 0x0000000015004208 */ /* 0x000fe40006800000 */
[----:B------:R-:W-:Y:S01]  /*2d50*/  MOV R24, R3 ;  /* 0x0000000300187202 */ /* 0x000fe20000000f00 */
[----:B------:R-:W-:-:S07]  /*2d60*/  IMAD.MOV.U32 R21, RZ, RZ, R25 ;  /* 0x000000ffff157224 */ /* 0x000fce00078e0019 */
[----:B------:R-:W-:Y:S05]  /*2d70*/  WARPSYNC.COLLECTIVE R17, `(.L_x_2055) ;  /* 0x0000000011087348 */ /* 0x000fea0003c00000 */
[----:B------:R0:W1:Y:S02]  /*2d80*/  SHFL.UP P0, R25, R24, R19, R18 ;  /* 0x0400001318197389 */ /* 0x0000640000000012 */
[----:B01----:R-:W-:Y:S05]  /*2d90*/  ENDCOLLECTIVE ;  /* 0x000000000000791b */ /* 0x003fea0003800000 */
.L_x_2055:
[----:B------:R-:W-:Y:S01]  /*2da0*/  MOV R24, R0 ;  /* 0x0000000000187202 */ /* 0x000fe20000000f00 */
[----:B------:R-:W-:-:S07]  /*2db0*/  IMAD.MOV.U32 R3, RZ, RZ, R25 ;  /* 0x000000ffff037224 */ /* 0x000fce00078e0019 */
[----:B------:R-:W-:Y:S05]  /*2dc0*/  WARPSYNC.COLLECTIVE R17, `(.L_x_2056) ;  /* 0x0000000011087348 */ /* 0x000fea0003c00000 */
[----:B------:R0:W1:Y:S02]  /*2dd0*/  SHFL.UP P0, R25, R24, R19, R18 ;  /* 0x0400001318197389 */ /* 0x0000640000000012 */
[----:B01----:R-:W-:Y:S05]  /*2de0*/  ENDCOLLECTIVE ;  /* 0x000000000000791b */ /* 0x003fea0003800000 */
.L_x_2056:
[----:B------:R-:W-:Y:S05]  /*2df0*/  BRA `(.L_x_2057) ;  /* 0xfffffff000d47947 */ /* 0x000fea000383ffff */
.L_x_2058:
        /* <DEDUP_REMOVED lines=16> */
.L_x_3653:


//--------------------- .text._Z30group_norm_nhwc_fwd_sum_kernelI11Bf16IOFp32WLi192EEv26Group_norm_nhwc_fwd_params --------------------------
	.section	.text._Z30group_norm_nhwc_fwd_sum_kernelI11Bf16IOFp32WLi192EEv26Group_norm_nhwc_fwd_params,"ax",@progbits
	.align	128
        .global         _Z30group_norm_nhwc_fwd_sum_kernelI11Bf16IOFp32WLi192EEv26Group_norm_nhwc_fwd_params
        .type           _Z30group_norm_nhwc_fwd_sum_kernelI11Bf16IOFp32WLi192EEv26Group_norm_nhwc_fwd_params,@function
        .size           _Z30group_norm_nhwc_fwd_sum_kernelI11Bf16IOFp32WLi192EEv26Group_norm_nhwc_fwd_params,(.L_x_3654 - _Z30group_norm_nhwc_fwd_sum_kernelI11Bf16IOFp32WLi192EEv26Group_norm_nhwc_fwd_params)
        .other          _Z30group_norm_nhwc_fwd_sum_kernelI11Bf16IOFp32WLi192EEv26Group_norm_nhwc_fwd_params,@"STO_CUDA_ENTRY STV_DEFAULT"
_Z30group_norm_nhwc_fwd_sum_kernelI11Bf16IOFp32WLi192EEv26Group_norm_nhwc_fwd_params:
.text._Z30group_norm_nhwc_fwd_sum_kernelI11Bf16IOFp32WLi192EEv26Group_norm_nhwc_fwd_params:
        /* <DEDUP_REMOVED lines=40> */
.L_x_2061:
        /* <DEDUP_REMOVED lines=32> */
[----:B------:R-:W-:-:S03]  /*0480*/  @!P0 LEA.HI.X R11, R18, R11, R19, 0x1, P1 ;  /* 0x0000000b120b8211 */ /* 0x000fc600008f0c13 */
[----:B------:R-:W-:Y:S02]  /*0490*/  @!P0 IMAD R24, R10, UR8, RZ ;  /* 0x000000080a188c24 */ /* 0x000fe4000f8e02ff */
[----:B------:R-:W-:Y:S01]  /*04a0*/  @!P0 IMAD.MOV.U32 R10, RZ, RZ, R22 ;  /* 0x000000ffff0a8224 */ /* 0x000fe200078e0016 */
[----:B------:R-:W-:Y:S01]  /*04b0*/  @!P0 MOV R19, R7 ;  /* 0x0000000700138202 */ /* 0x000fe20000000f00 */
[----:B------:R-:W-:-:S04]  /*04c0*/  @!P0 IMAD.MOV.U32 R18, RZ, RZ, R14 ;  /* 0x000000ffff128224 */ /* 0x000fc800078e000e */
[----:B------:R0:W3:Y:S01]  /*04d0*/  @!P0 LDG.E R10, desc[UR10][R10.64] ;  /* 0x0000000a0a0a8981 */ /* 0x0000e2000c1e1900 */
[----:B------:R-:W-:-:S04]  /*04e0*/  @!P0 IMAD.WIDE.U32 R18, R23, UR8, R18 ;  /* 0x0000000817128c25 */ /* 0x000fc8000f8e0012 */
[----:B------:R-:W-:Y:S01]  /*04f0*/  @!P0 IMAD R23, R23, UR9, R24 ;  /* 0x0000000917178c24 */ /* 0x000fe2000f8e0218 */
[----:B-1----:R-:W-:-:S03]  /*0500*/  @!P0 LEA R16, P1, R18, R16, 0x1 ;  /* 0x0000001012108211 */ /* 0x002fc600078208ff */
[----:B------:R-:W-:Y:S02]  /*0510*/  @!P0 IMAD.IADD R19, R19, 0x1, R23 ;  /* 0x0000000113138824 */ /* 0x000fe400078e0217 */
[----:B------:R-:W1:Y:S03]  /*0520*/  @!P0 LDC.64 R22, c[0x0][0x390] ;  /* 0x0000e400ff168b82 */ /* 0x000e660000000a00 */
[----:B------:R-:W-:-:S05]  /*0530*/  @!P0 LEA.HI.X R17, R18, R17, R19, 0x1, P1 ;  /* 0x0000001112118211 */ /* 0x000fca00008f0c13 */
[----:B------:R4:W5:Y:S01]  /*0540*/  @!P0 LDG.E R16, desc[UR10][R16.64] ;  /* 0x0000000a10108981 */ /* 0x000962000c1e1900 */
[----:B------:R-:W-:Y:S01]  /*0550*/  @!P0 SHF.R.S32.HI R18, RZ, 0x1f, R4 ;  /* 0x0000001fff128819 */ /* 0x000fe20000011404 */
[----:B------:R-:W-:Y:S01]  /*0560*/  IMAD.U32 R9, R9, 0x10000, RZ ;  /* 0x0001000009097824 */ /* 0x000fe200078e00ff */
[----:B------:R-:W-:Y:S02]  /*0570*/  @!P0 MOV R19, R7 ;  /* 0x0000000700138202 */ /* 0x000fe40000000f00 */
[----:B------:R-:W-:Y:S01]  /*0580*/  SHF.L.U32 R8, R8, 0x10, RZ ;  /* 0x0000001008087819 */ /* 0x000fe200000006ff */
[----:B0-----:R-:W-:Y:S02]  /*0590*/  @!P0 IMAD R11, R18, UR8, RZ ;  /* 0x00000008120b8c24 */ /* 0x001fe4000f8e02ff */
[----:B------:R-:W-:Y:S02]  /*05a0*/  @!P0 IMAD.MOV.U32 R18, RZ, RZ, R14 ;  /* 0x000000ffff128224 */ /* 0x000fe400078e000e */
[----:B------:R-:W-:-:S02]  /*05b0*/  @!P0 IMAD R27, R4, UR9, R11 ;  /* 0x00000009041b8c24 */ /* 0x000fc4000f8e020b */
[----:B------:R-:W-:-:S04]  /*05c0*/  @!P0 IMAD.WIDE.U32 R18, R4, UR8, R18 ;  /* 0x0000000804128c25 */ /* 0x000fc8000f8e0012 */
[----:B------:R-:W-:Y:S01]  /*05d0*/  @!P0 VIADD R11, R4, 0x1 ;  /* 0x00000001040b8836 */ /* 0x000fe20000000000 */
[----:B-1----:R-:W-:Y:S01]  /*05e0*/  @!P0 LEA R26, P1, R18, R22, 0x1 ;  /* 0x00000016121a8211 */ /* 0x002fe200078208ff */
[----:B------:R-:W-:-:S03]  /*05f0*/  @!P0 IMAD.IADD R19, R19, 0x1, R27 ;  /* 0x0000000113138824 */ /* 0x000fc600078e021b */
[----:B----4-:R-:W-:Y:S02]  /*0600*/  @!P0 SHF.R.S32.HI R17, RZ, 0x1f, R11 ;  /* 0x0000001fff118819 */ /* 0x010fe4000001140b */
[----:B------:R-:W-:Y:S01]  /*0610*/  @!P0 LEA.HI.X R23, R18, R23, R19, 0x1, P1 ;  /* 0x0000001712178211 */ /* 0x000fe200008f0c13 */
[----:B------:R-:W-:Y:S01]  /*0620*/  @!P0 IMAD.MOV.U32 R19, RZ, RZ, R7 ;  /* 0x000000ffff138224 */ /* 0x000fe200078e0007 */
[----:B------:R-:W-:Y:S01]  /*0630*/  @!P0 MOV R18, R14 ;  /* 0x0000000e00128202 */ /* 0x000fe20000000f00 */
[----:B------:R-:W-:Y:S02]  /*0640*/  @!P0 IMAD R22, R17, UR8, RZ ;  /* 0x0000000811168c24 */ /* 0x000fe4000f8e02ff */
[----:B------:R-:W-:Y:S02]  /*0650*/  FADD.FTZ R17, R9, R8 ;  /* 0x0000000809117221 */ /* 0x000fe40000010000 */
[----:B------:R-:W-:-:S04]  /*0660*/  @!P0 IMAD.WIDE.U32 R18, R11, UR8, R18 ;  /* 0x000000080b128c25 */ /* 0x000fc8000f8e0012 */
[----:B------:R-:W-:Y:S01]  /*0670*/  FADD.FTZ R20, R17, R20 ;  /* 0x0000001411147221 */ /* 0x000fe20000010000 */
[----:B------:R-:W-:Y:S01]  /*0680*/  @!P0 IMAD R11, R11, UR9, R22 ;  /* 0x000000090b0b8c24 */ /* 0x000fe2000f8e0216 */
[----:B--2---:R-:W-:-:S03]  /*0690*/  @!P0 LEA R24, P1, R18, R28, 0x1 ;  /* 0x0000001c12188211 */ /* 0x004fc600078208ff */
[----:B------:R-:W-:Y:S01]  /*06a0*/  @!P0 IMAD.IADD R11, R19, 0x1, R11 ;  /* 0x00000001130b8824 */ /* 0x000fe200078e020b */
[----:B------:R-:W-:-:S04]  /*06b0*/  @!P0 IADD3 R19, PT, PT, R4, 0x2, RZ ;  /* 0x0000000204138810 */ /* 0x000fc80007ffe0ff */
[--C-:B------:R-:W-:Y:S02]  /*06c0*/  @!P0 LEA.HI.X R29, R18, R29, R11.reuse, 0x1, P1 ;  /* 0x0000001d121d8211 */ /* 0x100fe400008f0c0b */
[----:B------:R-:W-:Y:S02]  /*06d0*/  PRMT R18, RZ, 0x7610, R18 ;  /* 0x00007610ff127816 */ /* 0x000fe40000000012 */
[----:B------:R-:W-:Y:S02]  /*06e0*/  PRMT R11, RZ, 0x7610, R11 ;  /* 0x00007610ff0b7816 */ /* 0x000fe4000000000b */
[----:B------:R-:W-:Y:S02]  /*06f0*/  @!P0 SHF.R.S32.HI R17, RZ, 0x1f, R19 ;  /* 0x0000001fff118819 */ /* 0x000fe40000011413 */
[C---:B---3--:R-:W-:Y:S02]  /*0700*/  @!P0 PRMT R18, R10.reuse, 0x7632, R18 ;  /* 0x000076320a128816 */ /* 0x048fe40000000012 */
[----:B------:R-:W-:Y:S01]  /*0710*/  @!P0 PRMT R11, R10, 0x7610, R11 ;  /* 0x000076100a0b8816 */ /* 0x000fe2000000000b */
[----:B------:R-:W-:-:S02]  /*0720*/  FMUL.FTZ R10, R8, R8 ;  /* 0x00000008080a7220 */ /* 0x000fc40000410000 */
[----:B------:R-:W-:Y:S02]  /*0730*/  IMAD.U32 R8, R18, 0x10000, RZ ;  /* 0x0001000012087824 */ /* 0x000fe400078e00ff */
[----:B------:R-:W-:Y:S01]  /*0740*/  FFMA.FTZ R10, R9, R9, R10 ;  /* 0x00000009090a7223 */ /* 0x000fe2000001000a */
[----:B------:R-:W-:Y:S02]  /*0750*/  IMAD.U32 R9, R11, 0x10000, RZ ;  /* 0x000100000b097824 */ /* 0x000fe400078e00ff */
[----:B------:R-:W-:Y:S01]  /*0760*/  FMUL.FTZ R18, R8, R8 ;  /* 0x0000000808127220 */ /* 0x000fe20000410000 */
[----:B------:R-:W-:Y:S01]  /*0770*/  FADD.FTZ R21, R10, R21 ;  /* 0x000000150a157221 */ /* 0x000fe20000010000 */
[C---:B------:R-:W-:Y:S02]  /*0780*/  FADD.FTZ R11, R9.reuse, R8 ;  /* 0x00000008090b7221 */ /* 0x040fe40000010000 */
[----:B------:R-:W-:Y:S01]  /*0790*/  FFMA.FTZ R10, R9, R9, R18 ;  /* 0x00000009090a7223 */ /* 0x000fe20000010012 */
[----:B------:R-:W-:Y:S01]  /*07a0*/  PRMT R8, RZ, 0x7610, R8 ;  /* 0x00007610ff087816 */ /* 0x000fe20000000008 */
[----:B------:R-:W-:Y:S01]  /*07b0*/  @!P0 IMAD R18, R17, UR8, RZ ;  /* 0x0000000811128c24 */ /* 0x000fe2000f8e02ff */
[----:B------:R-:W-:-:S02]  /*07c0*/  PRMT R9, RZ, 0x7610, R9 ;  /* 0x00007610ff097816 */ /* 0x000fc40000000009 */
[----:B------:R-:W-:Y:S01]  /*07d0*/  @!P0 MOV R17, R7 ;  /* 0x0000000700118202 */ /* 0x000fe20000000f00 */
[----:B------:R-:W-:Y:S01]  /*07e0*/  @!P0 IMAD R27, R19, UR9, R18 ;  /* 0x00000009131b8c24 */ /* 0x000fe2000f8e0212 */
[C---:B-----5:R-:W-:Y:S02]  /*07f0*/  @!P0 PRMT R8, R16.reuse, 0x7610, R8 ;  /* 0x0000761010088816 */ /* 0x060fe40000000008 */
[----:B------:R-:W-:Y:S01]  /*0800*/  @!P0 PRMT R9, R16, 0x7632, R9 ;  /* 0x0000763210098816 */ /* 0x000fe20000000009 */
[----:B------:R-:W-:-:S04]  /*0810*/  @!P0 IMAD.MOV.U32 R16, RZ, RZ, R14 ;  /* 0x000000ffff108224 */ /* 0x000fc800078e000e */
[----:B------:R-:W-:Y:S02]  /*0820*/  @!P0 IMAD.WIDE.U32 R16, R19, UR8, R16 ;  /* 0x0000000813108c25 */ /* 0x000fe4000f8e0010 */
[----:B------:R-:W0:Y:S02]  /*0830*/  @!P0 LDC.64 R18, c[0x0][0x390] ;  /* 0x0000e400ff128b82 */ /* 0x000e240000000a00 */
[----:B------:R-:W-:Y:S02]  /*0840*/  @!P0 IMAD.IADD R27, R17, 0x1, R27 ;  /* 0x00000001111b8824 */ /* 0x000fe400078e021b */
[----:B------:R-:W-:Y:S01]  /*0850*/  @!P0 IMAD.MOV.U32 R17, RZ, RZ, R23 ;  /* 0x000000ffff118224 */ /* 0x000fe200078e0017 */
[----:B0-----:R-:W-:-:S04]  /*0860*/  @!P0 LEA R22, P1, R16, R18, 0x1 ;  /* 0x0000001210168211 */ /* 0x001fc800078208ff */
[----:B------:R-:W-:Y:S01]  /*0870*/  @!P0 LEA.HI.X R27, R16, R19, R27, 0x1, P1 ;  /* 0x00000013101b8211 */ /* 0x000fe200008f0c1b */
[----:B------:R-:W-:Y:S01]  /*0880*/  @!P0 VIADD R19, R4, 0x3 ;  /* 0x0000000304138836 */ /* 0x000fe20000000000 */
[----:B------:R-:W-:-:S04]  /*0890*/  @!P0 MOV R16, R26 ;  /* 0x0000001a00108202 */ /* 0x000fc80000000f00 */
[----:B------:R-:W-:Y:S01]  /*08a0*/  @!P0 SHF.R.S32.HI R18, RZ, 0x1f, R19 ;  /* 0x0000001fff128819 */ /* 0x000fe20000011413 */
[----:B------:R0:W2:Y:S04]  /*08b0*/  @!P0 LDG.E R23, desc[UR10][R16.64] ;  /* 0x0000000a10178981 */ /* 0x0000a8000c1e1900 */
[----:B------:R-:W-:Y:S02]  /*08c0*/  @!P0 IMAD R18, R18, UR8, RZ ;  /* 0x0000000812128c24 */ /* 0x000fe4000f8e02ff */
[----:B0-----:R-:W-:Y:S01]  /*08d0*/  @!P0 IMAD.MOV.U32 R16, RZ, RZ, R24 ;  /* 0x000000ffff108224 */ /* 0x001fe200078e0018 */
[----:B------:R-:W-:-:S05]  /*08e0*/  @!P0 MOV R17, R29 ;  /* 0x0000001d00118202 */ /* 0x000fca0000000f00 */
[----:B------:R0:W3:Y:S01]  /*08f0*/  @!P0 LDG.E R24, desc[UR10][R16.64] ;  /* 0x0000000a10188981 */ /* 0x0000e2000c1e1900 */
[----:B------:R-:W-:Y:S02]  /*0900*/  @!P0 IMAD R29, R19, UR9, R18 ;  /* 0x00000009131d8c24 */ /* 0x000fe4000f8e0212 */
[----:B------:R-:W-:-:S06]  /*0910*/  @!P0 IMAD.MOV.U32 R26, RZ, RZ, R22 ;  /* 0x000000ffff1a8224 */ /* 0x000fcc00078e0016 */
[----:B------:R1:W4:Y:S01]  /*0920*/  @!P0 LDG.E R26, desc[UR10][R26.64] ;  /* 0x0000000a1a1a8981 */ /* 0x000322000c1e1900 */
[----:B0-----:R-:W-:Y:S02]  /*0930*/  @!P0 IMAD.MOV.U32 R16, RZ, RZ, R14 ;  /* 0x000000ffff108224 */ /* 0x001fe400078e000e */
[----:B------:R-:W-:Y:S02]  /*0940*/  @!P0 IMAD.MOV.U32 R17, RZ, RZ, R7 ;  /* 0x000000ffff118224 */ /* 0x000fe400078e0007 */
[----:B------:R-:W-:Y:S02]  /*0950*/  @!P0 IMAD.WIDE.U32 R16, R19, UR8, R16 ;  /* 0x0000000813108c25 */ /* 0x000fe4000f8e0010 */
[----:B------:R-:W0:Y:S03]  /*0960*/  @!P0 LDC.64 R18, c[0x0][0x390] ;  /* 0x0000e400ff128b82 */ /* 0x000e260000000a00 */
[----:B------:R-:W-:Y:S01]  /*0970*/  @!P0 IADD3 R29, PT, PT, R17, R29, RZ ;  /* 0x0000001d111d8210 */ /* 0x000fe20007ffe0ff */
[----:B------:R-:W-:Y:S01]  /*0980*/  @!P0 IMAD.MOV.U32 R17, RZ, RZ, R7 ;  /* 0x000000ffff118224 */ /* 0x000fe200078e0007 */
[----:B0-----:R-:W-:-:S04]  /*0990*/  @!P0 LEA R28, P1, R16, R18, 0x1 ;  /* 0x00000012101c8211 */ /* 0x001fc800078208ff */
[----:B------:R-:W-:Y:S01]  /*09a0*/  @!P0 LEA.HI.X R29, R16, R19, R29, 0x1, P1 ;  /* 0x00000013101d8211 */ /* 0x000fe200008f0c1d */
[----:B------:R-:W-:Y:S01]  /*09b0*/  @!P0 VIADD R19, R4, 0x4 ;  /* 0x0000000404138836 */ /* 0x000fe20000000000 */
[----:B------:R-:W-:-:S03]  /*09c0*/  @!P0 MOV R16, R14 ;  /* 0x0000000e00108202 */ /* 0x000fc60000000f00 */
[----:B------:R0:W5:Y:S01]  /*09d0*/  @!P0 LDG.E R22, desc[UR10][R28.64] ;  /* 0x0000000a1c168981 */ /* 0x000162000c1e1900 */
[----:B------:R-:W-:-:S05]  /*09e0*/  @!P0 SHF.R.S32.HI R18, RZ, 0x1f, R19 ;  /* 0x0000001fff128819 */ /* 0x000fca0000011413 */
[----:B------:R-:W-:-:S04]  /*09f0*/  @!P0 IMAD R18, R18, UR8, RZ ;  /* 0x0000000812128c24 */ /* 0x000fc8000f8e02ff */
[C---:B-1----:R-:W-:Y:S02]  /*0a00*/  @!P0 IMAD R27, R19.reuse, UR9, R18 ;  /* 0x00000009131b8c24 */ /* 0x042fe4000f8e0212 */
[----:B------:R-:W-:Y:S02]  /*0a10*/  @!P0 IMAD.WIDE.U32 R18, R19, UR8, R16 ;  /* 0x0000000813128c25 */ /* 0x000fe4000f8e0010 */
[----:B------:R-:W1:Y:S02]  /*0a20*/  @!P0 LDC.64 R16, c[0x0][0x390] ;  /* 0x0000e400ff108b82 */ /* 0x000e640000000a00 */
[----:B------:R-:W-:Y:S01]  /*0a30*/  @!P0 IMAD.IADD R19, R19, 0x1, R27 ;  /* 0x0000000113138824 */ /* 0x000fe200078e021b */
[----:B-1----:R-:W-:-:S04]  /*0a40*/  @!P0 LEA R16, P1, R18, R16, 0x1 ;  /* 0x0000001012108211 */ /* 0x002fc800078208ff */
[----:B------:R-:W-:-:S05]  /*0a50*/  @!P0 LEA.HI.X R17, R18, R17, R19, 0x1, P1 ;  /* 0x0000001112118211 */ /* 0x000fca00008f0c13 */
[----:B------:R1:W5:Y:S01]  /*0a60*/  @!P0 LDG.E R16, desc[UR10][R16.64] ;  /* 0x0000000a10108981 */ /* 0x000362000c1e1900 */
[----:B------:R-:W-:Y:S01]  /*0a70*/  SHF.L.U32 R9, R9, 0x10, RZ ;  /* 0x0000001009097819 */ /* 0x000fe200000006ff */
[--C-:B0-----:R-:W-:Y:S01]  /*0a80*/  FADD.FTZ R28, R21, R10.reuse ;  /* 0x0000000a151c7221 */ /* 0x101fe20000010000 */
[----:B------:R-:W-:Y:S01]  /*0a90*/  PRMT R10, RZ, 0x7610, R10 ;  /* 0x00007610ff0a7816 */ /* 0x000fe2000000000a */
[----:B------:R-:W-:Y:S01]  /*0aa0*/  IMAD.U32 R8, R8, 0x10000, RZ ;  /* 0x0001000008087824 */ /* 0x000fe200078e00ff */
[----:B------:R-:W-:Y:S01]  /*0ab0*/  PRMT R18, RZ, 0x7610, R18 ;  /* 0x00007610ff127816 */ /* 0x000fe20000000012 */
[----:B------:R-:W-:Y:S01]  /*0ac0*/  FADD.FTZ R20, R20, R11 ;  /* 0x0000000b14147221 */ /* 0x000fe20000010000 */
[----:B------:R-:W-:Y:S01]  /*0ad0*/  FMUL.FTZ R11, R9, R9 ;  /* 0x00000009090b7220 */ /* 0x000fe20000410000 */
[C---:B------:R-:W-:Y:S01]  /*0ae0*/  FADD.FTZ R9, R8.reuse, R9 ;  /* 0x0000000908097221 */ /* 0x040fe20000010000 */
[----:B------:R-:W-:Y:S02]  /*0af0*/  PRMT R19, RZ, 0x7610, R19 ;  /* 0x00007610ff137816 */ /* 0x000fe40000000013 */
[----:B------:R-:W-:Y:S01]  /*0b00*/  FFMA.FTZ R11, R8, R8, R11 ;  /* 0x00000008080b7223 */ /* 0x000fe2000001000b */
[----:B------:R-:W-:Y:S01]  /*0b10*/  FADD.FTZ R8, R20, R9 ;  /* 0x0000000914087221 */ /* 0x000fe20000010000 */
[----:B------:R-:W-:-:S02]  /*0b20*/  PRMT R20, RZ, 0x7610, R20 ;  /* 0x00007610ff147816 */ /* 0x000fc40000000014 */
[----:B------:R-:W-:Y:S01]  /*0b30*/  PRMT R21, RZ, 0x7610, R21 ;  /* 0x00007610ff157816 */ /* 0x000fe20000000015 */
[----:B------:R-:W-:Y:S01]  /*0b40*/  FADD.FTZ R9, R28, R11 ;  /* 0x0000000b1c097221 */ /* 0x000fe20000010000 */
[----:B------:R-:W-:-:S05]  /*0b50*/  VIADD R0, R0, 0x8 ;  /* 0x0000000800007836 */ /* 0x000fca0000000000 */
[----:B------:R-:W-:Y:S01]  /*0b60*/  ISETP.NE.AND P1, PT, R0, RZ, PT ;  /* 0x000000ff0000720c */ /* 0x000fe20003f25270 */
[----:B------:R-:W-:Y:S01]  /*0b70*/  VIADD R4, R4, 0x8 ;  /* 0x0000000804047836 */ /* 0x000fe20000000000 */
[C---:B--2---:R-:W-:Y:S02]  /*0b80*/  @!P0 PRMT R10, R23.reuse, 0x7632, R10 ;  /* 0x00007632170a8816 */ /* 0x044fe4000000000a */
[----:B------:R-:W-:-:S03]  /*0b90*/  @!P0 PRMT R18, R23, 0x7610, R18 ;  /* 0x0000761017128816 */ /* 0x000fc60000000012 */
[----:B-1----:R-:W-:Y:S01]  /*0ba0*/  IMAD.U32 R17, R10, 0x10000, RZ ;  /* 0x000100000a117824 */ /* 0x002fe200078e00ff */
[----:B------:R-:W-:Y:S02]  /*0bb0*/  SHF.L.U32 R18, R18, 0x10, RZ ;  /* 0x0000001012127819 */ /* 0x000fe400000006ff */
[----:B------:R-:W-:Y:S01]  /*0bc0*/  PRMT R10, RZ, 0x7610, R10 ;  /* 0x00007610ff0a7816 */ /* 0x000fe2000000000a */
[----:B------:R-:W-:Y:S02]  /*0bd0*/  FMUL.FTZ R11, R17, R17 ;  /* 0x00000011110b7220 */ /* 0x000fe40000410000 */
[----:B------:R-:W-:Y:S01]  /*0be0*/  FADD.FTZ R17, R18, R17 ;  /* 0x0000001112117221 */ /* 0x000fe20000010000 */
[C---:B---3--:R-:W-:Y:S02]  /*0bf0*/  @!P0 PRMT R19, R24.reuse, 0x7632, R19 ;  /* 0x0000763218138816 */ /* 0x048fe40000000013 */
[----:B------:R-:W-:-:S03]  /*0c00*/  @!P0 PRMT R20, R24, 0x7610, R20 ;  /* 0x0000761018148816 */ /* 0x000fc60000000014 */
[----:B------:R-:W-:Y:S02]  /*0c10*/  IMAD.U32 R19, R19, 0x10000, RZ ;  /* 0x0001000013137824 */ /* 0x000fe400078e00ff */
[----:B------:R-:W-:Y:S01]  /*0c20*/  FFMA.FTZ R18, R18, R18, R11 ;  /* 0x0000001212127223 */ /* 0x000fe2000001000b */
[----:B----4-:R-:W-:Y:S01]  /*0c30*/  @!P0 PRMT R21, R26, 0x7632, R21 ;  /* 0x000076321a158816 */ /* 0x010fe20000000015 */
[----:B------:R-:W-:Y:S01]  /*0c40*/  FADD.FTZ R24, R8, R17 ;  /* 0x0000001108187221 */ /* 0x000fe20000010000 */
[----:B------:R-:W-:Y:S01]  /*0c50*/  @!P0 PRMT R10, R26, 0x7610, R10 ;  /* 0x000076101a0a8816 */ /* 0x000fe2000000000a */
[----:B------:R-:W-:Y:S02]  /*0c60*/  IMAD.U32 R20, R20, 0x10000, RZ ;  /* 0x0001000014147824 */ /* 0x000fe400078e00ff */
[----:B------:R-:W-:Y:S01]  /*0c70*/  FMUL.FTZ R11, R19, R19 ;  /* 0x00000013130b7220 */ /* 0x000fe20000410000 */
[----:B------:R-:W-:Y:S01]  /*0c80*/  SHF.L.U32 R8, R21, 0x10, RZ ;  /* 0x0000001015087819 */ /* 0x000fe200000006ff */
[----:B------:R-:W-:Y:S01]  /*0c90*/  FADD.FTZ R18, R9, R18 ;  /* 0x0000001209127221 */ /* 0x000fe20000010000 */
[----:B------:R-:W-:-:S02]  /*0ca0*/  IMAD.U32 R9, R10, 0x10000, RZ ;  /* 0x000100000a097824 */ /* 0x000fc400078e00ff */
[----:B------:R-:W-:Y:S01]  /*0cb0*/  FFMA.FTZ R11, R20, R20, R11 ;  /* 0x00000014140b7223 */ /* 0x000fe2000001000b */
[----:B------:R-:W-:Y:S01]  /*0cc0*/  FMUL.FTZ R10, R8, R8 ;  /* 0x00000008080a7220 */ /* 0x000fe20000410000 */
[----:B------:R-:W-:Y:S02]  /*0cd0*/  FADD.FTZ R19, R20, R19 ;  /* 0x0000001314137221 */ /* 0x000fe40000010000 */
[--C-:B------:R-:W-:Y:S01]  /*0ce0*/  FADD.FTZ R21, R18, R11.reuse ;  /* 0x0000000b12157221 */ /* 0x100fe20000010000 */
[----:B------:R-:W-:Y:S01]  /*0cf0*/  PRMT R11, RZ, 0x7610, R11 ;  /* 0x00007610ff0b7816 */ /* 0x000fe2000000000b */
[C---:B------:R-:W-:Y:S01]  /*0d00*/  FADD.FTZ R8, R9.reuse, R8 ;  /* 0x0000000809087221 */ /* 0x040fe20000010000 */
[----:B------:R-:W-:Y:S01]  /*0d10*/  FFMA.FTZ R10, R9, R9, R10 ;  /* 0x00000009090a7223 */ /* 0x000fe2000001000a */
[----:B------:R-:W-:Y:S01]  /*0d20*/  PRMT R9, RZ, 0x7610, R9 ;  /* 0x00007610ff097816 */ /* 0x000fe20000000009 */
[----:B------:R-:W-:Y:S01]  /*0d30*/  FADD.FTZ R19, R24, R19 ;  /* 0x0000001318137221 */ /* 0x000fe20000010000 */
[----:B------:R-:W-:-:S03]  /*0d40*/  PRMT R17, RZ, 0x7610, R17 ;  /* 0x00007610ff117816 */ /* 0x000fc60000000011 */
[----:B------:R-:W-:Y:S01]  /*0d50*/  FADD.FTZ R19, R19, R8 ;  /* 0x0000000813137221 */ /* 0x000fe20000010000 */
[----:B------:R-:W-:Y:S01]  /*0d60*/  FADD.FTZ R21, R21, R10 ;  /* 0x0000000a15157221 */ /* 0x000fe20000010000 */
[C---:B-----5:R-:W-:Y:S02]  /*0d70*/  @!P0 PRMT R11, R22.reuse, 0x7632, R11 ;  /* 0x00007632160b8816 */ /* 0x060fe4000000000b */
        /* <DEDUP_REMOVED lines=20> */
.L_x_2060:
        /* <DEDUP_REMOVED lines=12> */
[----:B------:R-:W-:-:S03]  /*0f80*/  @!P0 IADD3 R11, PT, PT, R4, 0x1, RZ ;  /* 0x00000001040b8810 */ /* 0x000fc60007ffe0ff */
[----:B------:R-:W-:Y:S01]  /*0f90*/  @!P0 IMAD R19, R6, UR4, RZ ;  /* 0x0000000406138c24 */ /* 0x000fe2000f8e02ff */
[----:B------:R-:W-:Y:S01]  /*0fa0*/  @!P0 SHF.R.S32.HI R10, RZ, 0x1f, R11 ;  /* 0x0000001fff0a8819 */ /* 0x000fe2000001140b */
[----:B------:R-:W1:Y:S01]  /*0fb0*/  @!P0 LDC.64 R28, c[0x0][0x390] ;  /* 0x0000e400ff1c8b82 */ /* 0x000e620000000a00 */
[----:B------:R-:W-:Y:S02]  /*0fc0*/  @!P0 IMAD.MOV.U32 R6, RZ, RZ, R14 ;  /* 0x000000ffff068224 */ /* 0x000fe400078e000e */
[C---:B------:R-:W-:Y:S02]  /*0fd0*/  @!P0 IMAD R19, R4.reuse, UR5, R19 ;  /* 0x0000000504138c24 */ /* 0x040fe4000f8e0213 */
[----:B------:R-:W-:-:S04]  /*0fe0*/  @!P0 IMAD.WIDE.U32 R8, R4, UR4, R6 ;  /* 0x0000000404088c25 */ /* 0x000fc8000f8e0006 */
[----:B------:R-:W-:Y:S02]  /*0ff0*/  @!P0 IMAD R10, R10, UR4, RZ ;  /* 0x000000040a0a8c24 */ /* 0x000fe4000f8e02ff */
[----:B------:R-:W-:Y:S02]  /*1000*/  @!P0 IMAD.IADD R9, R9, 0x1, R19 ;  /* 0x0000000109098824 */ /* 0x000fe400078e0213 */
[----:B------:R-:W-:Y:S01]  /*1010*/  @!P0 IMAD.WIDE.U32 R18, R11, UR4, R6 ;  /* 0x000000040b128c25 */ /* 0x000fe2000f8e0006 */
[----:B0-----:R-:W-:-:S03]  /*1020*/  @!P0 LEA R16, P2, R8, R16, 0x1 ;  /* 0x0000001008108211 */ /* 0x001fc600078408ff */
[----:B------:R-:W-:Y:S01]  /*1030*/  @!P0 IMAD R11, R11, UR5, R10 ;  /* 0x000000050b0b8c24 */ /* 0x000fe2000f8e020a */
[----:B------:R-:W-:Y:S02]  /*1040*/  @!P0 LEA.HI.X R17, R8, R17, R9, 0x1, P2 ;  /* 0x0000001108118211 */ /* 0x000fe400010f0c09 */
[----:B------:R-:W0:Y:S02]  /*1050*/  @!P0 LDC.64 R8, c[0x0][0x390] ;  /* 0x0000e400ff088b82 */ /* 0x000e240000000a00 */
[----:B------:R-:W-:Y:S01]  /*1060*/  @!P0 IADD3 R6, PT, PT, R19, R11, RZ ;  /* 0x0000000b13068210 */ /* 0x000fe20007ffe0ff */
[----:B------:R-:W-:Y:S01]  /*1070*/  @!P0 VIADD R19, R4, 0x2 ;  /* 0x0000000204138836 */ /* 0x000fe20000000000 */
[C---:B-1----:R-:W-:Y:S01]  /*1080*/  @!P0 LEA R28, P2, R18.reuse, R28, 0x1 ;  /* 0x0000001c121c8211 */ /* 0x042fe200078408ff */
[----:B------:R1:W2:Y:S03]  /*1090*/  @!P0 LDG.E R23, desc[UR10][R16.64] ;  /* 0x0000000a10178981 */ /* 0x0002a6000c1e1900 */
[----:B------:R-:W-:Y:S01]  /*10a0*/  @!P0 LEA.HI.X R29, R18, R29, R6, 0x1, P2 ;  /* 0x0000001d121d8211 */ /* 0x000fe200010f0c06 */
[----:B------:R-:W3:Y:S01]  /*10b0*/  @!P0 LDC.64 R10, c[0x0][0x390] ;  /* 0x0000e400ff0a8b82 */ /* 0x000ee20000000a00 */
[----:B------:R-:W-:-:S02]  /*10c0*/  @!P0 SHF.R.S32.HI R6, RZ, 0x1f, R19 ;  /* 0x0000001fff068819 */ /* 0x000fc40000011413 */
[----:B------:R-:W-:Y:S01]  /*10d0*/  @!P0 SHF.R.S32.HI R18, RZ, 0x1f, R27 ;  /* 0x0000001fff128819 */ /* 0x000fe2000001141b */
[----:B------:R-:W4:Y:S02]  /*10e0*/  @!P0 LDG.E R22, desc[UR10][R28.64] ;  /* 0x0000000a1c168981 */ /* 0x000f24000c1e1900 */
[----:B------:R-:W-:Y:S01]  /*10f0*/  @!P0 IMAD R24, R6, UR4, RZ ;  /* 0x0000000406188c24 */ /* 0x000fe2000f8e02ff */
[----:B------:R-:W-:Y:S01]  /*1100*/  @!P0 MOV R6, R14 ;  /* 0x0000000e00068202 */ /* 0x000fe20000000f00 */
[----:B------:R-:W-:Y:S02]  /*1110*/  @!P0 IMAD R26, R18, UR4, RZ ;  /* 0x00000004121a8c24 */ /* 0x000fe4000f8e02ff */
[C---:B------:R-:W-:Y:S02]  /*1120*/  @!P0 IMAD R24, R19.reuse, UR5, R24 ;  /* 0x0000000513188c24 */ /* 0x040fe4000f8e0218 */
[----:B-1----:R-:W-:-:S04]  /*1130*/  @!P0 IMAD.WIDE.U32 R16, R19, UR4, R6 ;  /* 0x0000000413108c25 */ /* 0x002fc8000f8e0006 */
[----:B------:R-:W-:Y:S01]  /*1140*/  @!P0 IMAD.WIDE.U32 R18, R27, UR4, R6 ;  /* 0x000000041b128c25 */ /* 0x000fe2000f8e0006 */
[----:B0-----:R-:W-:-:S03]  /*1150*/  @!P0 LEA R8, P2, R16, R8, 0x1 ;  /* 0x0000000810088211 */ /* 0x001fc600078408ff */
[----:B------:R-:W-:Y:S02]  /*1160*/  @!P0 IMAD R27, R27, UR5, R26 ;  /* 0x000000051b1b8c24 */ /* 0x000fe4000f8e021a */
[----:B------:R-:W-:Y:S02]  /*1170*/  @!P0 IMAD.IADD R24, R17, 0x1, R24 ;  /* 0x0000000111188824 */ /* 0x000fe400078e0218 */
[----:B------:R-:W-:Y:S01]  /*1180*/  @!P0 IMAD.IADD R27, R19, 0x1, R27 ;  /* 0x00000001131b8824 */ /* 0x000fe200078e021b */
[----:B---3--:R-:W-:Y:S02]  /*1190*/  @!P0 LEA R10, P3, R18, R10, 0x1 ;  /* 0x0000000a120a8211 */ /* 0x008fe400078608ff */
[----:B------:R-:W-:Y:S02]  /*11a0*/  @!P0 LEA.HI.X R9, R16, R9, R24, 0x1, P2 ;  /* 0x0000000910098211 */ /* 0x000fe400010f0c18 */
[----:B------:R-:W-:-:S03]  /*11b0*/  @!P0 LEA.HI.X R11, R18, R11, R27, 0x1, P3 ;  /* 0x0000000b120b8211 */ /* 0x000fc600018f0c1b */
[----:B------:R0:W3:Y:S04]  /*11c0*/  @!P0 LDG.E R8, desc[UR10][R8.64] ;  /* 0x0000000a08088981 */ /* 0x0000e8000c1e1900 */
        /* <DEDUP_REMOVED lines=9> */
[----:B------:R-:W-:-:S04]  /*1260*/  IMAD.U32 R17, R6, 0x10000, RZ ;  /* 0x0001000006117824 */ /* 0x000fc800078e00ff */
[----:B0-----:R-:W-:Y:S01]  /*1270*/  FADD.FTZ R9, R16, R17 ;  /* 0x0000001110097221 */ /* 0x001fe20000010000 */
[----:B------:R-:W-:Y:S01]  /*1280*/  FMUL.FTZ R17, R17, R17 ;  /* 0x0000001111117220 */ /* 0x000fe20000410000 */
[----:B----4-:R-:W-:-:S03]  /*1290*/  @!P0 PRMT R19, R22, 0x7610, R19 ;  /* 0x0000761016138816 */ /* 0x010fc60000000013 */
[----:B------:R-:W-:Y:S01]  /*12a0*/  FFMA.FTZ R16, R16, R16, R17 ;  /* 0x0000001010107223 */ /* 0x000fe20000010011 */
[----:B------:R-:W-:-:S03]  /*12b0*/  @!P0 PRMT R18, R22, 0x7632, R18 ;  /* 0x0000763216128816 */ /* 0x000fc60000000012 */
[--C-:B------:R-:W-:Y:S01]  /*12c0*/  FADD.FTZ R21, R21, R16.reuse ;  /* 0x0000001015157221 */ /* 0x100fe20000010000 */
[----:B------:R-:W-:Y:S01]  /*12d0*/  PRMT R16, RZ, 0x7610, R16 ;  /* 0x00007610ff107816 */ /* 0x000fe20000000010 */
[----:B------:R-:W-:Y:S01]  /*12e0*/  IMAD.U32 R6, R19, 0x10000, RZ ;  /* 0x0001000013067824 */ /* 0x000fe200078e00ff */
[----:B-1----:R-:W-:Y:S02]  /*12f0*/  SHF.L.U32 R11, R18, 0x10, RZ ;  /* 0x00000010120b7819 */ /* 0x002fe400000006ff */
[----:B------:R-:W-:Y:S02]  /*1300*/  PRMT R17, RZ, 0x7610, R17 ;  /* 0x00007610ff117816 */ /* 0x000fe40000000011 */
[----:B------:R-:W-:Y:S01]  /*1310*/  PRMT R18, RZ, 0x7610, R18 ;  /* 0x00007610ff127816 */ /* 0x000fe20000000012 */
[----:B------:R-:W-:Y:S01]  /*1320*/  FADD.FTZ R20, R20, R9 ;  /* 0x0000000914147221 */ /* 0x000fe20000010000 */
[----:B------:R-:W-:Y:S01]  /*1330*/  FADD.FTZ R9, R6, R11 ;  /* 0x0000000b06097221 */ /* 0x000fe20000010000 */
[----:B------:R-:W-:Y:S01]  /*1340*/  PRMT R19, RZ, 0x7610, R19 ;  /* 0x00007610ff137816 */ /* 0x000fe20000000013 */
[----:B------:R-:W-:Y:S01]  /*1350*/  FMUL.FTZ R11, R11, R11 ;  /* 0x0000000b0b0b7220 */ /* 0x000fe20000410000 */
[----:B---3--:R-:W-:-:S02]  /*1360*/  @!P0 PRMT R16, R8, 0x7632, R16 ;  /* 0x0000763208108816 */ /* 0x008fc40000000010 */
[----:B------:R-:W-:Y:S02]  /*1370*/  @!P0 PRMT R17, R8, 0x7610, R17 ;  /* 0x0000761008118816 */ /* 0x000fe40000000011 */
[----:B-----5:R-:W-:Y:S01]  /*1380*/  @!P0 PRMT R18, R10, 0x7632, R18 ;  /* 0x000076320a128816 */ /* 0x020fe20000000012 */
[----:B------:R-:W-:Y:S01]  /*1390*/  IMAD.U32 R16, R16, 0x10000, RZ ;  /* 0x0001000010107824 */ /* 0x000fe200078e00ff */
[----:B------:R-:W-:Y:S01]  /*13a0*/  @!P0 PRMT R19, R10, 0x7610, R19 ;  /* 0x000076100a138816 */ /* 0x000fe20000000013 */
[----:B------:R-:W-:Y:S01]  /*13b0*/  FFMA.FTZ R6, R6, R6, R11 ;  /* 0x0000000606067223 */ /* 0x000fe2000001000b */
[----:B------:R-:W-:Y:S01]  /*13c0*/  SHF.L.U32 R18, R18, 0x10, RZ ;  /* 0x0000001012127819 */ /* 0x000fe200000006ff */
[----:B------:R-:W-:Y:S02]  /*13d0*/  IMAD.U32 R17, R17, 0x10000, RZ ;  /* 0x0001000011117824 */ /* 0x000fe400078e00ff */
[----:B------:R-:W-:Y:S01]  /*13e0*/  FMUL.FTZ R8, R16, R16 ;  /* 0x0000001010087220 */ /* 0x000fe20000410000 */
[----:B------:R-:W-:Y:S01]  /*13f0*/  FADD.FTZ R21, R21, R6 ;  /* 0x0000000615157221 */ /* 0x000fe20000010000 */
[----:B------:R-:W-:Y:S01]  /*1400*/  FADD.FTZ R9, R20, R9 ;  /* 0x0000000914097221 */ /* 0x000fe20000010000 */
[----:B------:R-:W-:-:S02]  /*1410*/  IMAD.U32 R19, R19, 0x10000, RZ ;  /* 0x0001000013137824 */ /* 0x000fc400078e00ff */
        /* <DEDUP_REMOVED lines=9> */
.L_x_2062:
        /* <DEDUP_REMOVED lines=36> */
[C---:B---3--:R-:W-:Y:S01]  /*16f0*/  @!P0 PRMT R10, R8.reuse, 0x7632, R10 ;  /* 0x00007632080a8816 */ /* 0x048fe2000000000a */
[----:B------:R-:W-:Y:S01]  /*1700*/  IMAD.U32 R5, R5, 0x10000, RZ ;  /* 0x0001000005057824 */ /* 0x000fe200078e00ff */
[----:B------:R-:W-:Y:S01]  /*1710*/  @!P0 PRMT R11, R8, 0x7610, R11 ;  /* 0x00007610080b8816 */ /* 0x000fe2000000000b */
[----:B------:R-:W-:Y:S01]  /*1720*/  FMUL.FTZ R6, R0, R0 ;  /* 0x0000000000067220 */ /* 0x000fe20000410000 */
[----:B------:R-:W-:Y:S01]  /*1730*/  SHF.L.U32 R10, R10, 0x10, RZ ;  /* 0x000000100a0a7819 */ /* 0x000fe200000006ff */
[----:B------:R-:W-:Y:S02]  /*1740*/  FADD.FTZ R9, R5, R0 ;  /* 0x0000000005097221 */ /* 0x000fe40000010000 */
        /* <DEDUP_REMOVED lines=9> */
.L_x_2063:
[----:B------:R-:W-:Y:S05]  /*17e0*/  @P1 BRA `(.L_x_2059) ;  /* 0x00000000006c1947 */ /* 0x000fea0003800000 */
[----:B------:R-:W0:Y:S01]  /*17f0*/  LDCU.64 UR4, c[0x0][0x3e0] ;  /* 0x00007c00ff0477ac */ /* 0x000e220008000a00 */
[----:B------:R-:W-:Y:S01]  /*1800*/  SHF.R.S32.HI R0, RZ, 0x1f, R4 ;  /* 0x0000001fff007819 */ /* 0x000fe20000011404 */
[----:B------:R-:W-:Y:S01]  /*1810*/  BSSY.RECONVERGENT B0, `(.L_x_2064) ;  /* 0x0000011000007945 */ /* 0x000fe20003800200 */
[----:B------:R-:W-:Y:S02]  /*1820*/  MOV R6, R14 ;  /* 0x0000000e00067202 */ /* 0x000fe40000000f00 */
[----:B------:R-:W-:Y:S02]  /*1830*/  PRMT R8, RZ, 0x7610, R8 ;  /* 0x00007610ff087816 */ /* 0x000fe40000000008 */
[----:B0-----:R-:W-:Y:S01]  /*1840*/  ISETP.GE.U32.AND P0, PT, R12, UR4, PT ;  /* 0x000000040c007c0c */ /* 0x001fe2000bf06070 */
[----:B------:R-:W-:Y:S01]  /*1850*/  IMAD R5, R0, UR4, RZ ;  /* 0x0000000400057c24 */ /* 0x000fe2000f8e02ff */
[----:B------:R-:W-:Y:S01]  /*1860*/  PRMT R0, RZ, 0x7610, R0 ;  /* 0x00007610ff007816 */ /* 0x000fe20000000000 */
        /* <DEDUP_REMOVED lines=11> */
.L_x_2065:
[----:B------:R-:W-:Y:S05]  /*1920*/  BSYNC.RECONVERGENT B0 ;  /* 0x0000000000007941 */ /* 0x000fea0003800200 */
.L_x_2064:
[----:B------:R-:W-:Y:S01]  /*1930*/  IMAD.U32 R5, R0, 0x10000, RZ ;  /* 0x0001000000057824 */ /* 0x000fe200078e00ff */
[----:B------:R-:W-:-:S03]  /*1940*/  SHF.L.U32 R8, R8, 0x10, RZ ;  /* 0x0000001008087819 */ /* 0x000fc600000006ff */
[----:B------:R-:W-:Y:S02]  /*1950*/  FMUL.FTZ R7, R5, R5 ;  /* 0x0000000505077220 */ /* 0x000fe40000410000 */
[C---:B------:R-:W-:Y:S02]  /*1960*/  FADD.FTZ R5, R8.reuse, R5 ;  /* 0x0000000508057221 */ /* 0x040fe40000010000 */
[----:B------:R-:W-:Y:S02]  /*1970*/  FFMA.FTZ R8, R8, R8, R7 ;  /* 0x0000000808087223 */ /* 0x000fe40000010007 */
[----:B------:R-:W-:Y:S02]  /*1980*/  FADD.FTZ R20, R20, R5 ;  /* 0x0000000514147221 */ /* 0x000fe40000010000 */
[----:B------:R-:W-:-:S07]  /*1990*/  FADD.FTZ R21, R21, R8 ;  /* 0x0000000815157221 */ /* 0x000fce0000010000 */
.L_x_2059:
[----:B------:R-:W0:Y:S02]  /*19a0*/  LDCU UR4, c[0x0][0x40c] ;  /* 0x00008180ff0477ac */ /* 0x000e240008000800 */
[----:B0-----:R-:W0:Y:S01]  /*19b0*/  I2F.U32.RP R0, UR4 ;  /* 0x0000000400007d06 */ /* 0x001e220008209000 */
[----:B------:R-:W-:-:S07]  /*19c0*/  ISETP.NE.U32.AND P2, PT, RZ, UR4, PT ;  /* 0x00000004ff007c0c */ /* 0x000fce000bf45070 */
[----:B0-----:R-:W0:Y:S02]  /*19d0*/  MUFU.RCP R0, R0 ;  /* 0x0000000000007308 */ /* 0x001e240000001000 */
[----:B0-----:R-:W-:Y:S01]  /*19e0*/  VIADD R4, R0, 0xffffffe ;  /* 0x0ffffffe00047836 */ /* 0x001fe20000000000 */
[----:B------:R-:W-:-:S05]  /*19f0*/  MOV R0, 0x400 ;  /* 0x0000040000007802 */ /* 0x000fca0000000f00 */
[----:B------:R0:W1:Y:S02]  /*1a00*/  F2I.FTZ.U32.TRUNC.NTZ R5, R4 ;  /* 0x0000000400057305 */ /* 0x000064000021f000 */
[----:B0-----:R-:W-:Y:S02]  /*1a10*/  HFMA2 R4, -RZ, RZ, 0, 0 ;  /* 0x00000000ff047431 */ /* 0x001fe400000001ff */
[----:B-1----:R-:W-:-:S04]  /*1a20*/  IMAD.MOV R7, RZ, RZ, -R5 ;  /* 0x000000ffff077224 */ /* 0x002fc800078e0a05 */
[----:B------:R-:W-:-:S04]  /*1a30*/  IMAD R7, R7, UR4, RZ ;  /* 0x0000000407077c24 */ /* 0x000fc8000f8e02ff */
[----:B------:R-:W-:Y:S02]  /*1a40*/  IMAD.HI.U32 R26, R5, R7, R4 ;  /* 0x00000007051a7227 */ /* 0x000fe400078e0004 */
[----:B------:R-:W0:Y:S04]  /*1a50*/  S2R R5, SR_CgaCtaId ;  /* 0x0000000000057919 */ /* 0x000e280000008800 */
[----:B------:R-:W-:-:S04]  /*1a60*/  IMAD.HI.U32 R26, R26, R25, RZ ;  /* 0x000000191a1a7227 */ /* 0x000fc800078e00ff */
[----:B------:R-:W-:-:S04]  /*1a70*/  IMAD.MOV R2, RZ, RZ, -R26 ;  /* 0x000000ffff027224 */ /* 0x000fc800078e0a1a */
[----:B------:R-:W-:-:S05]  /*1a80*/  IMAD R2, R2, UR4, R25 ;  /* 0x0000000402027c24 */ /* 0x000fca000f8e0219 */
[----:B------:R-:W-:-:S13]  /*1a90*/  ISETP.GE.U32.AND P0, PT, R2, UR4, PT ;  /* 0x0000000402007c0c */ /* 0x000fda000bf06070 */
[----:B------:R-:W-:Y:S01]  /*1aa0*/  @P0 VIADD R2, R2, -UR4 ;  /* 0x8000000402020c36 */ /* 0x000fe20008000000 */
[----:B------:R-:W-:Y:S02]  /*1ab0*/  @P0 IADD3 R26, PT, PT, R26, 0x1, RZ ;  /* 0x000000011a1a0810 */ /* 0x000fe40007ffe0ff */
[----:B0-----:R-:W-:Y:S02]  /*1ac0*/  LEA R5, R5, R0, 0x18 ;  /* 0x0000000005057211 */ /* 0x001fe400078ec0ff */
[----:B------:R-:W-:-:S13]  /*1ad0*/  ISETP.GE.U32.AND P1, PT, R2, UR4, PT ;  /* 0x0000000402007c0c */ /* 0x000fda000bf26070 */
[----:B------:R-:W-:Y:S01]  /*1ae0*/  @P1 VIADD R26, R26, 0x1 ;  /* 0x000000011a1a1836 */ /* 0x000fe20000000000 */
[----:B------:R-:W-:-:S05]  /*1af0*/  @!P2 LOP3.LUT R26, RZ, UR4, RZ, 0x33, !PT ;  /* 0x00000004ff1aac12 */ /* 0x000fca000f8e33ff */
[----:B------:R-:W-:-:S04]  /*1b00*/  IMAD.MOV R2, RZ, RZ, -R26 ;  /* 0x000000ffff027224 */ /* 0x000fc800078e0a1a */
[----:B------:R-:W-:Y:S01]  /*1b10*/  IMAD R25, R2, UR4, R25 ;  /* 0x0000000402197c24 */ /* 0x000fe2000f8e0219 */
[----:B------:R-:W-:-:S04]  /*1b20*/  MOV R2, RZ ;  /* 0x000000ff00027202 */ /* 0x000fc80000000f00 */
        /* <DEDUP_REMOVED lines=13> */
[----:B------:R-:W-:Y:S04]  /*1c00*/  LDS R23, [R2+0x14] ;  /* 0x0000140002177984 */ /* 0x000fe80000000800 */
[----:B------:R-:W2:Y:S04]  /*1c10*/  LDS R22, [R2+0x20] ;  /* 0x0000200002167984 */ /* 0x000ea80000000800 */
[----:B------:R-:W3:Y:S04]  /*1c20*/  LDS R24, [R2+0x1c] ;  /* 0x00001c0002187984 */ /* 0x000ee80000000800 */
[----:B0-----:R-:W-:Y:S04]  /*1c30*/  LDS R20, [R2+0x18] ;  /* 0x0000180002147984 */ /* 0x001fe80000000800 */
[----:B------:R-:W0:Y:S04]  /*1c40*/  LDS R21, [R2+0x24] ;  /* 0x0000240002157984 */ /* 0x000e280000000800 */
[----:B------:R-:W4:Y:S04]  /*1c50*/  LDS R19, [R2+0x2c] ;  /* 0x00002c0002137984 */ /* 0x000f280000000800 */
[----:B------:R-:W5:Y:S04]  /*1c60*/  LDS R17, [R2+0x28] ;  /* 0x0000280002117984 */ /* 0x000f680000000800 */
[----:B------:R-:W1:Y:S04]  /*1c70*/  LDS R18, [R2+0x30] ;  /* 0x0000300002127984 */ /* 0x000e680000000800 */
[----:B------:R-:W1:Y:S04]  /*1c80*/  LDS R16, [R2+0x38] ;  /* 0x0000380002107984 */ /* 0x000e680000000800 */
[----:B------:R-:W1:Y:S04]  /*1c90*/  LDS R14, [R2+0x34] ;  /* 0x00003400020e7984 */ /* 0x000e680000000800 */
[----:B------:R-:W1:Y:S04]  /*1ca0*/  LDS R15, [R2+0x3c] ;  /* 0x00003c00020f7984 */ /* 0x000e680000000800 */
[----:B------:R-:W1:Y:S01]  /*1cb0*/  LDS R13, [R2+0x44] ;  /* 0x00004400020d7984 */ /* 0x000e620000000800 */
[----:B--2---:R-:W-:-:S03]  /*1cc0*/  FADD.FTZ R3, R23, R22 ;  /* 0x0000001617037221 */ /* 0x004fc60000010000 */
[----:B------:R-:W2:Y:S01]  /*1cd0*/  LDS R12, [R2+0x48] ;  /* 0x00004800020c7984 */ /* 0x000ea20000000800 */
[----:B---3--:R-:W-:-:S03]  /*1ce0*/  ISETP.NE.AND P5, PT, R24, RZ, PT ;  /* 0x000000ff1800720c */ /* 0x008fc60003fa5270 */
[----:B------:R-:W3:Y:S01]  /*1cf0*/  LDS R11, [R2+0x40] ;  /* 0x00004000020b7984 */ /* 0x000ee20000000800 */
[----:B------:R-:W-:-:S03]  /*1d00*/  FSEL R0, R3, R22, !P5 ;  /* 0x0000001603007208 */ /* 0x000fc60006800000 */
[----:B------:R-:W3:Y:S01]  /*1d10*/  LDS R10, [R2+0x10] ;  /* 0x00001000020a7984 */ /* 0x000ee20000000800 */
[----:B0-----:R-:W-:-:S03]  /*1d20*/  FADD.FTZ R4, R20, R21 ;  /* 0x0000001514047221 */ /* 0x001fc60000010000 */
[----:B------:R-:W0:Y:S01]  /*1d30*/  LDS R8, [R2+0x50] ;  /* 0x0000500002087984 */ /* 0x000e220000000800 */
[----:B----4-:R-:W-:Y:S01]  /*1d40*/  FADD.FTZ R0, R19, R0 ;  /* 0x0000000013007221 */ /* 0x010fe20000010000 */
[----:B------:R-:W-:Y:S02]  /*1d50*/  FSEL R3, R4, R21, !P5 ;  /* 0x0000001504037208 */ /* 0x000fe40006800000 */
[----:B------:R-:W4:Y:S01]  /*1d60*/  LDS R7, [R2+0x54] ;  /* 0x0000540002077984 */ /* 0x000f220000000800 */
[----:B-----5:R-:W-:-:S03]  /*1d70*/  ISETP.NE.AND P4, PT, R17, RZ, PT ;  /* 0x000000ff1100720c */ /* 0x020fc60003f85270 */
[----:B------:R5:W4:Y:S01]  /*1d80*/  LDS R9, [R2+0x4c] ;  /* 0x00004c0002097984 */ /* 0x000b220000000800 */
[----:B-1----:R-:W-:Y:S01]  /*1d90*/  FADD.FTZ R5, R18, R3 ;  /* 0x0000000312057221 */ /* 0x002fe20000010000 */
[----:B------:R-:W-:-:S04]  /*1da0*/  FSEL R3, R0, R19, !P4 ;  /* 0x0000001300037208 */ /* 0x000fc80006000000 */
[----:B------:R-:W-:Y:S01]  /*1db0*/  FSEL R0, R5, R18, !P4 ;  /* 0x0000001205007208 */ /* 0x000fe20006000000 */
[----:B------:R-:W-:Y:S01]  /*1dc0*/  FADD.FTZ R3, R16, R3 ;  /* 0x0000000310037221 */ /* 0x000fe20000010000 */
[----:B------:R-:W-:Y:S01]  /*1dd0*/  ISETP.NE.AND P3, PT, R14, RZ, PT ;  /* 0x000000ff0e00720c */ /* 0x000fe20003f65270 */
[----:B------:R-:W1:Y:S02]  /*1de0*/  S2R R5, SR_LANEID ;  /* 0x0000000000057919 */ /* 0x000e640000000000 */
[----:B-----5:R-:W-:Y:S01]  /*1df0*/  FADD.FTZ R2, R15, R0 ;  /* 0x000000000f027221 */ /* 0x020fe20000010000 */
[----:B------:R-:W-:-:S04]  /*1e00*/  FSEL R0, R3, R16, !P3 ;  /* 0x0000001003007208 */ /* 0x000fc80005800000 */
[----:B------:R-:W-:Y:S01]  /*1e10*/  FSEL R3, R2, R15, !P3 ;  /* 0x0000000f02037208 */ /* 0x000fe20005800000 */
[----:B------:R-:W-:-:S04]  /*1e20*/  FADD.FTZ R0, R13, R0 ;  /* 0x000000000d007221 */ /* 0x000fc80000010000 */
[----:B--2---:R-:W-:Y:S01]  /*1e30*/  FADD.FTZ R27, R12, R3 ;  /* 0x000000030c1b7221 */ /* 0x004fe20000010000 */
[----:B---3--:R-:W-:-:S04]  /*1e40*/  ISETP.NE.AND P2, PT, R11, RZ, PT ;  /* 0x000000ff0b00720c */ /* 0x008fc80003f45270 */
[----:B------:R-:W-:Y:S02]  /*1e50*/  FSEL R3, R0, R13, !P2 ;  /* 0x0000000d00037208 */ /* 0x000fe40005000000 */
[----:B------:R-:W-:Y:S02]  /*1e60*/  FSEL R2, R27, R12, !P2 ;  /* 0x0000000c1b027208 */ /* 0x000fe40005000000 */
[----:B------:R-:W-:Y:S01]  /*1e70*/  IADD3 R0, PT, PT, R17, R24, R10 ;  /* 0x0000001811007210 */ /* 0x000fe20007ffe00a */
[----:B0-----:R-:W-:-:S03]  /*1e80*/  FADD.FTZ R27, R8, R3 ;  /* 0x00000003081b7221 */ /* 0x001fc60000010000 */
[----:B------:R-:W-:Y:S01]  /*1e90*/  IADD3 R0, PT, PT, R11, R0, R14 ;  /* 0x000000000b007210 */ /* 0x000fe20007ffe00e */
[----:B----4-:R-:W-:Y:S01]  /*1ea0*/  FADD.FTZ R2, R7, R2 ;  /* 0x0000000207027221 */ /* 0x010fe20000010000 */
[----:B------:R-:W-:-:S03]  /*1eb0*/  ISETP.NE.AND P1, PT, R9, RZ, PT ;  /* 0x000000ff0900720c */ /* 0x000fc60003f25270 */
[----:B------:R-:W-:Y:S01]  /*1ec0*/  IMAD.IADD R3, R9, 0x1, R0 ;  /* 0x0000000109037824 */ /* 0x000fe200078e0200 */
[----:B------:R-:W-:Y:S02]  /*1ed0*/  FSEL R4, R27, R8, !P1 ;  /* 0x000000081b047208 */ /* 0x000fe40004800000 */
[----:B------:R-:W-:Y:S01]  /*1ee0*/  FSEL R2, R2, R7, !P1 ;  /* 0x0000000702027208 */ /* 0x000fe20004800000 */
[----:B-1----:R-:W-:Y:S06]  /*1ef0*/  BRA.DIV UR4, `(.L_x_2067) ;  /* 0x0000000a04447947 */ /* 0x002fec000b800000 */
[----:B------:R-:W0:Y:S01]  /*1f00*/  SHFL.UP PT, R0, R4, 0x1, RZ ;  /* 0x0420000004007989 */ /* 0x000e2200000e00ff */
[----:B------:R-:W-:Y:S02]  /*1f10*/  ISETP.GE.AND P6, PT, R5, 0x1, PT ;  /* 0x000000010500780c */ /* 0x000fe40003fc6270 */
[----:B------:R-:W-:Y:S01]  /*1f20*/  ISETP.NE.AND P0, PT, R3, RZ, PT ;  /* 0x000000ff0300720c */ /* 0x000fe20003f05270 */
[----:B------:R-:W1:Y:S01]  /*1f30*/  SHFL.UP PT, R29, R3, 0x1, RZ ;  /* 0x04200000031d7989 */ /* 0x000e6200000e00ff */
[----:B0-----:R-:W-:Y:S01]  /*1f40*/  FADD.FTZ R27, R4, R0 ;  /* 0x00000000041b7221 */ /* 0x001fe20000010000 */
[----:B-1----:R-:W-:-:S08]  /*1f50*/  SEL R0, R29, RZ, P6 ;  /* 0x000000ff1d007207 */ /* 0x002fd00003000000 */
[----:B------:R-:W-:Y:S01]  /*1f60*/  @P6 FSEL R4, R27, R4, !P0 ;  /* 0x000000041b046208 */ /* 0x000fe20004000000 */
[----:B------:R-:W-:Y:S02]  /*1f70*/  IMAD.IADD R29, R3, 0x1, R0 ;  /* 0x00000001031d7824 */ /* 0x000fe400078e0200 */
[----:B------:R-:W0:Y:S02]  /*1f80*/  SHFL.UP PT, R0, R2, 0x1, RZ ;  /* 0x0420000002007989 */ /* 0x000e2400000e00ff */
[----:B0-----:R-:W-:Y:S02]  /*1f90*/  FADD.FTZ R27, R2, R0 ;  /* 0x00000000021b7221 */ /* 0x001fe40000010000 */
[----:B------:R-:W0:Y:S03]  /*1fa0*/  SHFL.UP PT, R0, R4, 0x2, RZ ;  /* 0x0440000004007989 */ /* 0x000e2600000e00ff */
[----:B------:R-:W-:-:S02]  /*1fb0*/  @P6 FSEL R2, R27, R2, !P0 ;  /* 0x000000021b026208 */ /* 0x000fc40004000000 */
        /* <DEDUP_REMOVED lines=8> */
[----:B0-----:R-:W-:Y:S02]  /*2040*/  FADD.FTZ R3, R2, R0 ;  /* 0x0000000002037221 */ /* 0x001fe40000010000 */
[----:B------:R-:W0:Y:S03]  /*2050*/  SHFL.UP PT, R0, R4, 0x4, RZ ;  /* 0x0480000004007989 */ /* 0x000e2600000e00ff */
[----:B------:R-:W-:Y:S02]  /*2060*/  @P6 FSEL R2, R3, R2, !P0 ;  /* 0x0000000203026208 */ /* 0x000fe40004000000 */
[----:B------:R-:W-:-:S02]  /*2070*/  ISETP.GE.AND P6, PT, R5, 0x4, PT ;  /* 0x000000040500780c */ /* 0x000fc40003fc6270 */
[----:B------:R-:W-:Y:S01]  /*2080*/  ISETP.NE.AND P0, PT, R29, RZ, PT ;  /* 0x000000ff1d00720c */ /* 0x000fe20003f05270 */
[----:B0-----:R-:W-:Y:S02]  /*2090*/  FADD.FTZ R3, R4, R0 ;  /* 0x0000000004037221 */ /* 0x001fe40000010000 */
[----:B------:R-:W0:Y:S08]  /*20a0*/  SHFL.UP PT, R0, R29, 0x4, RZ ;  /* 0x048000001d007989 */ /* 0x000e3000000e00ff */
[----:B------:R-:W-:-:S02]  /*20b0*/  @P6 FSEL R4, R3, R4, !P0 ;  /* 0x0000000403046208 */ /* 0x000fc40004000000 */
[----:B0-----:R-:W-:-:S05]  /*20c0*/  SEL R0, R0, RZ, P6 ;  /* 0x000000ff00007207 */ /* 0x001fca0003000000 */
[----:B------:R-:W-:Y:S02]  /*20d0*/  IMAD.IADD R29, R29, 0x1, R0 ;  /* 0x000000011d1d7824 */ /* 0x000fe400078e0200 */
        /* <DEDUP_REMOVED lines=17> */
[----:B------:R-:W1:Y:S01]  /*21f0*/  SHFL.UP PT, R5, R2, 0x10, RZ ;  /* 0x0600000002057989 */ /* 0x000e6200000e00ff */
[----:B0-----:R-:W-:-:S03]  /*2200*/  FADD.FTZ R3, R4, R0 ;  /* 0x0000000004037221 */ /* 0x001fc60000010000 */
[----:B------:R-:W0:Y:S06]  /*2210*/  SHFL.UP PT, R0, R29, 0x10, RZ ;  /* 0x060000001d007989 */ /* 0x000e2c00000e00ff */
[----:B------:R-:W-:Y:S01]  /*2220*/  @P6 FSEL R4, R3, R4, !P0 ;  /* 0x0000000403046208 */ /* 0x000fe20004000000 */
[----:B-1----:R-:W-:-:S05]  /*2230*/  FADD.FTZ R5, R2, R5 ;  /* 0x0000000502057221 */ /* 0x002fca0000010000 */
[----:B------:R-:W1:Y:S01]  /*2240*/  SHFL.UP PT, R4, R4, 0x1, RZ ;  /* 0x0420000004047989 */ /* 0x000e6200000e00ff */
[----:B------:R-:W-:-:S06]  /*2250*/  @P6 FSEL R2, R5, R2, !P0 ;  /* 0x0000000205026208 */ /* 0x000fcc0004000000 */
[----:B------:R-:W2:Y:S01]  /*2260*/  SHFL.UP PT, R2, R2, 0x1, RZ ;  /* 0x0420000002027989 */ /* 0x000ea200000e00ff */
[----:B0-----:R-:W-:-:S04]  /*2270*/  SEL R0, R0, RZ, P6 ;  /* 0x000000ff00007207 */ /* 0x001fc80003000000 */
[----:B------:R-:W-:-:S05]  /*2280*/  IADD3 R29, PT, PT, R29, R0, RZ ;  /* 0x000000001d1d7210 */ /* 0x000fca0007ffe0ff */
[----:B-1----:R0:W3:Y:S02]  /*2290*/  SHFL.UP PT, R5, R29, 0x1, RZ ;  /* 0x042000001d057989 */ /* 0x0020e400000e00ff */
.L_x_2086:
[----:B------:R-:W-:Y:S01]  /*22a0*/  P2R R0, PR, RZ, 0x2 ;  /* 0x00000002ff007803 */ /* 0x000fe20000000000 */
[----:B------:R-:W1:Y:S01]  /*22b0*/  S2R R28, SR_CgaCtaId ;  /* 0x00000000001c7919 */ /* 0x000e620000008800 */
[----:B------:R-:W-:Y:S02]  /*22c0*/  ISETP.NE.AND P1, PT, R6, RZ, PT ;  /* 0x000000ff0600720c */ /* 0x000fe40003f25270 */
[----:B------:R-:W-:Y:S02]  /*22d0*/  PLOP3.LUT P0, PT, PT, PT, PT, 0x80, 0x8 ;  /* 0x000000000008781c */ /* 0x000fe40003f0f070 */
[----:B------:R-:W-:-:S09]  /*22e0*/  MOV R3, 0x400 ;  /* 0x0000040000037802 */ /* 0x000fd20000000f00 */
[----:B------:R-:W-:-:S04]  /*22f0*/  @P1 ISETP.NE.AND P6, PT, R10, RZ, PT ;  /* 0x000000ff0a00120c */ /* 0x000fc80003fc5270 */
[----:B------:R-:W-:Y:S02]  /*2300*/  @P1 PLOP3.LUT P0, PT, P6, PT, PT, 0x80, 0x8 ;  /* 0x000000000008181c */ /* 0x000fe4000370f070 */
[----:B------:R-:W-:Y:S02]  /*2310*/  ISETP.NE.AND P1, PT, R0, RZ, PT ;  /* 0x000000ff0000720c */ /* 0x000fe40003f25270 */
[----:B------:R-:W4:Y:S01]  /*2320*/  S2R R0, SR_TID.X ;  /* 0x0000000000007919 */ /* 0x000f220000002100 */
[----:B------:R-:W-:-:S08]  /*2330*/  ISETP.NE.AND P6, PT, R6, RZ, PT ;  /* 0x000000ff0600720c */ /* 0x000fd00003fc5270 */
[----:B------:R-:W-:Y:S01]  /*2340*/  @!P0 FADD.FTZ R23, R4, R23 ;  /* 0x0000001704178221 */ /* 0x000fe20000010000 */
[----:B--2---:R-:W-:Y:S01]  /*2350*/  @!P0 FADD.FTZ R20, R2, R20 ;  /* 0x0000001402148221 */ /* 0x004fe20000010000 */
[----:B-1----:R-:W-:Y:S02]  /*2360*/  LEA R3, R28, R3, 0x18 ;  /* 0x000000031c037211 */ /* 0x002fe400078ec0ff */
[----:B------:R-:W-:Y:S01]  /*2370*/  @!P5 FADD.FTZ R22, R22, R23 ;  /* 0x000000171616d221 */ /* 0x000fe20000010000 */
[----:B---3--:R-:W-:Y:S02]  /*2380*/  @P6 IMAD.IADD R10, R5, 0x1, R10 ;  /* 0x00000001050a6824 */ /* 0x008fe400078e020a */
[----:B------:R-:W-:Y:S01]  /*2390*/  @!P5 FADD.FTZ R21, R21, R20 ;  /* 0x000000141515d221 */ /* 0x000fe20000010000 */
[----:B------:R-:W-:Y:S01]  /*23a0*/  @!P4 FADD.FTZ R19, R19, R22 ;  /* 0x000000161313c221 */ /* 0x000fe20000010000 */
[----:B------:R-:W-:Y:S02]  /*23b0*/  IMAD.IADD R24, R24, 0x1, R10 ;  /* 0x0000000118187824 */ /* 0x000fe400078e020a */
[----:B------:R-:W-:Y:S01]  /*23c0*/  @!P4 FADD.FTZ R18, R18, R21 ;  /* 0x000000151212c221 */ /* 0x000fe20000010000 */
[----:B------:R-:W-:-:S02]  /*23d0*/  @!P3 FADD.FTZ R16, R16, R19 ;  /* 0x000000131010b221 */ /* 0x000fc40000010000 */
[----:B------:R-:W-:Y:S01]  /*23e0*/  IADD3 R17, PT, PT, R17, R24, RZ ;  /* 0x0000001811117210 */ /* 0x000fe20007ffe0ff */
[----:B------:R-:W-:Y:S01]  /*23f0*/  @!P3 FADD.FTZ R15, R15, R18 ;  /* 0x000000120f0fb221 */ /* 0x000fe20000010000 */
[----:B------:R-:W-:-:S03]  /*2400*/  @!P2 FADD.FTZ R13, R13, R16 ;  /* 0x000000100d0da221 */ /* 0x000fc60000010000 */
[----:B------:R-:W-:Y:S02]  /*2410*/  IMAD.IADD R14, R14, 0x1, R17 ;  /* 0x000000010e0e7824 */ /* 0x000fe400078e0211 */
[----:B------:R-:W-:Y:S01]  /*2420*/  @!P2 FADD.FTZ R12, R12, R15 ;  /* 0x0000000f0c0ca221 */ /* 0x000fe20000010000 */
[----:B------:R-:W-:Y:S01]  /*2430*/  @!P1 FADD.FTZ R8, R8, R13 ;  /* 0x0000000d08089221 */ /* 0x000fe20000010000 */
[----:B----4-:R-:W-:Y:S02]  /*2440*/  IMAD R3, R0, 0x54, R3 ;  /* 0x0000005400037824 */ /* 0x010fe400078e0203 */
[----:B------:R-:W-:Y:S01]  /*2450*/  @!P1 FADD.FTZ R7, R7, R12 ;  /* 0x0000000c07079221 */ /* 0x000fe20000010000 */
[----:B------:R-:W-:Y:S02]  /*2460*/  IMAD.IADD R0, R11, 0x1, R14 ;  /* 0x000000010b007824 */ /* 0x000fe400078e020e */
[----:B------:R1:W-:Y:S03]  /*2470*/  STS [R3+0x10], R10 ;  /* 0x0000100a03007388 */ /* 0x0003e60000000800 */
[----:B------:R-:W-:Y:S01]  /*2480*/  IADD3 R9, PT, PT, R9, R0, RZ ;  /* 0x0000000009097210 */ /* 0x000fe20007ffe0ff */
        /* <DEDUP_REMOVED lines=17> */
.L_x_2066:
[----:B-1----:R-:W1:Y:S01]  /*25a0*/  S2R R13, SR_CgaCtaId ;  /* 0x00000000000d7919 */ /* 0x002e620000008800 */
[----:B0-----:R-:W0:Y:S01]  /*25b0*/  LDC R0, c[0x0][0x40c] ;  /* 0x00010300ff007b82 */ /* 0x001e220000000800 */
[----:B------:R-:W-:Y:S01]  /*25c0*/  MOV R8, 0x400 ;  /* 0x0000040000087802 */ /* 0x000fe20000000f00 */
[----:B------:R-:W-:Y:S01]  /*25d0*/  IMAD.MOV.U32 R2, RZ, RZ, RZ ;  /* 0x000000ffff027224 */ /* 0x000fe200078e00ff */
        /* <DEDUP_REMOVED lines=21> */
[----:B------:R-:W-:Y:S01]  /*2730*/  VIADD R0, R8, 0xaa0 ;  /* 0x00000aa008007836 */ /* 0x000fe20000000000 */
[----:B------:R-:W0:Y:S01]  /*2740*/  LDC.64 R4, c[0x0][0x3c0] ;  /* 0x0000f000ff047b82 */ /* 0x000e220000000a00 */
[----:B------:R-:W-:-:S03]  /*2750*/  USHF.L.U32 UR4, UR7, 0x1, URZ ;  /* 0x0000000107047899 */ /* 0x000fc600080006ff */
[----:B------:R-:W-:-:S03]  /*2760*/  LEA R2, R13, R0, 0x18 ;  /* 0x000000000d027211 */ /* 0x000fc600078ec0ff */
[----:B------:R-:W-:Y:S01]  /*2770*/  IMAD R7, R11, UR4, R11 ;  /* 0x000000040b077c24 */ /* 0x000fe2000f8e020b */
[----:B------:R-:W-:Y:S01]  /*2780*/  LEA R0, R3, R2, 0x3 ;  /* 0x0000000203007211 */ /* 0x000fe200078e18ff */
[----:B------:R-:W-:Y:S02]  /*2790*/  IMAD R3, R11, UR4, R6 ;  /* 0x000000040b037c24 */ /* 0x000fe4000f8e0206 */
[----:B------:R-:W-:Y:S02]  /*27a0*/  IMAD.IADD R7, R6, 0x1, R7 ;  /* 0x0000000106077824 */ /* 0x000fe400078e0207 */
[----:B------:R-:W1:Y:S01]  /*27b0*/  LDS.64 R8, [R0] ;  /* 0x0000000000087984 */ /* 0x000e620000000a00 */
[----:B0-----:R-:W-:-:S04]  /*27c0*/  IMAD.WIDE R2, R3, 0x4, R4 ;  /* 0x0000000403027825 */ /* 0x001fc800078e0204 */
[----:B------:R-:W-:Y:S01]  /*27d0*/  IMAD.WIDE R4, R7, 0x4, R4 ;  /* 0x0000000407047825 */ /* 0x000fe200078e0204 */
[----:B-1----:R-:W-:Y:S04]  /*27e0*/  REDG.E.ADD.F32.FTZ.RN.STRONG.GPU desc[UR10][R2.64], R8 ;  /* 0x00000008020079a6 */ /* 0x002fe8000c12f30a */
[----:B------:R-:W-:Y:S01]  /*27f0*/  REDG.E.ADD.F32.FTZ.RN.STRONG.GPU desc[UR10][R4.64], R9 ;  /* 0x00000009040079a6 */ /* 0x000fe2000c12f30a */
[----:B------:R-:W-:Y:S05]  /*2800*/  EXIT ;  /* 0x000000000000794d */ /* 0x000fea0003800000 */
.L_x_2067:
[----:B------:R-:W-:Y:S02]  /*2810*/  IMAD.MOV.U32 R0, RZ, RZ, 0x1 ;  /* 0x00000001ff007424 */ /* 0x000fe400078e00ff */
[----:B------:R-:W-:Y:S02]  /*2820*/  HFMA2 R27, -RZ, RZ, 0, 0 ;  /* 0x00000000ff1b7431 */ /* 0x000fe400000001ff */
[----:B------:R-:W-:Y:S01]  /*2830*/  IMAD.MOV.U32 R28, RZ, RZ, -0x1 ;  /* 0xffffffffff1c7424 */ /* 0x000fe200078e00ff */
[----:B------:R-:W-:-:S13]  /*2840*/  ISETP.GE.AND P6, PT, R5, 0x1, PT ;  /* 0x000000010500780c */ /* 0x000fda0003fc6270 */
[----:B------:R-:W-:Y:S05]  /*2850*/  WARPSYNC.COLLECTIVE R28, `(.L_x_2068) ;  /* 0x000000001c087348 */ /* 0x000fea0003c00000 */
[----:B------:R0:W1:Y:S02]  /*2860*/  SHFL.UP P0, R0, R3, R0, R27 ;  /* 0x0400000003007389 */ /* 0x000064000000001b */
[----:B01----:R-:W-:Y:S05]  /*2870*/  ENDCOLLECTIVE ;  /* 0x000000000000791b */ /* 0x003fea0003800000 */
.L_x_2068:
[----:B------:R-:W-:Y:S02]  /*2880*/  IMAD.MOV.U32 R29, RZ, RZ, R0 ;  /* 0x000000ffff1d7224 */ /* 0x000fe400078e0000 */
[----:B------:R-:W-:-:S03]  /*2890*/  IMAD.MOV.U32 R0, RZ, RZ, 0x1 ;  /* 0x00000001ff007424 */ /* 0x000fc600078e00ff */
[----:B------:R-:W-:Y:S02]  /*28a0*/  SEL R29, R29, RZ, P6 ;  /* 0x000000ff1d1d7207 */ /* 0x000fe40003000000 */
[C---:B------:R-:W-:Y:S02]  /*28b0*/  ISETP.NE.AND P6, PT, R3.reuse, RZ, PT ;  /* 0x000000ff0300720c */ /* 0x040fe40003fc5270 */
[----:B------:R-:W-:Y:S01]  /*28c0*/  IADD3 R29, PT, PT, R3, R29, RZ ;  /* 0x0000001d031d7210 */ /* 0x000fe20007ffe0ff */
[----:B------:R-:W-:-:S10]  /*28d0*/  IMAD.MOV.U32 R3, RZ, RZ, R4 ;  /* 0x000000ffff037224 */ /* 0x000fd400078e0004 */
[----:B------:R-:W-:Y:S05]  /*28e0*/  WARPSYNC.COLLECTIVE R28, `(.L_x_2069) ;  /* 0x000000001c087348 */ /* 0x000fea0003c00000 */
[----:B------:R0:W1:Y:S02]  /*28f0*/  SHFL.UP P0, R0, R3, R0, R27 ;  /* 0x0400000003007389 */ /* 0x000064000000001b */
[----:B01----:R-:W-:Y:S05]  /*2900*/  ENDCOLLECTIVE ;  /* 0x000000000000791b */ /* 0x003fea0003800000 */
.L_x_2069:
[----:B------:R-:W-:Y:S01]  /*2910*/  ISETP.GE.AND P0, PT, R5, 0x1, PT ;  /* 0x000000010500780c */ /* 0x000fe20003f06270 */
[----:B------:R-:W-:Y:S01]  /*2920*/  FADD.FTZ R3, R4, R0 ;  /* 0x0000000004037221 */ /* 0x000fe20000010000 */
[----:B------:R-:W-:-:S11]  /*2930*/  IMAD.MOV.U32 R0, RZ, RZ, 0x1 ;  /* 0x00000001ff007424 */ /* 0x000fd600078e00ff */
[----:B------:R-:W-:Y:S02]  /*2940*/  @P0 FSEL R4, R3, R4, !P6 ;  /* 0x0000000403040208 */ /* 0x000fe40007000000 */
[----:B------:R-:W-:-:S07]  /*2950*/  MOV R3, R2 ;  /* 0x0000000200037202 */ /* 0x000fce0000000f00 */
[----:B------:R-:W-:Y:S05]  /*2960*/  WARPSYNC.COLLECTIVE R28, `(.L_x_2070) ;  /* 0x000000001c087348 */ /* 0x000fea0003c00000 */
[----:B------:R0:W1:Y:S02]  /*2970*/  SHFL.UP P0, R0, R3, R0, R27 ;  /* 0x0400000003007389 */ /* 0x000064000000001b */
[----:B01----:R-:W-:Y:S05]  /*2980*/  ENDCOLLECTIVE ;  /* 0x000000000000791b */ /* 0x003fea0003800000 */
.L_x_2070:
[----:B------:R-:W-:Y:S01]  /*2990*/  ISETP.GE.AND P0, PT, R5, 0x1, PT ;  /* 0x000000010500780c */ /* 0x000fe20003f06270 */
[----:B------:R-:W-:Y:S01]  /*29a0*/  FADD.FTZ R3, R2, R0 ;  /* 0x0000000002037221 */ /* 0x000fe20000010000 */
[----:B------:R-:W-:-:S11]  /*29b0*/  HFMA2 R0, -RZ, RZ, 0, 1.1920928955078125e-07 ;  /* 0x00000002ff007431 */ /* 0x000fd600000001ff */
[----:B------:R-:W-:Y:S01]  /*29c0*/  @P0 FSEL R2, R3, R2, !P6 ;  /* 0x0000000203020208 */ /* 0x000fe20007000000 */
[----:B------:R-:W-:Y:S01]  /*29d0*/  IMAD.MOV.U32 R3, RZ, RZ, R29 ;  /* 0x000000ffff037224 */ /* 0x000fe200078e001d */
[----:B------:R-:W-:-:S13]  /*29e0*/  ISETP.GE.AND P6, PT, R5, 0x2, PT ;  /* 0x000000020500780c */ /* 0x000fda0003fc6270 */
[----:B------:R-:W-:Y:S05]  /*29f0*/  WARPSYNC.COLLECTIVE R28, `(.L_x_2071) ;  /* 0x000000001c087348 */ /* 0x000fea0003c00000 */
[----:B------:R0:W1:Y:S02]  /*2a00*/  SHFL.UP P0, R0, R3, R0, R27 ;  /* 0x0400000003007389 */ /* 0x000064000000001b */
[----:B01----:R-:W-:Y:S05]  /*2a10*/  ENDCOLLECTIVE ;  /* 0x000000000000791b */ /* 0x003fea0003800000 */
.L_x_2071:
[----:B------:R-:W-:Y:S01]  /*2a20*/  IMAD.MOV.U32 R3, RZ, RZ, R4 ;  /* 0x000000ffff037224 */ /* 0x000fe200078e0004 */
[----:B------:R-:W-:Y:S02]  /*2a30*/  SEL R0, R0, RZ, P6 ;  /* 0x000000ff00007207 */ /* 0x000fe40003000000 */
[----:B------:R-:W-:-:S03]  /*2a40*/  ISETP.NE.AND P6, PT, R29, RZ, PT ;  /* 0x000000ff1d00720c */ /* 0x000fc60003fc5270 */
[----:B------:R-:W-:Y:S01]  /*2a50*/  IMAD.IADD R29, R29, 0x1, R0 ;  /* 0x000000011d1d7824 */ /* 0x000fe200078e0200 */
[----:B------:R-:W-:-:S09]  /*2a60*/  MOV R0, 0x2 ;  /* 0x0000000200007802 */ /* 0x000fd20000000f00 */
[----:B------:R-:W-:Y:S05]  /*2a70*/  WARPSYNC.COLLECTIVE R28, `(.L_x_2072) ;  /* 0x000000001c087348 */ /* 0x000fea0003c00000 */
[----:B------:R0:W1:Y:S02]  /*2a80*/  SHFL.UP P0, R0, R3, R0, R27 ;  /* 0x0400000003007389 */ /* 0x000064000000001b */
[----:B01----:R-:W-:Y:S05]  /*2a90*/  ENDCOLLECTIVE ;  /* 0x000000000000791b */ /* 0x003fea0003800000 */
.L_x_2072:
[----:B------:R-:W-:Y:S01]  /*2aa0*/  ISETP.GE.AND P0, PT, R5, 0x2, PT ;  /* 0x000000020500780c */ /* 0x000fe20003f06270 */
[----:B------:R-:W-:Y:S01]  /*2ab0*/  FADD.FTZ R3, R4, R0 ;  /* 0x0000000004037221 */ /* 0x000fe20000010000 */
[----:B------:R-:W-:-:S11]  /*2ac0*/  IMAD.MOV.U32 R0, RZ, RZ, 0x2 ;  /* 0x00000002ff007424 */ /* 0x000fd600078e00ff */
[----:B------:R-:W-:Y:S01]  /*2ad0*/  @P0 FSEL R4, R3, R4, !P6 ;  /* 0x0000000403040208 */ /* 0x000fe20007000000 */
[----:B------:R-:W-:-:S07]  /*2ae0*/  IMAD.MOV.U32 R3, RZ, RZ, R2 ;  /* 0x000000ffff037224 */ /* 0x000fce00078e0002 */
[----:B------:R-:W-:Y:S05]  /*2af0*/  WARPSYNC.COLLECTIVE R28, `(.L_x_2073) ;  /* 0x000000001c087348 */ /* 0x000fea0003c00000 */
[----:B------:R0:W1:Y:S02]  /*2b00*/  SHFL.UP P0, R0, R3, R0, R27 ;  /* 0x0400000003007389 */ /* 0x000064000000001b */
[----:B01----:R-:W-:Y:S05]  /*2b10*/  ENDCOLLECTIVE ;  /* 0x000000000000791b */ /* 0x003fea0003800000 */
.L_x_2073:
[----:B------:R-:W-:Y:S01]  /*2b20*/  ISETP.GE.AND P0, PT, R5, 0x2, PT ;  /* 0x000000020500780c */ /* 0x000fe20003f06270 */
[----:B------:R-:W-:Y:S01]  /*2b30*/  FADD.FTZ R3, R2, R0 ;  /* 0x0000000002037221 */ /* 0x000fe20000010000 */
[----:B------:R-:W-:-:S11]  /*2b40*/  IMAD.MOV.U32 R0, RZ, RZ, 0x4 ;  /* 0x00000004ff007424 */ /* 0x000fd600078e00ff */
[----:B------:R-:W-:Y:S02]  /*2b50*/  @P0 FSEL R2, R3, R2, !P6 ;  /* 0x0000000203020208 */ /* 0x000fe40007000000 */
[----:B------:R-:W-:Y:S02]  /*2b60*/  MOV R3, R29 ;  /* 0x0000001d00037202 */ /* 0x000fe40000000f00 */
[----:B------:R-:W-:-:S13]  /*2b70*/  ISETP.GE.AND P6, PT, R5, 0x4, PT ;  /* 0x000000040500780c */ /* 0x000fda0003fc6270 */
[----:B------:R-:W-:Y:S05]  /*2b80*/  WARPSYNC.COLLECTIVE R28, `(.L_x_2074) ;  /* 0x000000001c087348 */ /* 0x000fea0003c00000 */
[----:B------:R0:W1:Y:S02]  /*2b90*/  SHFL.UP P0, R0, R3, R0, R27 ;  /* 0x0400000003007389 */ /* 0x000064000000001b */
[----:B01----:R-:W-:Y:S05]  /*2ba0*/  ENDCOLLECTIVE ;  /* 0x000000000000791b */ /* 0x003fea0003800000 */
.L_x_2074:
        /* <DEDUP_REMOVED lines=8> */
.L_x_2075:
[----:B------:R-:W-:Y:S01]  /*2c30*/  ISETP.GE.AND P0, PT, R5, 0x4, PT ;  /* 0x000000040500780c */ /* 0x000fe20003f06270 */
[----:B------:R-:W-:Y:S01]  /*2c40*/  FADD.FTZ R3, R4, R0 ;  /* 0x0000000004037221 */ /* 0x000fe20000010000 */
[----:B------:R-:W-:-:S11]  /*2c50*/  HFMA2 R0, -RZ, RZ, 0, 2.384185791015625e-07 ;  /* 0x00000004ff007431 */ /* 0x000fd600000001ff */
[----:B------:R-:W-:Y:S01]  /*2c60*/  @P0 FSEL R4, R3, R4, !P6 ;  /* 0x0000000403040208 */ /* 0x000fe20007000000 */
[----:B------:R-:W-:-:S07]  /*2c70*/  IMAD.MOV.U32 R3, RZ, RZ, R2 ;  /* 0x000000ffff037224 */ /* 0x000fce00078e0002 */
[----:B------:R-:W-:Y:S05]  /*2c80*/  WARPSYNC.COLLECTIVE R28, `(.L_x_2076) ;  /* 0x000000001c087348 */ /* 0x000fea0003c00000 */
[----:B------:R0:W1:Y:S02]  /*2c90*/  SHFL.UP P0, R0, R3, R0, R27 ;  /* 0x0400000003007389 */ /* 0x000064000000001b */
[----:B01----:R-:W-:Y:S05]  /*2ca0*/  ENDCOLLECTIVE ;  /* 0x000000000000791b */ /* 0x003fea0003800000 */
.L_x_2076:
[----:B------:R-:W-:Y:S01]  /*2cb0*/  ISETP.GE.AND P0, PT, R5, 0x4, PT ;  /* 0x000000040500780c */ /* 0x000fe20003f06270 */
[----:B------:R-:W-:Y:S01]  /*2cc0*/  FADD.FTZ R3, R2, R0 ;  /* 0x0000000002037221 */ /* 0x000fe20000010000 */
[----:B------:R-:W-:-:S11]  /*2cd0*/  MOV R0, 0x8 ;  /* 0x0000000800007802 */ /* 0x000fd60000000f00 */
[----:B------:R-:W-:Y:S01]  /*2ce0*/  @P0 FSEL R2, R3, R2, !P6 ;  /* 0x0000000203020208 */ /* 0x000fe20007000000 */
[----:B------:R-:W-:Y:S01]  /*2cf0*/  IMAD.MOV.U32 R3, RZ, RZ, R29 ;  /* 0x000000ffff037224 */ /* 0x000fe200078e001d */
[----:B------:R-:W-:-:S13]  /*2d00*/  ISETP.GE.AND P6, PT, R5, 0x8, PT ;  /* 0x000000080500780c */ /* 0x000fda0003fc6270 */
[----:B------:R-:W-:Y:S05]  /*2d10*/  WARPSYNC.COLLECTIVE R28, `(.L_x_2077) ;  /* 0x000000001c087348 */ /* 0x000fea0003c00000 */
[----:B------:R0:W1:Y:S02]  /*2d20*/  SHFL.UP P0, R0, R3, R0, R27 ;  /* 0x0400000003007389 */ /* 0x000064000000001b */
[----:B01----:R-:W-:Y:S05]  /*2d30*/  ENDCOLLECTIVE ;  /* 0x000000000000791b */ /* 0x003fea0003800000 */
.L_x_2077:
        /* <DEDUP_REMOVED lines=8> */
.L_x_2078:
        /* <DEDUP_REMOVED lines=8> */
.L_x_2079:
        /* <DEDUP_REMOVED lines=9> */
.L_x_2080:
[----:B------:R-:W-:Y:S01]  /*2ed0*/  IMAD.MOV.U32 R3, RZ, RZ, R4 ;  /* 0x000000ffff037224 */ /* 0x000fe200078e0004 */
[----:B------:R-:W-:Y:S02]  /*2ee0*/  SEL R0, R0, RZ, P6 ;  /* 0x000000ff00007207 */ /* 0x000fe40003000000 */
[C---:B------:R-:W-:Y:S02]  /*2ef0*/  ISETP.NE.AND P6, PT, R29.reuse, RZ, PT ;  /* 0x000000ff1d00720c */ /* 0x040fe40003fc5270 */
[----:B------:R-:W-:Y:S01]  /*2f00*/  IADD3 R29, PT, PT, R29, R0, RZ ;  /* 0x000000001d1d7210 */ /* 0x000fe20007ffe0ff */
[----:B------:R-:W-:-:S10]  /*2f10*/  HFMA2 R0, -RZ, RZ, 0, 9.5367431640625e-07 ;  /* 0x00000010ff007431 */ /* 0x000fd400000001ff */
[----:B------:R-:W-:Y:S05]  /*2f20*/  WARPSYNC.COLLECTIVE R28, `(.L_x_2081) ;  /* 0x000000001c087348 */ /* 0x000fea0003c00000 */
[----:B------:R0:W1:Y:S02]  /*2f30*/  SHFL.UP P0, R0, R3, R0, R27 ;  /* 0x0400000003007389 */ /* 0x000064000000001b */
[----:B01----:R-:W-:Y:S05]  /*2f40*/  ENDCOLLECTIVE ;  /* 0x000000000000791b */ /* 0x003fea0003800000 */
.L_x_2081:
[----:B------:R-:W-:Y:S01]  /*2f50*/  ISETP.GE.AND P0, PT, R5, 0x10, PT ;  /* 0x000000100500780c */ /* 0x000fe20003f06270 */
[----:B------:R-:W-:Y:S01]  /*2f60*/  FADD.FTZ R3, R4, R0 ;  /* 0x0000000004037221 */ /* 0x000fe20000010000 */
[----:B------:R-:W-:-:S11]  /*2f70*/  MOV R0, 0x10 ;  /* 0x0000001000007802 */ /* 0x000fd60000000f00 */
[----:B------:R-:W-:Y:S01]  /*2f80*/  @P0 FSEL R4, R3, R4, !P6 ;  /* 0x0000000403040208 */ /* 0x000fe20007000000 */
[----:B------:R-:W-:-:S07]  /*2f90*/  IMAD.MOV.U32 R3, RZ, RZ, R2 ;  /* 0x000000ffff037224 */ /* 0x000fce00078e0002 */
[----:B------:R-:W-:Y:S05]  /*2fa0*/  WARPSYNC.COLLECTIVE R28, `(.L_x_2082) ;  /* 0x000000001c087348 */ /* 0x000fea0003c00000 */
[----:B------:R0:W1:Y:S02]  /*2fb0*/  SHFL.UP P0, R0, R3, R0, R27 ;  /* 0x0400000003007389 */ /* 0x000064000000001b */
[----:B01----:R-:W-:Y:S05]  /*2fc0*/  ENDCOLLECTIVE ;  /* 0x000000000000791b */ /* 0x003fea0003800000 */
.L_x_2082:
        /* <DEDUP_REMOVED lines=9> */
.L_x_2083:
[----:B------:R-:W-:Y:S01]  /*3060*/  IMAD.MOV.U32 R3, RZ, RZ, R4 ;  /* 0x000000ffff037224 */ /* 0x000fe200078e0004 */
[----:B------:R-:W-:Y:S01]  /*3070*/  MOV R5, R0 ;  /* 0x0000000000057202 */ /* 0x000fe20000000f00 */
[----:B------:R-:W-:-:S07]  /*3080*/  HFMA2 R0, -RZ, RZ, 0, 5.9604644775390625e-08 ;  /* 0x00000001ff007431 */ /* 0x000fce00000001ff */
[----:B------:R-:W-:Y:S05]  /*3090*/  WARPSYNC.COLLECTIVE R28, `(.L_x_2084) ;  /* 0x000000001c087348 */ /* 0x000fea0003c00000 */
[----:B------:R0:W1:Y:S02]  /*30a0*/  SHFL.UP P0, R0, R3, R0, R27 ;  /* 0x0400000003007389 */ /* 0x000064000000001b */
[----:B01----:R-:W-:Y:S05]  /*30b0*/  ENDCOLLECTIVE ;  /* 0x000000000000791b */ /* 0x003fea0003800000 */
.L_x_2084:
[----:B------:R-:W-:Y:S01]  /*30c0*/  MOV R3, R2 ;  /* 0x0000000200037202 */ /* 0x000fe20000000f00 */
[----:B------:R-:W-:Y:S02]  /*30d0*/  IMAD.MOV.U32 R4, RZ, RZ, R0 ;  /* 0x000000ffff047224 */ /* 0x000fe400078e0000 */
[----:B------:R-:W-:-:S07]  /*30e0*/  IMAD.MOV.U32 R0, RZ, RZ, 0x1 ;  /* 0x00000001ff007424 */ /* 0x000fce00078e00ff */
[----:B------:R-:W-:Y:S05]  /*30f0*/  WARPSYNC.COLLECTIVE R28, `(.L_x_2085) ;  /* 0x000000001c087348 */ /* 0x000fea0003c00000 */
[----:B------:R0:W1:Y:S02]  /*3100*/  SHFL.UP P0, R0, R3, R0, R27 ;  /* 0x0400000003007389 */ /* 0x000064000000001b */
[----:B01----:R-:W-:Y:S05]  /*3110*/  ENDCOLLECTIVE ;  /* 0x000000000000791b */ /* 0x003fea0003800000 */
.L_x_2085:
[----:B------:R-:W-:Y:S01]  /*3120*/  MOV R2, R0 ;  /* 0x0000000000027202 */ /* 0x000fe20000000f00 */
[----:B------:R-:W-:Y:S06]  /*3130*/  BRA `(.L_x_2086) ;  /* 0xfffffff000587947 */ /* 0x000fec000383ffff */
.L_x_2087:
        /* <DEDUP_REMOVED lines=12> */
.L_x_3654:


//--------------------- .text._Z30group_norm_nhwc_fwd_sum_kernelI11Bf16IOFp32WLi448EEv26Group_norm_nhwc_fwd_params --------------------------
	.section	.text._Z30group_norm_nhwc_fwd_sum_kernelI11Bf16IOFp32WLi448EEv26Group_norm_nhwc_fwd_params,"ax",@progbits
	.align	128
        .global         _Z30group_norm_nhwc_fwd_sum_kernelI11Bf16IOFp32WLi448EEv26Group_norm_nhwc_fwd_params
        .type           _Z30group_norm_nhwc_fwd_sum_kernelI11Bf16IOFp32WLi448EEv26Group_norm_nhwc_fwd_params,@function
        .size           _Z30group_norm_nhwc_fwd_sum_kernelI11Bf16IOFp32WLi448EEv26Group_norm_nhwc_fwd_params,(.L_x_3655 - _Z30group_norm_nhwc_fwd_sum_kernelI11Bf16IOFp32WLi448EEv26Group_norm_nhwc_fwd_params)
        .other          _Z30group_norm_nhwc_fwd_sum_kernelI11Bf16IOFp32WLi448EEv26Group_norm_nhwc_fwd_params,@"STO_CUDA_ENTRY STV_DEFAULT"
_Z30group_norm_nhwc_fwd_sum_kernelI11Bf16IOFp32WLi448EEv26Group_norm_nhwc_fwd_params:
.text._Z30group_norm_nhwc_fwd_sum_kernelI11Bf16IOFp32WLi448EEv26Group_norm_nhwc_fwd_params:
        /* <DEDUP_REMOVED lines=18> */
[----:B------:R-:W-:-:S04]  /*0120*/  IMAD.U32 R11, RZ, RZ, UR4 ;  /* 0x00000004ff0b7e24 */ /* 0x000fc8000f8e00ff */
[----:B------:R-:W-:-:S03]  /*0130*/  VIADD R6, R11, -UR5 ;  /* 0x800000050b067c36 */ /* 0x000fc60008000000 */
[----:B------:R-:W0:Y:S02]  /*0140*/  LDC R3, c[0x0][0x410] ;  /* 0x00010400ff037b82 */ /* 0x000e240000000800 */
[----:B------:R-:W-:Y:S02]  /*0150*/  ISETP.GT.U32.AND P0, PT, R6, -0x8, PT ;  /* 0xfffffff80600780c */ /* 0x000fe40003f04070 */
[----:B------:R-:W-:-:S04]  /*0160*/  CS2R R6, SRZ ;  /* 0x0000000000067805 */ /* 0x000fc8000001ff00 */
        /* <DEDUP_REMOVED lines=11> */
[----:B------:R-:W-:Y:S01]  /*0220*/  IMAD.MOV.U32 R6, RZ, RZ, RZ ;  /* 0x000000ffff067224 */ /* 0x000fe200078e00ff */
[----:B------:R-:W-:Y:S01]  /*0230*/  IADD3 R11, PT, PT, R11, 0x3, RZ ;  /* 0x000000030b0b7810 */ /* 0x000fe20007ffe0ff */
[----:B------:R-:W1:Y:S02]  /*0240*/  LDCU.64 UR6, c[0x0][0x3e0] ;  /* 0x00007c00ff0677ac */ /* 0x000e640008000a00 */
[----:B------:R-:W-:Y:S01]  /*0250*/  IMAD.MOV R10, RZ, RZ, -R10 ;  /* 0x000000ffff0a7224 */ /* 0x000fe200078e0a0a */
[----:B0-----:R-:W-:-:S04]  /*0260*/  ISETP.GE.U32.AND P0, PT, R2, UR4, PT ;  /* 0x0000000402007c0c */ /* 0x001fc8000bf06070 */
[----:B-1----:R-:W-:-:S13]  /*0270*/  ISETP.GE.AND.EX P0, PT, R3, UR5, PT, P0 ;  /* 0x0000000503007c0c */ /* 0x002fda000bf06300 */
.L_x_2090:
        /* <DEDUP_REMOVED lines=19> */
[C---:B------:R-:W-:Y:S01]  /*03b0*/  @!P0 VIADD R21, R11.reuse, 0xfffffffe ;  /* 0xfffffffe0b158836 */ /* 0x040fe20000000000 */
[----:B------:R-:W-:Y:S01]  /*03c0*/  @!P0 IADD3 R25, PT, PT, R11, -0x1, RZ ;  /* 0xffffffff0b198810 */ /* 0x000fe20007ffe0ff */
[----:B------:R-:W-:Y:S02]  /*03d0*/  @!P0 IMAD.MOV.U32 R16, RZ, RZ, R4 ;  /* 0x000000ffff108224 */ /* 0x000fe400078e0004 */
[----:B------:R-:W-:Y:S01]  /*03e0*/  @!P0 IMAD.MOV.U32 R17, RZ, RZ, R9 ;  /* 0x000000ffff118224 */ /* 0x000fe200078e0009 */
[----:B------:R-:W-:Y:S02]  /*03f0*/  @!P0 SHF.R.S32.HI R18, RZ, 0x1f, R21 ;  /* 0x0000001fff128819 */ /* 0x000fe40000011415 */
[----:B------:R-:W1:Y:S01]  /*0400*/  @!P0 LDC.64 R14, c[0x0][0x390] ;  /* 0x0000e400ff0e8b82 */ /* 0x000e620000000a00 */
[----:B------:R-:W-:Y:S02]  /*0410*/  @!P0 SHF.R.S32.HI R22, RZ, 0x1f, R25 ;  /* 0x0000001fff168819 */ /* 0x000fe40000011419 */
[----:B------:R-:W-:-:S02]  /*0420*/  @!P0 IMAD R20, R18, UR6, RZ ;  /* 0x0000000612148c24 */ /* 0x000fc4000f8e02ff */
[----:B------:R-:W-:-:S03]  /*0430*/  @!P0 IMAD.WIDE.U32 R18, R21, UR6, R16 ;  /* 0x0000000615128c25 */ /* 0x000fc6000f8e0010 */
[----:B------:R-:W2:Y:S01]  /*0440*/  @!P0 LDC.64 R16, c[0x0][0x390] ;  /* 0x0000e400ff108b82 */ /* 0x000ea20000000a00 */
[----:B------:R-:W-:Y:S01]  /*0450*/  @!P0 IMAD R23, R21, UR7, R20 ;  /* 0x0000000715178c24 */ /* 0x000fe2000f8e0214 */
[----:B------:R-:W-:Y:S01]  /*0460*/  @!P0 MOV R21, R9 ;  /* 0x0000000900158202 */ /* 0x000fe20000000f00 */
[----:B------:R-:W-:Y:S02]  /*0470*/  @!P0 IMAD.MOV.U32 R20, RZ, RZ, R4 ;  /* 0x000000ffff148224 */ /* 0x000fe400078e0004 */
[----:B------:R-:W-:Y:S02]  /*0480*/  @!P0 IMAD R28, R22, UR6, RZ ;  /* 0x00000006161c8c24 */ /* 0x000fe4000f8e02ff */
[----:B------:R-:W-:Y:S01]  /*0490*/  @!P0 IMAD.IADD R19, R19, 0x1, R23 ;  /* 0x0000000113138824 */ /* 0x000fe200078e0217 */
[----:B0-----:R-:W-:Y:S01]  /*04a0*/  @!P0 LEA R24, P1, R18, R32, 0x1 ;  /* 0x0000002012188211 */ /* 0x001fe200078208ff */
[----:B------:R-:W-:-:S03]  /*04b0*/  @!P0 IMAD.WIDE.U32 R22, R25, UR6, R20 ;  /* 0x0000000619168c25 */ /* 0x000fc6000f8e0014 */
[----:B------:R-:W-:Y:S01]  /*04c0*/  @!P0 LEA.HI.X R21, R18, R33, R19, 0x1, P1 ;  /* 0x0000002112158211 */ /* 0x000fe200008f0c13 */
[----:B------:R-:W-:Y:S01]  /*04d0*/  @!P0 IMAD R25, R25, UR7, R28 ;  /* 0x0000000719198c24 */ /* 0x000fe2000f8e021c */
[----:B------:R-:W-:Y:S01]  /*04e0*/  @!P0 SHF.R.S32.HI R18, RZ, 0x1f, R11 ;  /* 0x0000001fff128819 */ /* 0x000fe2000001140b */
[----:B------:R-:W-:Y:S01]  /*04f0*/  @!P0 IMAD.MOV.U32 R20, RZ, RZ, R24 ;  /* 0x000000ffff148224 */ /* 0x000fe200078e0018 */
[----:B-1----:R-:W-:Y:S01]  /*0500*/  @!P0 LEA R29, P1, R22, R14, 0x1 ;  /* 0x0000000e161d8211 */ /* 0x002fe200078208ff */
[----:B------:R-:W-:Y:S02]  /*0510*/  @!P0 IMAD.IADD R34, R23, 0x1, R25 ;  /* 0x0000000117228824 */ /* 0x000fe400078e0219 */
[----:B------:R-:W-:Y:S01]  /*0520*/  @!P0 IMAD R28, R18, UR6, RZ ;  /* 0x00000006121c8c24 */ /* 0x000fe2000f8e02ff */
[C---:B------:R-:W-:Y:S01]  /*0530*/  @!P0 IADD3 R31, PT, PT, R11.reuse, 0x1, RZ ;  /* 0x000000010b1f8810 */ /* 0x040fe20007ffe0ff */
[----:B------:R-:W-:Y:S01]  /*0540*/  @!P0 IMAD.MOV.U32 R18, RZ, RZ, R4 ;  /* 0x000000ffff128224 */ /* 0x000fe200078e0004 */
[----:B------:R-:W-:Y:S01]  /*0550*/  @!P0 LEA.HI.X R34, R22, R15, R34, 0x1, P1 ;  /* 0x0000000f16228211 */ /* 0x000fe200008f0c22 */
[----:B------:R-:W-:Y:S01]  /*0560*/  @!P0 IMAD.MOV.U32 R19, RZ, RZ, R9 ;  /* 0x000000ffff138224 */ /* 0x000fe200078e0009 */
[----:B------:R-:W0:Y:S01]  /*0570*/  @!P0 LDC.64 R22, c[0x0][0x390] ;  /* 0x0000e400ff168b82 */ /* 0x000e220000000a00 */
[C---:B------:R-:W-:Y:S01]  /*0580*/  @!P0 IMAD R35, R11.reuse, UR7, R28 ;  /* 0x000000070b238c24 */ /* 0x040fe2000f8e021c */
[----:B------:R1:W3:Y:S01]  /*0590*/  @!P0 LDG.E R14, desc[UR10][R20.64] ;  /* 0x0000000a140e8981 */ /* 0x0002e2000c1e1900 */
[----:B------:R-:W-:Y:S01]  /*05a0*/  @!P0 IMAD.WIDE.U32 R24, R11, UR6, R18 ;  /* 0x000000060b188c25 */ /* 0x000fe2000f8e0012 */
[----:B------:R-:W-:-:S03]  /*05b0*/  @!P0 SHF.R.S32.HI R28, RZ, 0x1f, R31 ;  /* 0x0000001fff1c8819 */ /* 0x000fc6000001141f */
[----:B------:R-:W-:Y:S01]  /*05c0*/  @!P0 VIADD R33, R11, 0x2 ;  /* 0x000000020b218836 */ /* 0x000fe20000000000 */
[----:B------:R-:W4:Y:S01]  /*05d0*/  @!P0 LDC.64 R18, c[0x0][0x390] ;  /* 0x0000e400ff128b82 */ /* 0x000f220000000a00 */
[C---:B--2---:R-:W-:Y:S02]  /*05e0*/  @!P0 LEA R32, P1, R24.reuse, R16, 0x1 ;  /* 0x0000001018208211 */ /* 0x044fe400078208ff */
[----:B------:R-:W-:Y:S01]  /*05f0*/  @!P0 IADD3 R35, PT, PT, R25, R35, RZ ;  /* 0x0000002319238210 */ /* 0x000fe20007ffe0ff */
[----:B------:R-:W-:Y:S02]  /*0600*/  @!P0 IMAD.MOV.U32 R16, RZ, RZ, R4 ;  /* 0x000000ffff108224 */ /* 0x000fe400078e0004 */
[----:B-1----:R-:W-:Y:S01]  /*0610*/  @!P0 IMAD.MOV.U32 R20, RZ, RZ, R29 ;  /* 0x000000ffff148224 */ /* 0x002fe200078e001d */
[----:B------:R-:W-:Y:S01]  /*0620*/  @!P0 LEA.HI.X R35, R24, R17, R35, 0x1, P1 ;  /* 0x0000001118238211 */ /* 0x000fe200008f0c23 */
[----:B------:R-:W-:Y:S01]  /*0630*/  @!P0 IMAD.MOV.U32 R21, RZ, RZ, R34 ;  /* 0x000000ffff158224 */ /* 0x000fe200078e0022 */
[----:B------:R-:W-:Y:S01]  /*0640*/  @!P0 MOV R17, R9 ;  /* 0x0000000900118202 */ /* 0x000fe20000000f00 */
[----:B------:R-:W-:Y:S01]  /*0650*/  @!P0 IMAD R24, R28, UR6, RZ ;  /* 0x000000061c188c24 */ /* 0x000fe2000f8e02ff */
[----:B------:R-:W-:-:S02]  /*0660*/  @!P0 SHF.R.S32.HI R25, RZ, 0x1f, R33 ;  /* 0x0000001fff198819 */ /* 0x000fc40000011421 */
[----:B------:R1:W2:Y:S01]  /*0670*/  @!P0 LDG.E R15, desc[UR10][R20.64] ;  /* 0x0000000a140f8981 */ /* 0x0002a2000c1e1900 */
[----:B------:R-:W-:-:S04]  /*0680*/  @!P0 IMAD.WIDE.U32 R28, R31, UR6, R16 ;  /* 0x000000061f1c8c25 */ /* 0x000fc8000f8e0010 */
[----:B------:R-:W-:Y:S02]  /*0690*/  @!P0 IMAD R31, R31, UR7, R24 ;  /* 0x000000071f1f8c24 */ /* 0x000fe4000f8e0218 */
[----:B------:R-:W-:Y:S02]  /*06a0*/  @!P0 IMAD R34, R25, UR6, RZ ;  /* 0x0000000619228c24 */ /* 0x000fe4000f8e02ff */
[----:B------:R-:W-:Y:S01]  /*06b0*/  @!P0 IMAD.WIDE.U32 R24, R33, UR6, R16 ;  /* 0x0000000621188c25 */ /* 0x000fe2000f8e0010 */
[----:B-1----:R-:W1:Y:S03]  /*06c0*/  @!P0 LDC.64 R20, c[0x0][0x390] ;  /* 0x0000e400ff148b82 */ /* 0x002e660000000a00 */
[----:B------:R-:W-:Y:S01]  /*06d0*/  @!P0 IMAD.MOV.U32 R16, RZ, RZ, R32 ;  /* 0x000000ffff108224 */ /* 0x000fe200078e0020 */
[----:B0-----:R-:W-:Y:S01]  /*06e0*/  @!P0 LEA R32, P1, R28, R22, 0x1 ;  /* 0x000000161c208211 */ /* 0x001fe200078208ff */
[----:B------:R-:W-:-:S02]  /*06f0*/  @!P0 IMAD.IADD R29, R29, 0x1, R31 ;  /* 0x000000011d1d8824 */ /* 0x000fc400078e021f */
[----:B------:R-:W-:Y:S02]  /*0700*/  @!P0 IMAD R33, R33, UR7, R34 ;  /* 0x0000000721218c24 */ /* 0x000fe4000f8e0222 */
[----:B------:R-:W-:Y:S01]  /*0710*/  @!P0 IMAD.MOV.U32 R17, RZ, RZ, R35 ;  /* 0x000000ffff118224 */ /* 0x000fe200078e0023 */
[----:B------:R-:W-:Y:S01]  /*0720*/  @!P0 LEA.HI.X R29, R28, R23, R29, 0x1, P1 ;  /* 0x000000171c1d8211 */ /* 0x000fe200008f0c1d */
[----:B------:R-:W-:Y:S01]  /*0730*/  @!P0 VIADD R31, R11, 0x3 ;  /* 0x000000030b1f8836 */ /* 0x000fe20000000000 */
[C---:B----4-:R-:W-:Y:S01]  /*0740*/  @!P0 LEA R18, P1, R24.reuse, R18, 0x1 ;  /* 0x0000001218128211 */ /* 0x050fe200078208ff */
[----:B------:R-:W0:Y:S01]  /*0750*/  @!P0 LDC.64 R22, c[0x0][0x390] ;  /* 0x0000e400ff168b82 */ /* 0x000e220000000a00 */
[----:B------:R-:W-:Y:S01]  /*0760*/  @!P0 IADD3 R25, PT, PT, R25, R33, RZ ;  /* 0x0000002119198210 */ /* 0x000fe20007ffe0ff */
[----:B------:R-:W4:Y:S01]  /*0770*/  @!P0 LDG.E R16, desc[UR10][R16.64] ;  /* 0x0000000a10108981 */ /* 0x000f22000c1e1900 */
[----:B------:R-:W-:Y:S02]  /*0780*/  @!P0 IMAD.MOV.U32 R28, RZ, RZ, R32 ;  /* 0x000000ffff1c8224 */ /* 0x000fe400078e0020 */
[----:B------:R-:W-:-:S02]  /*0790*/  @!P0 LEA.HI.X R19, R24, R19, R25, 0x1, P1 ;  /* 0x0000001318138211 */ /* 0x000fc400008f0c19 */
[----:B------:R-:W-:Y:S01]  /*07a0*/  @!P0 SHF.R.S32.HI R24, RZ, 0x1f, R31 ;  /* 0x0000001fff188819 */ /* 0x000fe2000001141f */
[----:B------:R-:W-:Y:S02]  /*07b0*/  @!P0 VIADD R33, R11, 0x4 ;  /* 0x000000040b218836 */ /* 0x000fe40000000000 */
[----:B------:R-:W-:Y:S01]  /*07c0*/  @!P0 IMAD.MOV.U32 R25, RZ, RZ, R9 ;  /* 0x000000ffff198224 */ /* 0x000fe200078e0009 */
[----:B------:R-:W5:Y:S01]  /*07d0*/  @!P0 LDG.E R18, desc[UR10][R18.64] ;  /* 0x0000000a12128981 */ /* 0x000f62000c1e1900 */
[----:B------:R-:W-:Y:S01]  /*07e0*/  @!P0 IMAD R34, R24, UR6, RZ ;  /* 0x0000000618228c24 */ /* 0x000fe2000f8e02ff */
[----:B------:R-:W-:Y:S02]  /*07f0*/  @!P0 MOV R24, R4 ;  /* 0x0000000400188202 */ /* 0x000fe40000000f00 */
[----:B------:R1:W5:Y:S01]  /*0800*/  @!P0 LDG.E R17, desc[UR10][R28.64] ;  /* 0x0000000a1c118981 */ /* 0x000362000c1e1900 */
[----:B------:R-:W-:Y:S01]  /*0810*/  @!P0 SHF.R.S32.HI R32, RZ, 0x1f, R33 ;  /* 0x0000001fff208819 */ /* 0x000fe20000011421 */
[----:B------:R-:W-:-:S02]  /*0820*/  @!P0 IMAD R35, R31, UR7, R34 ;  /* 0x000000071f238c24 */ /* 0x000fc4000f8e0222 */
[----:B------:R-:W-:-:S04]  /*0830*/  @!P0 IMAD.WIDE.U32 R24, R31, UR6, R24 ;  /* 0x000000061f188c25 */ /* 0x000fc8000f8e0018 */
[----:B------:R-:W-:Y:S01]  /*0840*/  @!P0 IMAD R32, R32, UR6, RZ ;  /* 0x0000000620208c24 */ /* 0x000fe2000f8e02ff */
[----:B-1----:R-:W-:Y:S01]  /*0850*/  @!P0 MOV R29, R9 ;  /* 0x00000009001d8202 */ /* 0x002fe20000000f00 */
[----:B------:R-:W-:Y:S01]  /*0860*/  @!P0 IMAD.MOV.U32 R28, RZ, RZ, R4 ;  /* 0x000000ffff1c8224 */ /* 0x000fe200078e0004 */
[----:B------:R-:W-:Y:S01]  /*0870*/  @!P0 LEA R31, P1, R24, R20, 0x1 ;  /* 0x00000014181f8211 */ /* 0x000fe200078208ff */
[----:B------:R-:W-:Y:S02]  /*0880*/  @!P0 IMAD.IADD R25, R25, 0x1, R35 ;  /* 0x0000000119198824 */ /* 0x000fe400078e0223 */
[----:B------:R-:W-:-:S03]  /*0890*/  @!P0 IMAD.WIDE.U32 R28, R33, UR6, R28 ;  /* 0x00000006211c8c25 */ /* 0x000fc6000f8e001c */
[----:B------:R-:W-:Y:S01]  /*08a0*/  @!P0 LEA.HI.X R25, R24, R21, R25, 0x1, P1 ;  /* 0x0000001518198211 */ /* 0x000fe200008f0c19 */
[----:B------:R-:W-:Y:S01]  /*08b0*/  @!P0 IMAD R33, R33, UR7, R32 ;  /* 0x0000000721218c24 */ /* 0x000fe2000f8e0220 */
[----:B------:R-:W-:Y:S02]  /*08c0*/  @!P0 MOV R24, R31 ;  /* 0x0000001f00188202 */ /* 0x000fe40000000f00 */
[C---:B0-----:R-:W-:Y:S01]  /*08d0*/  @!P0 LEA R20, P1, R28.reuse, R22, 0x1 ;  /* 0x000000161c148211 */ /* 0x041fe200078208ff */
[----:B------:R-:W-:Y:S02]  /*08e0*/  @!P0 IMAD.IADD R21, R29, 0x1, R33 ;  /* 0x000000011d158824 */ /* 0x000fe400078e0221 */
[----:B------:R0:W5:Y:S03]  /*08f0*/  @!P0 LDG.E R19, desc[UR10][R24.64] ;  /* 0x0000000a18138981 */ /* 0x000166000c1e1900 */
[----:B------:R-:W-:-:S05]  /*0900*/  @!P0 LEA.HI.X R21, R28, R23, R21, 0x1, P1 ;  /* 0x000000171c158211 */ /* 0x000fca00008f0c15 */
[----:B------:R-:W5:Y:S01]  /*0910*/  @!P0 LDG.E R20, desc[UR10][R20.64] ;  /* 0x0000000a14148981 */ /* 0x000f62000c1e1900 */
[----:B------:R-:W-:Y:S01]  /*0920*/  IMAD.U32 R12, R12, 0x10000, RZ ;  /* 0x000100000c0c7824 */ /* 0x000fe200078e00ff */
[----:B------:R-:W-:Y:S01]  /*0930*/  PRMT R23, RZ, 0x7610, R23 ;  /* 0x00007610ff177816 */ /* 0x000fe20000000017 */
[----:B------:R-:W-:Y:S01]  /*0940*/  IMAD.U32 R13, R13, 0x10000, RZ ;  /* 0x000100000d0d7824 */ /* 0x000fe200078e00ff */
[----:B------:R-:W-:Y:S01]  /*0950*/  PRMT R28, RZ, 0x7610, R28 ;  /* 0x00007610ff1c7816 */ /* 0x000fe2000000001c */
[----:B------:R-:W-:Y:S02]  /*0960*/  FMUL.FTZ R22, R12, R12 ;  /* 0x0000000c0c167220 */ /* 0x000fe40000410000 */
[C---:B------:R-:W-:Y:S02]  /*0970*/  FADD.FTZ R12, R13.reuse, R12 ;  /* 0x0000000c0d0c7221 */ /* 0x040fe40000010000 */
[----:B------:R-:W-:-:S04]  /*0980*/  FFMA.FTZ R13, R13, R13, R22 ;  /* 0x0000000d0d0d7223 */ /* 0x000fc80000010016 */
[--C-:B------:R-:W-:Y:S01]  /*0990*/  FADD.FTZ R22, R13, R6.reuse ;  /* 0x000000060d167221 */ /* 0x100fe20000010000 */
[----:B------:R-:W-:Y:S01]  /*09a0*/  PRMT R6, RZ, 0x7610, R6 ;  /* 0x00007610ff067816 */ /* 0x000fe20000000006 */
[----:B------:R-:W-:-:S05]  /*09b0*/  VIADD R10, R10, 0x8 ;  /* 0x000000080a0a7836 */ /* 0x000fca0000000000 */
[----:B------:R-:W-:Y:S02]  /*09c0*/  ISETP.NE.AND P1, PT, R10, RZ, PT ;  /* 0x000000ff0a00720c */ /* 0x000fe40003f25270 */
[----:B------:R-:W-:Y:S02]  /*09d0*/  IADD3 R11, PT, PT, R11, 0x8, RZ ;  /* 0x000000080b0b7810 */ /* 0x000fe40007ffe0ff */
[C---:B---3--:R-:W-:Y:S02]  /*09e0*/  @!P0 PRMT R23, R14.reuse, 0x7632, R23 ;  /* 0x000076320e178816 */ /* 0x048fe40000000017 */
[----:B------:R-:W-:Y:S01]  /*09f0*/  @!P0 PRMT R28, R14, 0x7610, R28 ;  /* 0x000076100e1c8816 */ /* 0x000fe2000000001c */
[----:B------:R-:W-:Y:S01]  /*0a00*/  FADD.FTZ R14, R12, R7 ;  /* 0x000000070c0e7221 */ /* 0x000fe20000010000 */
[----:B------:R-:W-:Y:S02]  /*0a10*/  SHF.L.U32 R23, R23, 0x10, RZ ;  /* 0x0000001017177819 */ /* 0x000fe400000006ff */
[----:B------:R-:W-:Y:S01]  /*0a20*/  PRMT R12, RZ, 0x7610, R12 ;  /* 0x00007610ff0c7816 */ /* 0x000fe2000000000c */
[----:B------:R-:W-:-:S02]  /*0a30*/  IMAD.U32 R28, R28, 0x10000, RZ ;  /* 0x000100001c1c7824 */ /* 0x000fc400078e00ff */
[----:B------:R-:W-:Y:S02]  /*0a40*/  FMUL.FTZ R7, R23, R23 ;  /* 0x0000001717077220 */ /* 0x000fe40000410000 */
[C---:B------:R-:W-:Y:S02]  /*0a50*/  FADD.FTZ R23, R28.reuse, R23 ;  /* 0x000000171c177221 */ /* 0x040fe40000010000 */
[----:B------:R-:W-:Y:S01]  /*0a60*/  FFMA.FTZ R7, R28, R28, R7 ;  /* 0x0000001c1c077223 */ /* 0x000fe20000010007 */
[C---:B--2---:R-:W-:Y:S02]  /*0a70*/  @!P0 PRMT R12, R15.reuse, 0x7632, R12 ;  /* 0x000076320f0c8816 */ /* 0x044fe4000000000c */
[----:B------:R-:W-:-:S03]  /*0a80*/  @!P0 PRMT R6, R15, 0x7610, R6 ;  /* 0x000076100f068816 */ /* 0x000fc60000000006 */
[----:B------:R-:W-:Y:S01]  /*0a90*/  IMAD.U32 R13, R12, 0x10000, RZ ;  /* 0x000100000c0d7824 */ /* 0x000fe200078e00ff */
[----:B------:R-:W-:Y:S01]  /*0aa0*/  PRMT R12, RZ, 0x7610, R12 ;  /* 0x00007610ff0c7816 */ /* 0x000fe2000000000c */
[----:B0-----:R-:W-:Y:S01]  /*0ab0*/  FADD.FTZ R24, R14, R23 ;  /* 0x000000170e187221 */ /* 0x001fe20000010000 */
[----:B------:R-:W-:Y:S01]  /*0ac0*/  SHF.L.U32 R6, R6, 0x10, RZ ;  /* 0x0000001006067819 */ /* 0x000fe200000006ff */
[----:B------:R-:W-:Y:S01]  /*0ad0*/  FADD.FTZ R22, R22, R7 ;  /* 0x0000000716167221 */ /* 0x000fe20000010000 */
[----:B------:R-:W-:Y:S01]  /*0ae0*/  FMUL.FTZ R7, R13, R13 ;  /* 0x0000000d0d077220 */ /* 0x000fe20000410000 */
[----:B------:R-:W-:Y:S02]  /*0af0*/  PRMT R14, RZ, 0x7610, R14 ;  /* 0x00007610ff0e7816 */ /* 0x000fe4000000000e */
[C---:B------:R-:W-:Y:S01]  /*0b00*/  FADD.FTZ R13, R6.reuse, R13 ;  /* 0x0000000d060d7221 */ /* 0x040fe20000010000 */
[----:B------:R-:W-:Y:S01]  /*0b10*/  FFMA.FTZ R7, R6, R6, R7 ;  /* 0x0000000606077223 */ /* 0x000fe20000010007 */
[----:B------:R-:W-:-:S02]  /*0b20*/  PRMT R6, RZ, 0x7610, R6 ;  /* 0x00007610ff067816 */ /* 0x000fc40000000006 */
[C---:B----4-:R-:W-:Y:S02]  /*0b30*/  @!P0 PRMT R12, R16.reuse, 0x7632, R12 ;  /* 0x00007632100c8816 */ /* 0x050fe4000000000c */
[----:B------:R-:W-:-:S03]  /*0b40*/  @!P0 PRMT R14, R16, 0x7610, R14 ;  /* 0x00007610100e8816 */ /* 0x000fc6000000000e */
[----:B------:R-:W-:Y:S02]  /*0b50*/  IMAD.U32 R15, R12, 0x10000, RZ ;  /* 0x000100000c0f7824 */ /* 0x000fe400078e00ff */
[----:B------:R-:W-:Y:S01]  /*0b60*/  FADD.FTZ R22, R22, R7 ;  /* 0x0000000716167221 */ /* 0x000fe20000010000 */
[----:B------:R-:W-:Y:S01]  /*0b70*/  IMAD.U32 R14, R14, 0x10000, RZ ;  /* 0x000100000e0e7824 */ /* 0x000fe200078e00ff */
[----:B------:R-:W-:Y:S01]  /*0b80*/  PRMT R12, RZ, 0x7610, R12 ;  /* 0x00007610ff0c7816 */ /* 0x000fe2000000000c */
[----:B------:R-:W-:Y:S01]  /*0b90*/  FMUL.FTZ R7, R15, R15 ;  /* 0x0000000f0f077220 */ /* 0x000fe20000410000 */
[----:B------:R-:W-:Y:S01]  /*0ba0*/  FADD.FTZ R24, R24, R13 ;  /* 0x0000000d18187221 */ /* 0x000fe20000010000 */
[----:B-----5:R-:W-:Y:S01]  /*0bb0*/  @!P0 PRMT R6, R17, 0x7632, R6 ;  /* 0x0000763211068816 */ /* 0x020fe20000000006 */
[C---:B------:R-:W-:Y:S01]  /*0bc0*/  FADD.FTZ R15, R14.reuse, R15 ;  /* 0x0000000f0e0f7221 */ /* 0x040fe20000010000 */
[----:B------:R-:W-:Y:S01]  /*0bd0*/  FFMA.FTZ R7, R14, R14, R7 ;  /* 0x0000000e0e077223 */ /* 0x000fe20000010007 */
[----:B------:R-:W-:-:S02]  /*0be0*/  PRMT R14, RZ, 0x7610, R14 ;  /* 0x00007610ff0e7816 */ /* 0x000fc4000000000e */
[----:B------:R-:W-:Y:S02]  /*0bf0*/  @!P0 PRMT R12, R17, 0x7610, R12 ;  /* 0x00007610110c8816 */ /* 0x000fe4000000000c */
[----:B------:R-:W-:Y:S01]  /*0c00*/  SHF.L.U32 R13, R6, 0x10, RZ ;  /* 0x00000010060d7819 */ /* 0x000fe200000006ff */
[----:B------:R-:W-:Y:S01]  /*0c10*/  FADD.FTZ R24, R24, R15 ;  /* 0x0000000f18187221 */ /* 0x000fe20000010000 */
[----:B------:R-:W-:Y:S01]  /*0c20*/  PRMT R16, RZ, 0x7610, R16 ;  /* 0x00007610ff107816 */ /* 0x000fe20000000010 */
[----:B------:R-:W-:Y:S01]  /*0c30*/  IMAD.U32 R12, R12, 0x10000, RZ ;  /* 0x000100000c0c7824 */ /* 0x000fe200078e00ff */
[C---:B------:R-:W-:Y:S01]  /*0c40*/  @!P0 PRMT R14, R18.reuse, 0x7632, R14 ;  /* 0x00007632120e8816 */ /* 0x040fe2000000000e */
[----:B------:R-:W-:Y:S01]  /*0c50*/  FMUL.FTZ R15, R13, R13 ;  /* 0x0000000d0d0f7220 */ /* 0x000fe20000410000 */
[----:B------:R-:W-:Y:S01]  /*0c60*/  @!P0 PRMT R16, R18, 0x7610, R16 ;  /* 0x0000761012108816 */ /* 0x000fe20000000010 */
[----:B------:R-:W-:Y:S01]  /*0c70*/  FADD.FTZ R13, R12, R13 ;  /* 0x0000000d0c0d7221 */ /* 0x000fe20000010000 */
[----:B------:R-:W-:Y:S01]  /*0c80*/  PRMT R6, RZ, 0x7610, R6 ;  /* 0x00007610ff067816 */ /* 0x000fe20000000006 */
[----:B------:R-:W-:-:S02]  /*0c90*/  IMAD.U32 R17, R14, 0x10000, RZ ;  /* 0x000100000e117824 */ /* 0x000fc400078e00ff */
[----:B------:R-:W-:Y:S01]  /*0ca0*/  FFMA.FTZ R15, R12, R12, R15 ;  /* 0x0000000c0c0f7223 */ /* 0x000fe2000001000f */
[----:B------:R-:W-:Y:S01]  /*0cb0*/  PRMT R12, RZ, 0x7610, R12 ;  /* 0x00007610ff0c7816 */ /* 0x000fe2000000000c */
[----:B------:R-:W-:Y:S01]  /*0cc0*/  FADD.FTZ R22, R22, R7 ;  /* 0x0000000716167221 */ /* 0x000fe20000010000 */
[----:B------:R-:W-:Y:S01]  /*0cd0*/  SHF.L.U32 R16, R16, 0x10, RZ ;  /* 0x0000001010107819 */ /* 0x000fe200000006ff */
[----:B------:R-:W-:Y:S01]  /*0ce0*/  FMUL.FTZ R7, R17, R17 ;  /* 0x0000001111077220 */ /* 0x000fe20000410000 */
[----:B------:R-:W-:Y:S02]  /*0cf0*/  PRMT R14, RZ, 0x7610, R14 ;  /* 0x00007610ff0e7816 */ /* 0x000fe4000000000e */
[C---:B------:R-:W-:Y:S02]  /*0d00*/  @!P0 PRMT R6, R19.reuse, 0x7632, R6 ;  /* 0x0000763213068816 */ /* 0x040fe40000000006 */
[----:B------:R-:W-:Y:S01]  /*0d10*/  @!P0 PRMT R12, R19, 0x7610, R12 ;  /* 0x00007610130c8816 */ /* 0x000fe2000000000c */
[----:B------:R-:W-:Y:S01]  /*0d20*/  FADD.FTZ R24, R24, R13 ;  /* 0x0000000d18187221 */ /* 0x000fe20000010000 */
[----:B------:R-:W-:Y:S01]  /*0d30*/  FADD.FTZ R22, R22, R15 ;  /* 0x0000000f16167221 */ /* 0x000fe20000010000 */
[----:B------:R-:W-:Y:S01]  /*0d40*/  FFMA.FTZ R7, R16, R16, R7 ;  /* 0x0000001010077223 */ /* 0x000fe20000010007 */
[----:B------:R-:W-:Y:S01]  /*0d50*/  IMAD.U32 R13, R6, 0x10000, RZ ;  /* 0x00010000060d7824 */ /* 0x000fe200078e00ff */
[----:B------:R-:W-:Y:S01]  /*0d60*/  PRMT R6, RZ, 0x7610, R6 ;  /* 0x00007610ff067816 */ /* 0x000fe20000000006 */
[----:B------:R-:W-:Y:S01]  /*0d70*/  FADD.FTZ R17, R16, R17 ;  /* 0x0000001110117221 */ /* 0x000fe20000010000 */
[----:B------:R-:W-:Y:S01]  /*0d80*/  @!P0 PRMT R14, R20, 0x7632, R14 ;  /* 0x00007632140e8816 */ /* 0x000fe2000000000e */
[----:B------:R-:W-:-:S02]  /*0d90*/  IMAD.U32 R12, R12, 0x10000, RZ ;  /* 0x000100000c0c7824 */ /* 0x000fc400078e00ff */
[----:B------:R-:W-:Y:S01]  /*0da0*/  FADD.FTZ R22, R22, R7 ;  /* 0x0000000716167221 */ /* 0x000fe20000010000 */
[----:B------:R-:W-:Y:S01]  /*0db0*/  FMUL.FTZ R7, R13, R13 ;  /* 0x0000000d0d077220 */ /* 0x000fe20000410000 */
[----:B------:R-:W-:Y:S01]  /*0dc0*/  @!P0 PRMT R6, R20, 0x7610, R6 ;  /* 0x0000761014068816 */ /* 0x000fe20000000006 */
[----:B------:R-:W-:Y:S01]  /*0dd0*/  FADD.FTZ R24, R24, R17 ;  /* 0x0000001118187221 */ /* 0x000fe20000010000 */
[----:B------:R-:W-:Y:S01]  /*0de0*/  SHF.L.U32 R15, R14, 0x10, RZ ;  /* 0x000000100e0f7819 */ /* 0x000fe200000006ff */
[C---:B------:R-:W-:Y:S01]  /*0df0*/  FADD.FTZ R13, R12.reuse, R13 ;  /* 0x0000000d0c0d7221 */ /* 0x040fe20000010000 */
[----:B------:R-:W-:Y:S01]  /*0e00*/  FFMA.FTZ R7, R12, R12, R7 ;  /* 0x0000000c0c077223 */ /* 0x000fe20000010007 */
[----:B------:R-:W-:Y:S02]  /*0e10*/  IMAD.U32 R6, R6, 0x10000, RZ ;  /* 0x0001000006067824 */ /* 0x000fe400078e00ff */
[----:B------:R-:W-:Y:S01]  /*0e20*/  FADD.FTZ R24, R24, R13 ;  /* 0x0000000d18187221 */ /* 0x000fe20000010000 */
[----:B------:R-:W-:Y:S01]  /*0e30*/  FMUL.FTZ R13, R15, R15 ;  /* 0x0000000f0f0d7220 */ /* 0x000fe20000410000 */
[----:B------:R-:W-:Y:S01]  /*0e40*/  FADD.FTZ R17, R22, R7 ;  /* 0x0000000716117221 */ /* 0x000fe20000010000 */
[----:B------:R-:W-:-:S02]  /*0e50*/  FADD.FTZ R7, R6, R15 ;  /* 0x0000000f06077221 */ /* 0x000fc40000010000 */
[----:B------:R-:W-:Y:S02]  /*0e60*/  FFMA.FTZ R6, R6, R6, R13 ;  /* 0x0000000606067223 */ /* 0x000fe4000001000d */
[----:B------:R-:W-:Y:S02]  /*0e70*/  FADD.FTZ R7, R24, R7 ;  /* 0x0000000718077221 */ /* 0x000fe40000010000 */
[----:B------:R-:W-:Y:S01]  /*0e80*/  FADD.FTZ R6, R17, R6 ;  /* 0x0000000611067221 */ /* 0x000fe20000010000 */
[----:B------:R-:W-:Y:S06]  /*0e90*/  @P1 BRA `(.L_x_2090) ;  /* 0xfffffff000f81947 */ /* 0x000fec000383ffff */
[----:B------:R-:W-:-:S07]  /*0ea0*/  VIADD R11, R11, 0xfffffffd ;  /* 0xfffffffd0b0b7836 */ /* 0x000fce0000000000 */
.L_x_2089:
        /* <DEDUP_REMOVED lines=10> */
[----:B------:R-:W-:Y:S01]  /*0f50*/  @!P0 VIADD R19, R11, 0x1 ;  /* 0x000000010b138836 */ /* 0x000fe20000000000 */
[----:B------:R-:W-:Y:S01]  /*0f60*/  @!P0 SHF.R.S32.HI R10, RZ, 0x1f, R11 ;  /* 0x0000001fff0a8819 */ /* 0x000fe2000001140b */
[----:B------:R-:W-:Y:S01]  /*0f70*/  @!P0 IMAD.MOV.U32 R13, RZ, RZ, R9 ;  /* 0x000000ffff0d8224 */ /* 0x000fe200078e0009 */
[----:B------:R-:W-:Y:S01]  /*0f80*/  @!P0 MOV R12, R4 ;  /* 0x00000004000c8202 */ /* 0x000fe20000000f00 */
[----:B------:R-:W-:Y:S01]  /*0f90*/  @!P0 IMAD.MOV.U32 R14, RZ, RZ, R4 ;  /* 0x000000ffff0e8224 */ /* 0x000fe200078e0004 */
[----:B------:R-:W-:Y:S01]  /*0fa0*/  @!P0 SHF.R.S32.HI R16, RZ, 0x1f, R19 ;  /* 0x0000001fff108819 */ /* 0x000fe20000011413 */
[----:B------:R-:W-:Y:S01]  /*0fb0*/  @!P0 IMAD R10, R10, UR4, RZ ;  /* 0x000000040a0a8c24 */ /* 0x000fe2000f8e02ff */
[----:B------:R-:W1:Y:S01]  /*0fc0*/  @!P0 LDC.64 R30, c[0x0][0x390] ;  /* 0x0000e400ff1e8b82 */ /* 0x000e620000000a00 */
[----:B------:R-:W-:Y:S02]  /*0fd0*/  @!P0 MOV R15, R9 ;  /* 0x00000009000f8202 */ /* 0x000fe40000000f00 */
[----:B------:R-:W-:-:S02]  /*0fe0*/  @!P0 IMAD R18, R16, UR4, RZ ;  /* 0x0000000410128c24 */ /* 0x000fc4000f8e02ff */
[----:B------:R-:W-:-:S03]  /*0ff0*/  @!P0 IMAD.WIDE.U32 R16, R11, UR4, R12 ;  /* 0x000000040b108c25 */ /* 0x000fc6000f8e000c */
[----:B------:R-:W2:Y:S01]  /*1000*/  @!P0 LDC.64 R12, c[0x0][0x390] ;  /* 0x0000e400ff0c8b82 */ /* 0x000ea20000000a00 */
[----:B------:R-:W-:Y:S02]  /*1010*/  @!P0 IMAD R23, R11, UR5, R10 ;  /* 0x000000050b178c24 */ /* 0x000fe4000f8e020a */
[----:B------:R-:W-:-:S04]  /*1020*/  @!P0 IMAD.WIDE.U32 R20, R19, UR4, R14 ;  /* 0x0000000413148c25 */ /* 0x000fc8000f8e000e */
[----:B------:R-:W-:Y:S01]  /*1030*/  @!P0 IMAD R19, R19, UR5, R18 ;  /* 0x0000000513138c24 */ /* 0x000fe2000f8e0212 */
[C---:B0-----:R-:W-:Y:S01]  /*1040*/  @!P0 LEA R18, P2, R16.reuse, R28, 0x1 ;  /* 0x0000001c10128211 */ /* 0x041fe200078408ff */
[----:B------:R-:W-:Y:S01]  /*1050*/  @!P0 IMAD.IADD R17, R17, 0x1, R23 ;  /* 0x0000000111118824 */ /* 0x000fe200078e0217 */
[----:B------:R-:W0:Y:S01]  /*1060*/  @!P0 LDC.64 R14, c[0x0][0x390] ;  /* 0x0000e400ff0e8b82 */ /* 0x000e220000000a00 */
[----:B------:R-:W-:Y:S01]  /*1070*/  @!P0 IMAD.IADD R10, R21, 0x1, R19 ;  /* 0x00000001150a8824 */ /* 0x000fe200078e0213 */
[----:B------:R-:W-:Y:S02]  /*1080*/  @!P0 IADD3 R21, PT, PT, R11, 0x2, RZ ;  /* 0x000000020b158810 */ /* 0x000fe40007ffe0ff */
[----:B------:R-:W-:Y:S02]  /*1090*/  @!P0 LEA.HI.X R19, R16, R29, R17, 0x1, P2 ;  /* 0x0000001d10138211 */ /* 0x000fe400010f0c11 */
[----:B-1----:R-:W-:-:S03]  /*10a0*/  @!P0 LEA R22, P3, R20, R30, 0x1 ;  /* 0x0000001e14168211 */ /* 0x002fc600078608ff */
[----:B------:R1:W3:Y:S01]  /*10b0*/  @!P0 LDG.E R24, desc[UR10][R18.64] ;  /* 0x0000000a12188981 */ /* 0x0002e2000c1e1900 */
[----:B------:R-:W-:Y:S01]  /*10c0*/  @!P0 LEA.HI.X R23, R20, R31, R10, 0x1, P3 ;  /* 0x0000001f14178211 */ /* 0x000fe200018f0c0a */
[----:B------:R-:W-:Y:S01]  /*10d0*/  @!P0 VIADD R31, R11, 0x3 ;  /* 0x000000030b1f8836 */ /* 0x000fe20000000000 */
[----:B------:R-:W-:Y:S01]  /*10e0*/  @!P0 SHF.R.S32.HI R10, RZ, 0x1f, R21 ;  /* 0x0000001fff0a8819 */ /* 0x000fe20000011415 */
[--C-:B------:R-:W-:Y:S01]  /*10f0*/  @!P0 IMAD.MOV.U32 R16, RZ, RZ, R4.reuse ;  /* 0x000000ffff108224 */ /* 0x100fe200078e0004 */
[----:B------:R-:W-:Y:S01]  /*1100*/  @!P0 MOV R17, R9 ;  /* 0x0000000900118202 */ /* 0x000fe20000000f00 */
[----:B------:R-:W4:Y:S01]  /*1110*/  @!P0 LDG.E R22, desc[UR10][R22.64] ;  /* 0x0000000a16168981 */ /* 0x000f22000c1e1900 */
[----:B------:R-:W-:Y:S01]  /*1120*/  @!P0 SHF.R.S32.HI R20, RZ, 0x1f, R31 ;  /* 0x0000001fff148819 */ /* 0x000fe2000001141f */
[----:B------:R-:W-:Y:S02]  /*1130*/  @!P0 IMAD R10, R10, UR4, RZ ;  /* 0x000000040a0a8c24 */ /* 0x000fe4000f8e02ff */
[----:B-1----:R-:W-:-:S02]  /*1140*/  @!P0 IMAD.MOV.U32 R18, RZ, RZ, R4 ;  /* 0x000000ffff128224 */ /* 0x002fc400078e0004 */
[----:B------:R-:W-:Y:S02]  /*1150*/  @!P0 IMAD.MOV.U32 R19, RZ, RZ, R9 ;  /* 0x000000ffff138224 */ /* 0x000fe400078e0009 */
[----:B------:R-:W-:Y:S02]  /*1160*/  @!P0 IMAD R28, R20, UR4, RZ ;  /* 0x00000004141c8c24 */ /* 0x000fe4000f8e02ff */
[----:B------:R-:W-:-:S04]  /*1170*/  @!P0 IMAD.WIDE.U32 R16, R21, UR4, R16 ;  /* 0x0000000415108c25 */ /* 0x000fc8000f8e0010 */
[----:B------:R-:W-:Y:S02]  /*1180*/  @!P0 IMAD R29, R21, UR5, R10 ;  /* 0x00000005151d8c24 */ /* 0x000fe4000f8e020a */
[----:B------:R-:W-:Y:S01]  /*1190*/  @!P0 IMAD.WIDE.U32 R20, R31, UR4, R18 ;  /* 0x000000041f148c25 */ /* 0x000fe2000f8e0012 */
[----:B--2---:R-:W-:-:S03]  /*11a0*/  @!P0 LEA R12, P2, R16, R12, 0x1 ;  /* 0x0000000c100c8211 */ /* 0x004fc600078408ff */
[----:B------:R-:W-:Y:S01]  /*11b0*/  @!P0 IMAD R19, R31, UR5, R28 ;  /* 0x000000051f138c24 */ /* 0x000fe2000f8e021c */
[----:B------:R-:W-:Y:S02]  /*11c0*/  @!P0 IADD3 R17, PT, PT, R17, R29, RZ ;  /* 0x0000001d11118210 */ /* 0x000fe40007ffe0ff */
[----:B0-----:R-:W-:Y:S01]  /*11d0*/  @!P0 LEA R14, P3, R20, R14, 0x1 ;  /* 0x0000000e140e8211 */ /* 0x001fe200078608ff */
[----:B------:R-:W-:Y:S01]  /*11e0*/  @!P0 IMAD.IADD R10, R21, 0x1, R19 ;  /* 0x00000001150a8824 */ /* 0x000fe200078e0213 */
[----:B------:R-:W-:-:S04]  /*11f0*/  @!P0 LEA.HI.X R13, R16, R13, R17, 0x1, P2 ;  /* 0x0000000d100d8211 */ /* 0x000fc800010f0c11 */
[----:B------:R-:W-:Y:S01]  /*1200*/  @!P0 LEA.HI.X R15, R20, R15, R10, 0x1, P3 ;  /* 0x0000000f140f8211 */ /* 0x000fe200018f0c0a */
[----:B------:R0:W2:Y:S04]  /*1210*/  @!P0 LDG.E R12, desc[UR10][R12.64] ;  /* 0x0000000a0c0c8981 */ /* 0x0000a8000c1e1900 */
[----:B------:R-:W5:Y:S01]  /*1220*/  @!P0 LDG.E R14, desc[UR10][R14.64] ;  /* 0x0000000a0e0e8981 */ /* 0x000f62000c1e1900 */
[----:B------:R-:W-:Y:S02]  /*1230*/  PRMT R16, RZ, 0x7610, R16 ;  /* 0x00007610ff107816 */ /* 0x000fe40000000010 */
[----:B------:R-:W-:Y:S02]  /*1240*/  PRMT R10, RZ, 0x7610, R10 ;  /* 0x00007610ff0a7816 */ /* 0x000fe4000000000a */
[----:B------:R-:W-:-:S02]  /*1250*/  PRMT R19, RZ, 0x7610, R19 ;  /* 0x00007610ff137816 */ /* 0x000fc40000000013 */
[----:B------:R-:W-:Y:S02]  /*1260*/  PRMT R18, RZ, 0x7610, R18 ;  /* 0x00007610ff127816 */ /* 0x000fe40000000012 */
[----:B0-----:R-:W-:Y:S01]  /*1270*/  PRMT R13, RZ, 0x7610, R13 ;  /* 0x00007610ff0d7816 */ /* 0x001fe2000000000d */
[----:B------:R-:W-:Y:S01]  /*1280*/  VIADD R11, R11, 0x4 ;  /* 0x000000040b0b7836 */ /* 0x000fe20000000000 */
[C---:B---3--:R-:W-:Y:S02]  /*1290*/  @!P0 PRMT R16, R24.reuse, 0x7610, R16 ;  /* 0x0000761018108816 */ /* 0x048fe40000000010 */
[----:B------:R-:W-:-:S03]  /*12a0*/  @!P0 PRMT R10, R24, 0x7632, R10 ;  /* 0x00007632180a8816 */ /* 0x000fc6000000000a */
[----:B------:R-:W-:Y:S01]  /*12b0*/  IMAD.U32 R16, R16, 0x10000, RZ ;  /* 0x0001000010107824 */ /* 0x000fe200078e00ff */
[----:B------:R-:W-:-:S05]  /*12c0*/  SHF.L.U32 R17, R10, 0x10, RZ ;  /* 0x000000100a117819 */ /* 0x000fca00000006ff */
[----:B------:R-:W-:Y:S01]  /*12d0*/  FADD.FTZ R10, R16, R17 ;  /* 0x00000011100a7221 */ /* 0x000fe20000010000 */
[----:B------:R-:W-:Y:S01]  /*12e0*/  FMUL.FTZ R17, R17, R17 ;  /* 0x0000001111117220 */ /* 0x000fe20000410000 */
[C---:B----4-:R-:W-:Y:S02]  /*12f0*/  @!P0 PRMT R19, R22.reuse, 0x7610, R19 ;  /* 0x0000761016138816 */ /* 0x050fe40000000013 */
[----:B------:R-:W-:Y:S01]  /*1300*/  @!P0 PRMT R18, R22, 0x7632, R18 ;  /* 0x0000763216128816 */ /* 0x000fe20000000012 */
[----:B------:R-:W-:Y:S02]  /*1310*/  FFMA.FTZ R17, R16, R16, R17 ;  /* 0x0000001010117223 */ /* 0x000fe40000010011 */
[----:B------:R-:W-:Y:S02]  /*1320*/  IMAD.U32 R19, R19, 0x10000, RZ ;  /* 0x0001000013137824 */ /* 0x000fe400078e00ff */
[----:B------:R-:W-:Y:S02]  /*1330*/  IMAD.U32 R18, R18, 0x10000, RZ ;  /* 0x0001000012127824 */ /* 0x000fe400078e00ff */
[----:B------:R-:W-:Y:S01]  /*1340*/  FADD.FTZ R17, R6, R17 ;  /* 0x0000001106117221 */ /* 0x000fe20000010000 */
[----:B------:R-:W-:Y:S01]  /*1350*/  PRMT R6, RZ, 0x7610, R6 ;  /* 0x00007610ff067816 */ /* 0x000fe20000000006 */
[----:B------:R-:W-:Y:S01]  /*1360*/  FADD.FTZ R16, R7, R10 ;  /* 0x0000000a07107221 */ /* 0x000fe20000010000 */
[----:B------:R-:W-:Y:S01]  /*1370*/  FADD.FTZ R7, R19, R18 ;  /* 0x0000001213077221 */ /* 0x000fe20000010000 */
[----:B------:R-:W-:Y:S01]  /*1380*/  PRMT R10, RZ, 0x7610, R10 ;  /* 0x00007610ff0a7816 */ /* 0x000fe2000000000a */
[----:B------:R-:W-:-:S02]  /*1390*/  FMUL.FTZ R18, R18, R18 ;  /* 0x0000001212127220 */ /* 0x000fc40000410000 */
[----:B------:R-:W-:Y:S01]  /*13a0*/  FADD.FTZ R16, R16, R7 ;  /* 0x0000000710107221 */ /* 0x000fe20000010000 */
[C---:B--2---:R-:W-:Y:S02]  /*13b0*/  @!P0 PRMT R6, R12.reuse, 0x7632, R6 ;  /* 0x000076320c068816 */ /* 0x044fe40000000006 */
[----:B------:R-:W-:Y:S02]  /*13c0*/  @!P0 PRMT R10, R12, 0x7610, R10 ;  /* 0x000076100c0a8816 */ /* 0x000fe4000000000a */
[----:B-----5:R-:W-:Y:S02]  /*13d0*/  @!P0 PRMT R13, R14, 0x7632, R13 ;  /* 0x000076320e0d8816 */ /* 0x020fe4000000000d */
[----:B------:R-:W-:Y:S02]  /*13e0*/  PRMT R12, RZ, 0x7610, R12 ;  /* 0x00007610ff0c7816 */ /* 0x000fe4000000000c */
[----:B------:R-:W-:Y:S01]  /*13f0*/  SHF.L.U32 R7, R6, 0x10, RZ ;  /* 0x0000001006077819 */ /* 0x000fe200000006ff */
[----:B------:R-:W-:Y:S01]  /*1400*/  IMAD.U32 R10, R10, 0x10000, RZ ;  /* 0x000100000a0a7824 */ /* 0x000fe200078e00ff */
[----:B------:R-:W-:Y:S01]  /*1410*/  @!P0 PRMT R12, R14, 0x7610, R12 ;  /* 0x000076100e0c8816 */ /* 0x000fe2000000000c */
[----:B------:R-:W-:Y:S01]  /*1420*/  FFMA.FTZ R18, R19, R19, R18 ;  /* 0x0000001313127223 */ /* 0x000fe20000010012 */
[----:B------:R-:W-:-:S02]  /*1430*/  IMAD.U32 R15, R13, 0x10000, RZ ;  /* 0x000100000d0f7824 */ /* 0x000fc400078e00ff */
[----:B------:R-:W-:Y:S01]  /*1440*/  FMUL.FTZ R13, R7, R7 ;  /* 0x00000007070d7220 */ /* 0x000fe20000410000 */
[----:B------:R-:W-:Y:S01]  /*1450*/  SHF.L.U32 R12, R12, 0x10, RZ ;  /* 0x000000100c0c7819 */ /* 0x000fe200000006ff */
[C---:B------:R-:W-:Y:S01]  /*1460*/  FADD.FTZ R7, R10.reuse, R7 ;  /* 0x000000070a077221 */ /* 0x040fe20000010000 */
[----:B------:R-:W-:Y:S01]  /*1470*/  FADD.FTZ R18, R17, R18 ;  /* 0x0000001211127221 */ /* 0x000fe20000010000 */
[----:B------:R-:W-:Y:S01]  /*1480*/  FFMA.FTZ R13, R10, R10, R13 ;  /* 0x0000000a0a0d7223 */ /* 0x000fe2000001000d */
[----:B------:R-:W-:Y:S01]  /*1490*/  FMUL.FTZ R17, R15, R15 ;  /* 0x0000000f0f117220 */ /* 0x000fe20000410000 */
[----:B------:R-:W-:Y:S01]  /*14a0*/  FADD.FTZ R16, R16, R7 ;  /* 0x0000000710107221 */ /* 0x000fe20000010000 */
[----:B------:R-:W-:Y:S01]  /*14b0*/  FADD.FTZ R7, R12, R15 ;  /* 0x0000000f0c077221 */ /* 0x000fe20000010000 */
[----:B------:R-:W-:Y:S01]  /*14c0*/  FADD.FTZ R18, R18, R13 ;  /* 0x0000000d12127221 */ /* 0x000fe20000010000 */
[----:B------:R-:W-:Y:S02]  /*14d0*/  FFMA.FTZ R17, R12, R12, R17 ;  /* 0x0000000c0c117223 */ /* 0x000fe40000010011 */
[----:B------:R-:W-:-:S02]  /*14e0*/  FADD.FTZ R7, R16, R7 ;  /* 0x0000000710077221 */ /* 0x000fc40000010000 */
[----:B------:R-:W-:-:S07]  /*14f0*/  FADD.FTZ R6, R18, R17 ;  /* 0x0000001112067221 */ /* 0x000fce0000010000 */
.L_x_2091:
        /* <DEDUP_REMOVED lines=10> */
[----:B------:R-:W-:-:S04]  /*15a0*/  @!P0 VIADD R21, R11, 0x1 ;  /* 0x000000010b158836 */ /* 0x000fc80000000000 */
[----:B------:R-:W-:Y:S01]  /*15b0*/  @!P0 IMAD R10, R8, UR4, RZ ;  /* 0x00000004080a8c24 */ /* 0x000fe2000f8e02ff */
[----:B------:R-:W-:Y:S01]  /*15c0*/  @!P0 SHF.R.S32.HI R14, RZ, 0x1f, R21 ;  /* 0x0000001fff0e8819 */ /* 0x000fe20000011415 */
[----:B------:R-:W1:Y:S01]  /*15d0*/  @!P0 LDC.64 R22, c[0x0][0x390] ;  /* 0x0000e400ff168b82 */ /* 0x000e620000000a00 */
[----:B------:R-:W-:Y:S01]  /*15e0*/  @!P0 MOV R8, R4 ;  /* 0x0000000400088202 */ /* 0x000fe20000000f00 */
[C---:B------:R-:W-:Y:S02]  /*15f0*/  @!P0 IMAD R15, R11.reuse, UR5, R10 ;  /* 0x000000050b0f8c24 */ /* 0x040fe4000f8e020a */
[----:B------:R-:W-:Y:S02]  /*1600*/  @!P0 IMAD R14, R14, UR4, RZ ;  /* 0x000000040e0e8c24 */ /* 0x000fe4000f8e02ff */
[----:B------:R-:W-:-:S04]  /*1610*/  @!P0 IMAD.WIDE.U32 R12, R11, UR4, R8 ;  /* 0x000000040b0c8c25 */ /* 0x000fc8000f8e0008 */
[----:B------:R-:W-:-:S04]  /*1620*/  @!P0 IMAD.WIDE.U32 R16, R21, UR4, R8 ;  /* 0x0000000415108c25 */ /* 0x000fc8000f8e0008 */
[----:B------:R-:W-:Y:S02]  /*1630*/  @!P0 IMAD R21, R21, UR5, R14 ;  /* 0x0000000515158c24 */ /* 0x000fe4000f8e020e */
[----:B------:R-:W-:Y:S01]  /*1640*/  @!P0 IMAD.IADD R15, R13, 0x1, R15 ;  /* 0x000000010d0f8824 */ /* 0x000fe200078e020f */
[----:B0-----:R-:W-:Y:S01]  /*1650*/  @!P0 LEA R14, P2, R12, R18, 0x1 ;  /* 0x000000120c0e8211 */ /* 0x001fe200078408ff */
[----:B------:R-:W-:-:S03]  /*1660*/  @!P0 IMAD.IADD R21, R17, 0x1, R21 ;  /* 0x0000000111158824 */ /* 0x000fc600078e0215 */
        /* <DEDUP_REMOVED lines=11> */
[----:B------:R-:W-:-:S02]  /*1720*/  @!P0 PRMT R10, R14, 0x7610, R10 ;  /* 0x000076100e0a8816 */ /* 0x000fc4000000000a */
[----:B------:R-:W-:Y:S02]  /*1730*/  SHF.L.U32 R13, R8, 0x10, RZ ;  /* 0x00000010080d7819 */ /* 0x000fe400000006ff */
[----:B---3--:R-:W-:Y:S01]  /*1740*/  @!P0 PRMT R12, R18, 0x7632, R12 ;  /* 0x00007632120c8816 */ /* 0x008fe2000000000c */
[----:B------:R-:W-:Y:S01]  /*1750*/  IMAD.U32 R10, R10, 0x10000, RZ ;  /* 0x000100000a0a7824 */ /* 0x000fe200078e00ff */
[----:B------:R-:W-:Y:S01]  /*1760*/  @!P0 PRMT R16, R18, 0x7610, R16 ;  /* 0x0000761012108816 */ /* 0x000fe20000000010 */
[----:B------:R-:W-:Y:S02]  /*1770*/  FMUL.FTZ R15, R13, R13 ;  /* 0x0000000d0d0f7220 */ /* 0x000fe40000410000 */
        /* <DEDUP_REMOVED lines=11> */
.L_x_2092:
[----:B------:R-:W-:Y:S05]  /*1830*/  @P1 BRA `(.L_x_2088) ;  /* 0x00000000006c1947 */ /* 0x000fea0003800000 */
[----:B------:R-:W0:Y:S01]  /*1840*/  LDCU.64 UR4, c[0x0][0x3e0] ;  /* 0x00007c00ff0477ac */ /* 0x000e220008000a00 */
[----:B------:R-:W-:Y:S01]  /*1850*/  IMAD.MOV.U32 R8, RZ, RZ, R4 ;  /* 0x000000ffff087224 */ /* 0x000fe200078e0004 */
[----:B------:R-:W-:Y:S01]  /*1860*/  BSSY.RECONVERGENT B0, `(.L_x_2093) ;  /* 0x0000011000007945 */ /* 0x000fe20003800200 */
[----:B0-----:R-:W-:Y:S02]  /*1870*/  ISETP.GE.U32.AND P0, PT, R2, UR4, PT ;  /* 0x0000000402007c0c */ /* 0x001fe4000bf06070 */
[----:B------:R-:W-:Y:S01]  /*1880*/  IMAD.WIDE.U32 R4, R11, UR4, R8 ;  /* 0x000000040b047c25 */ /* 0x000fe2000f8e0008 */
[----:B------:R-:W-:Y:S02]  /*1890*/  SHF.R.S32.HI R2, RZ, 0x1f, R11 ;  /* 0x0000001fff027819 */ /* 0x000fe4000001140b */
[----:B------:R-:W-:Y:S02]  /*18a0*/  ISETP.GE.AND.EX P0, PT, R3, UR5, PT, P0 ;  /* 0x0000000503007c0c */ /* 0x000fe4000bf06300 */
[----:B------:R-:W-:Y:S01]  /*18b0*/  PRMT R8, RZ, 0x7610, R8 ;  /* 0x00007610ff087816 */ /* 0x000fe20000000008 */
[----:B------:R-:W-:Y:S01]  /*18c0*/  IMAD R2, R2, UR4, RZ ;  /* 0x0000000402027c24 */ /* 0x000fe2000f8e02ff */
[----:B------:R-:W-:-:S03]  /*18d0*/  PRMT R9, RZ, 0x7610, R9 ;  /* 0x00007610ff097816 */ /* 0x000fc60000000009 */
[----:B------:R-:W-:-:S06]  /*18e0*/  IMAD R11, R11, UR5, R2 ;  /* 0x000000050b0b7c24 */ /* 0x000fcc000f8e0202 */
        /* <DEDUP_REMOVED lines=8> */
.L_x_2094:
[----:B------:R-:W-:Y:S05]  /*1970*/  BSYNC.RECONVERGENT B0 ;  /* 0x0000000000007941 */ /* 0x000fea0003800200 */
.L_x_2093:
[----:B------:R-:W-:Y:S02]  /*1980*/  IMAD.U32 R8, R8, 0x10000, RZ ;  /* 0x0001000008087824 */ /* 0x000fe400078e00ff */
[----:B------:R-:W-:Y:S02]  /*1990*/  IMAD.U32 R9, R9, 0x10000, RZ ;  /* 0x0001000009097824 */ /* 0x000fe400078e00ff */
[----:B------:R-:W-:Y:S02]  /*19a0*/  FMUL.FTZ R2, R8, R8 ;  /* 0x0000000808027220 */ /* 0x000fe40000410000 */
[C---:B------:R-:W-:Y:S02]  /*19b0*/  FADD.FTZ R8, R9.reuse, R8 ;  /* 0x0000000809087221 */ /* 0x040fe40000010000 */
[----:B------:R-:W-:Y:S02]  /*19c0*/  FFMA.FTZ R9, R9, R9, R2 ;  /* 0x0000000909097223 */ /* 0x000fe40000010002 */
[----:B------:R-:W-:-:S02]  /*19d0*/  FADD.FTZ R7, R7, R8 ;  /* 0x0000000807077221 */ /* 0x000fc40000010000 */
[----:B------:R-:W-:-:S07]  /*19e0*/  FADD.FTZ R6, R6, R9 ;  /* 0x0000000906067221 */ /* 0x000fce0000010000 */
.L_x_2088:
        /* <DEDUP_REMOVED lines=205> */
[----:B0-----:R-:W-:-:S03]  /*26c0*/  SEL R3, R0, RZ, P0 ;  /* 0x000000ff00037207 */ /* 0x001fc60000000000 */
        /* <DEDUP_REMOVED lines=17> */
.L_x_2115:
        /* <DEDUP_REMOVED lines=17> */
[----:B------:R-:W-:Y:S01]  /*28f0*/  ISETP.NE.AND P3, PT, R56, RZ, PT ;  /* 0x000000ff3800720c */ /* 0x000fe20003f65270 */
[----:B------:R-:W-:Y:S01]  /*2900*/  IMAD.IADD R40, R40, 0x1, R45 ;  /* 0x0000000128287824 */ /* 0x000fe200078e022d */
        /* <DEDUP_REMOVED lines=12> */
[----:B------:R-:W-:Y:S01]  /*29d0*/  IMAD.IADD R33, R33, 0x1, R34 ;  /* 0x0000000121217824 */ /* 0x000fe200078e0222 */
[----:B------:R-:W0:Y:S01]  /*29e0*/  S2R R0, SR_CgaCtaId ;  /* 0x0000000000007919 */ /* 0x000e220000008800 */
[----:B------:R-:W-:Y:S01]  /*29f0*/  @!P2 FADD.FTZ R36, R36, R41 ;  /* 0x000000292424a221 */ /* 0x000fe20000010000 */
[----:B------:R-:W-:Y:S01]  /*2a00*/  @!P2 FADD.FTZ R37, R37, R38 ;  /* 0x000000262525a221 */ /* 0x000fe20000010000 */
[----:B------:R-:W-:-:S02]  /*2a10*/  ISETP.NE.AND P1, PT, R3, RZ, PT ;  /* 0x000000ff0300720c */ /* 0x000fc40003f25270 */
[----:B------:R-:W-:Y:S01]  /*2a20*/  @!P3 FADD.FTZ R35, R35, R36 ;  /* 0x000000242323b221 */ /* 0x000fe20000010000 */
[----:B------:R-:W-:Y:S01]  /*2a30*/  @!P3 FADD.FTZ R32, R32, R37 ;  /* 0x000000252020b221 */ /* 0x000fe20000010000 */
[----:B------:R-:W-:Y:S02]  /*2a40*/  IADD3 R28, PT, PT, R28, R33, RZ ;  /* 0x000000211c1c7210 */ /* 0x000fe40007ffe0ff */
[----:B------:R-:W-:Y:S01]  /*2a50*/  @!P4 FADD.FTZ R30, R30, R35 ;  /* 0x000000231e1ec221 */ /* 0x000fe20000010000 */
[----:B------:R-:W-:Y:S01]  /*2a60*/  @!P4 FADD.FTZ R31, R31, R32 ;  /* 0x000000201f1fc221 */ /* 0x000fe20000010000 */
[----:B------:R-:W-:Y:S01]  /*2a70*/  ISETP.NE.AND P2, PT, R48, RZ, PT ;  /* 0x000000ff3000720c */ /* 0x000fe20003f45270 */
[----:B------:R-:W-:Y:S02]  /*2a80*/  IMAD.IADD R27, R27, 0x1, R28 ;  /* 0x000000011b1b7824 */ /* 0x000fe400078e021c */
[----:B------:R-:W-:Y:S01]  /*2a90*/  @!P6 FADD.FTZ R29, R29, R30 ;  /* 0x0000001e1d1de221 */ /* 0x000fe20000010000 */
[----:B------:R-:W-:Y:S01]  /*2aa0*/  @!P6 FADD.FTZ R26, R26, R31 ;  /* 0x0000001f1a1ae221 */ /* 0x000fe20000010000 */
[----:B------:R-:W-:Y:S01]  /*2ab0*/  ISETP.NE.AND P6, PT, R59, RZ, PT ;  /* 0x000000ff3b00720c */ /* 0x000fe20003fc5270 */
[----:B------:R-:W-:Y:S01]  /*2ac0*/  IMAD.IADD R20, R20, 0x1, R27 ;  /* 0x0000000114147824 */ /* 0x000fe200078e021b */
[----:B------:R-:W-:-:S02]  /*2ad0*/  ISETP.NE.AND P3, PT, R50, RZ, PT ;  /* 0x000000ff3200720c */ /* 0x000fc40003f65270 */
[----:B------:R-:W-:Y:S02]  /*2ae0*/  ISETP.NE.AND P4, PT, R51, RZ, PT ;  /* 0x000000ff3300720c */ /* 0x000fe40003f85270 */
[----:B------:R-:W-:Y:S02]  /*2af0*/  IADD3 R17, PT, PT, R17, R20, RZ ;  /* 0x0000001411117210 */ /* 0x000fe40007ffe0ff */
[----:B------:R-:W-:Y:S02]  /*2b00*/  ISETP.NE.AND P5, PT, R53, RZ, PT ;  /* 0x000000ff3500720c */ /* 0x000fe40003fa5270 */
[----:B------:R-:W-:Y:S01]  /*2b10*/  MOV R3, 0x400 ;  /* 0x0000040000037802 */ /* 0x000fe20000000f00 */
[----:B------:R-:W-:Y:S02]  /*2b20*/  IMAD.IADD R14, R14, 0x1, R17 ;  /* 0x000000010e0e7824 */ /* 0x000fe400078e0211 */
[----:B------:R-:W-:Y:S01]  /*2b30*/  @!P6 FADD.FTZ R24, R24, R29 ;  /* 0x0000001d1818e221 */ /* 0x000fe20000010000 */
[----:B------:R-:W-:Y:S01]  /*2b40*/  @!P6 FADD.FTZ R25, R25, R26 ;  /* 0x0000001a1919e221 */ /* 0x000fe20000010000 */
[----:B------:R-:W-:-:S02]  /*2b50*/  IMAD.IADD R13, R13, 0x1, R14 ;  /* 0x000000010d0d7824 */ /* 0x000fc400078e020e */
[----:B------:R-:W-:Y:S01]  /*2b60*/  @!P0 FADD.FTZ R21, R21, R24 ;  /* 0x0000001815158221 */ /* 0x000fe20000010000 */
[----:B------:R-:W-:Y:S01]  /*2b70*/  @!P0 FADD.FTZ R22, R22, R25 ;  /* 0x0000001916168221 */ /* 0x000fe20000010000 */
[----:B0-----:R-:W-:Y:S02]  /*2b80*/  LEA R0, R0, R3, 0x18 ;  /* 0x0000000300007211 */ /* 0x001fe400078ec0ff */
[----:B------:R-:W-:Y:S01]  /*2b90*/  @!P1 FADD.FTZ R18, R18, R21 ;  /* 0x0000001512129221 */ /* 0x000fe20000010000 */
[----:B------:R-:W-:Y:S01]  /*2ba0*/  @!P1 FADD.FTZ R19, R19, R22 ;  /* 0x0000001613139221 */ /* 0x000fe20000010000 */
[----:B------:R-:W-:Y:S01]  /*2bb0*/  IADD3 R10, PT, PT, R10, R13, RZ ;  /* 0x0000000d0a0a7210 */ /* 0x000fe20007ffe0ff */
[----:B--2---:R-:W-:Y:S02]  /*2bc0*/  IMAD R0, R49, 0xb4, R0 ;  /* 0x000000b431007824 */ /* 0x004fe400078e0200 */
[----:B------:R-:W-:Y:S01]  /*2bd0*/  @!P2 FADD.FTZ R15, R15, R18 ;  /* 0x000000120f0fa221 */ /* 0x000fe20000010000 */
[----:B------:R-:W-:Y:S01]  /*2be0*/  @!P2 FADD.FTZ R16, R16, R19 ;  /* 0x000000131010a221 */ /* 0x000fe20000010000 */
[----:B------:R-:W-:-:S02]  /*2bf0*/  IMAD.IADD R7, R7, 0x1, R10 ;  /* 0x0000000107077824 */ /* 0x000fc400078e020a */
[----:B------:R-:W-:Y:S01]  /*2c00*/  @!P3 FADD.FTZ R12, R12, R15 ;  /* 0x0000000f0c0cb221 */ /* 0x000fe20000010000 */
[----:B------:R-:W-:Y:S01]  /*2c10*/  @!P3 FADD.FTZ R11, R11, R16 ;  /* 0x000000100b0bb221 */ /* 0x000fe20000010000 */
[----:B------:R1:W-:Y:S02]  /*2c20*/  STS [R0+0x10], R23 ;  /* 0x0000101700007388 */ /* 0x0003e40000000800 */
[----:B------:R-:W-:Y:S01]  /*2c30*/  @!P4 FADD.FTZ R9, R9, R12 ;  /* 0x0000000c0909c221 */ /* 0x000fe20000010000 */
[----:B------:R-:W-:Y:S01]  /*2c40*/  @!P4 FADD.FTZ R8, R8, R11 ;  /* 0x0000000b0808c221 */ /* 0x000fe20000010000 */
[----:B------:R1:W-:Y:S02]  /*2c50*/  STS [R0+0x1c], R45 ;  /* 0x00001c2d00007388 */ /* 0x0003e40000000800 */
        /* <DEDUP_REMOVED lines=42> */
.L_x_2095:
[----:B-1----:R-:W0:Y:S01]  /*2f00*/  S2R R9, SR_CgaCtaId ;  /* 0x0000000000097919 */ /* 0x002e220000008800 */
[----:B------:R-:W1:Y:S01]  /*2f10*/  LDC R13, c[0x0][0x40c] ;  /* 0x00010300ff0d7b82 */ /* 0x000e620000000800 */
[----:B------:R-:W-:Y:S01]  /*2f20*/  MOV R8, 0x400 ;  /* 0x0000040000087802 */ /* 0x000fe20000000f00 */
[----:B------:R-:W-:Y:S01]  /*2f30*/  IMAD.MOV.U32 R2, RZ, RZ, RZ ;  /* 0x000000ffff027224 */ /* 0x000fe200078e00ff */
[----:B------:R-:W2:Y:S01]  /*2f40*/  S2R R3, SR_TID.X ;  /* 0x0000000000037919 */ /* 0x000ea20000002100 */
[----:B------:R-:W-:Y:S05]  /*2f50*/  WARPSYNC.ALL ;  /* 0x0000000000007948 */ /* 0x000fea0003800000 */
[----:B0-----:R-:W-:Y:S01]  /*2f60*/  LEA R5, R9, R8, 0x18 ;  /* 0x0000000809057211 */ /* 0x001fe200078ec0ff */
[----:B--2---:R-:W-:-:S04]  /*2f70*/  IMAD.HI.U32 R2, R3, 0x12492493, R2 ;  /* 0x1249249303027827 */ /* 0x004fc800078e0002 */
[----:B------:R-:W-:Y:S01]  /*2f80*/  IMAD R11, R2, 0xc, R5 ;  /* 0x0000000c020b7824 */ /* 0x000fe200078e0205 */
[----:B------:R-:W0:Y:S01]  /*2f90*/  S2R R7, SR_TID.X ;  /* 0x0000000000077919 */ /* 0x000e220000002100 */
[----:B-1----:R-:W-:Y:S01]  /*2fa0*/  IMAD R2, R46, R13, RZ ;  /* 0x0000000d2e027224 */ /* 0x002fe200078e02ff */
[----:B------:R-:W-:Y:S01]  /*2fb0*/  IADD3 R0, PT, PT, R13, -0x2, RZ ;  /* 0xfffffffe0d007810 */ /* 0x000fe20007ffe0ff */
[----:B------:R-:W1:Y:S08]  /*2fc0*/  S2UR UR4, SR_CTAID.X ;  /* 0x00000000000479c3 */ /* 0x000e700000002500 */
[----:B------:R-:W-:Y:S08]  /*2fd0*/  BAR.SYNC.DEFER_BLOCKING 0x0 ;  /* 0x0000000000007b1d */ /* 0x000ff00000010000 */
[----:B------:R-:W1:Y:S08]  /*2fe0*/  LDC R4, c[0x0][0x408] ;  /* 0x00010200ff047b82 */ /* 0x000e700000000800 */
[----:B------:R-:W2:Y:S01]  /*2ff0*/  LDC R10, c[0x0][0x3f8] ;  /* 0x0000fe00ff0a7b82 */ /* 0x000ea20000000800 */
[----:B0-----:R-:W-:-:S02]  /*3000*/  IMAD R3, R7, 0x2, -R2 ;  /* 0x0000000207037824 */ /* 0x001fc400078e0a02 */
[----:B-1----:R-:W-:-:S03]  /*3010*/  IMAD R6, R4, UR4, R7 ;  /* 0x0000000404067c24 */ /* 0x002fc6000f8e0207 */
        /* <DEDUP_REMOVED lines=14> */
[----:B------:R-:W-:-:S05]  /*3100*/  LEA R0, R9, R0, 0x18 ;  /* 0x0000000009007211 */ /* 0x000fca00078ec0ff */
[----:B------:R-:W-:-:S05]  /*3110*/  IMAD R0, R7, 0x8, R0 ;  /* 0x0000000807007824 */ /* 0x000fca00078e0200 */
[----:B------:R-:W2:Y:S01]  /*3120*/  LDS.64 R8, [R0] ;  /* 0x0000000000087984 */ /* 0x000ea20000000a00 */
[----:B0-----:R-:W-:-:S05]  /*3130*/  SHF.L.U32 R3, R3, 0x1, RZ ;  /* 0x0000000103037819 */ /* 0x001fca00000006ff */
[CC--:B------:R-:W-:Y:S02]  /*3140*/  IMAD R7, R3.reuse, R10.reuse, R10 ;  /* 0x0000000a03077224 */ /* 0x0c0fe400078e020a */
[----:B------:R-:W-:Y:S02]  /*3150*/  IMAD R3, R3, R10, R6 ;  /* 0x0000000a03037224 */ /* 0x000fe400078e0206 */
[----:B------:R-:W-:Y:S02]  /*3160*/  IMAD.IADD R7, R6, 0x1, R7 ;  /* 0x0000000106077824 */ /* 0x000fe400078e0207 */
[----:B-1----:R-:W-:-:S04]  /*3170*/  IMAD.WIDE R2, R3, 0x4, R4 ;  /* 0x0000000403027825 */ /* 0x002fc800078e0204 */
[----:B------:R-:W-:Y:S01]  /*3180*/  IMAD.WIDE R4, R7, 0x4, R4 ;  /* 0x0000000407047825 */ /* 0x000fe200078e0204 */
[----:B--2---:R-:W-:Y:S04]  /*3190*/  REDG.E.ADD.F32.FTZ.RN.STRONG.GPU desc[UR10][R2.64], R8 ;  /* 0x00000008020079a6 */ /* 0x004fe8000c12f30a */
[----:B------:R-:W-:Y:S01]  /*31a0*/  REDG.E.ADD.F32.FTZ.RN.STRONG.GPU desc[UR10][R4.64], R9 ;  /* 0x00000009040079a6 */ /* 0x000fe2000c12f30a */
[----:B------:R-:W-:Y:S05]  /*31b0*/  EXIT ;  /* 0x000000000000794d */ /* 0x000fea0003800000 */
.L_x_2096:
[----:B------:R-:W-:Y:S02]  /*31c0*/  IMAD.MOV.U32 R0, RZ, RZ, 0x1 ;  /* 0x00000001ff007424 */ /* 0x000fe400078e00ff */
[----:B------:R-:W-:Y:S02]  /*31d0*/  HFMA2 R48, -RZ, RZ, 0, 0 ;  /* 0x00000000ff307431 */ /* 0x000fe400000001ff */
[----:B------:R-:W-:Y:S01]  /*31e0*/  IMAD.MOV.U32 R49, RZ, RZ, -0x1 ;  /* 0xffffffffff317424 */ /* 0x000fe200078e00ff */
[----:B------:R-:W-:Y:S02]  /*31f0*/  P2R R61, PR, RZ, 0x1 ;  /* 0x00000001ff3d7803 */ /* 0x000fe40000000000 */
[----:B------:R-:W-:-:S13]  /*3200*/  ISETP.GE.AND P0, PT, R51, 0x1, PT ;  /* 0x000000013300780c */ /* 0x000fda0003f06270 */
[----:B------:R-:W-:Y:S05]  /*3210*/  WARPSYNC.COLLECTIVE R49, `(.L_x_2097) ;  /* 0x0000000031087348 */ /* 0x000fea0003c00000 */
[----:B------:R0:W1:Y:S02]  /*3220*/  SHFL.UP P6, R0, R3, R0, R48 ;  /* 0x0400000003007389 */ /* 0x00006400000c0030 */
[----:B01----:R-:W-:Y:S05]  /*3230*/  ENDCOLLECTIVE ;  /* 0x000000000000791b */ /* 0x003fea0003800000 */
.L_x_2097:
[----:B------:R-:W-:Y:S02]  /*3240*/  P2R R60, PR, RZ, 0x2 ;  /* 0x00000002ff3c7803 */ /* 0x000fe40000000000 */
[----:B------:R-:W-:Y:S01]  /*3250*/  ISETP.NE.AND P1, PT, R3, RZ, PT ;  /* 0x000000ff0300720c */ /* 0x000fe20003f25270 */
[----:B------:R-:W-:Y:S02]  /*3260*/  IMAD.MOV.U32 R50, RZ, RZ, R0 ;  /* 0x000000ffff327224 */ /* 0x000fe400078e0000 */
[----:B------:R-:W-:-:S03]  /*3270*/  IMAD.MOV.U32 R0, RZ, RZ, 0x1 ;  /* 0x00000001ff007424 */ /* 0x000fc600078e00ff */
[----:B------:R-:W-:-:S04]  /*3280*/  SEL R50, R50, RZ, P0 ;  /* 0x000000ff32327207 */ /* 0x000fc80000000000 */
[----:B------:R-:W-:Y:S01]  /*3290*/  IADD3 R50, PT, PT, R3, R50, RZ ;  /* 0x0000003203327210 */ /* 0x000fe20007ffe0ff */
[----:B------:R-:W-:-:S07]  /*32a0*/  IMAD.MOV.U32 R3, RZ, RZ, R4 ;  /* 0x000000ffff037224 */ /* 0x000fce00078e0004 */
[----:B------:R-:W-:Y:S05]  /*32b0*/  WARPSYNC.COLLECTIVE R49, `(.L_x_2098) ;  /* 0x0000000031087348 */ /* 0x000fea0003c00000 */
[----:B------:R0:W1:Y:S02]  /*32c0*/  SHFL.UP P6, R0, R3, R0, R48 ;  /* 0x0400000003007389 */ /* 0x00006400000c0030 */
[----:B01----:R-:W-:Y:S05]  /*32d0*/  ENDCOLLECTIVE ;  /* 0x000000000000791b */ /* 0x003fea0003800000 */
.L_x_2098:
[----:B------:R-:W-:Y:S01]  /*32e0*/  IMAD.MOV.U32 R3, RZ, RZ, R2 ;  /* 0x000000ffff037224 */ /* 0x000fe200078e0002 */
[----:B------:R-:W-:Y:S01]  /*32f0*/  MOV R49, R0 ;  /* 0x0000000000317202 */ /* 0x000fe20000000f00 */
[----:B------:R-:W-:-:S04]  /*3300*/  IMAD.MOV.U32 R0, RZ, RZ, 0x1 ;  /* 0x00000001ff007424 */ /* 0x000fc800078e00ff */
[----:B------:R-:W-:-:S05]  /*3310*/  FADD.FTZ R49, R4, R49 ;  /* 0x0000003104317221 */ /* 0x000fca0000010000 */
[----:B------:R-:W-:Y:S02]  /*3320*/  @P0 FSEL R4, R49, R4, !P1 ;  /* 0x0000000431040208 */ /* 0x000fe40004800000 */
[----:B------:R-:W-:-:S07]  /*3330*/  MOV R49, 0xffffffff ;  /* 0xffffffff00317802 */ /* 0x000fce0000000f00 */
[----:B------:R-:W-:Y:S05]  /*3340*/  WARPSYNC.COLLECTIVE R49, `(.L_x_2099) ;  /* 0x0000000031087348 */ /* 0x000fea0003c00000 */
[----:B------:R0:W1:Y:S02]  /*3350*/  SHFL.UP P6, R0, R3, R0, R48 ;  /* 0x0400000003007389 */ /* 0x00006400000c0030 */
[----:B01----:R-:W-:Y:S05]  /*3360*/  ENDCOLLECTIVE ;  /* 0x000000000000791b */ /* 0x003fea0003800000 */
.L_x_2099:
[----:B------:R-:W-:Y:S01]  /*3370*/  FADD.FTZ R3, R2, R0 ;  /* 0x0000000002037221 */ /* 0x000fe20000010000 */
[----:B------:R-:W-:-:S04]  /*3380*/  IMAD.MOV.U32 R0, RZ, RZ, 0x2 ;  /* 0x00000002ff007424 */ /* 0x000fc800078e00ff */
[----:B------:R-:W-:Y:S01]  /*3390*/  @P0 FSEL R2, R3, R2, !P1 ;  /* 0x0000000203020208 */ /* 0x000fe20004800000 */
[----:B------:R-:W-:Y:S01]  /*33a0*/  IMAD.MOV.U32 R3, RZ, RZ, R50 ;  /* 0x000000ffff037224 */ /* 0x000fe200078e0032 */
[----:B------:R-:W-:Y:S02]  /*33b0*/  ISETP.GE.AND P1, PT, R51, 0x2, PT ;  /* 0x000000023300780c */ /* 0x000fe40003f26270 */
[----:B------:R-:W-:-:S13]  /*33c0*/  ISETP.NE.AND P0, PT, R50, RZ, PT ;  /* 0x000000ff3200720c */ /* 0x000fda0003f05270 */
[----:B------:R-:W-:Y:S05]  /*33d0*/  WARPSYNC.COLLECTIVE R49, `(.L_x_2100) ;  /* 0x0000000031087348 */ /* 0x000fea0003c00000 */
[----:B------:R0:W1:Y:S02]  /*33e0*/  SHFL.UP P6, R0, R3, R0, R48 ;  /* 0x0400000003007389 */ /* 0x00006400000c0030 */
[----:B01----:R-:W-:Y:S05]  /*33f0*/  ENDCOLLECTIVE ;  /* 0x000000000000791b */ /* 0x003fea0003800000 */
.L_x_2100:
[----:B------:R-:W-:Y:S01]  /*3400*/  SEL R3, R0, RZ, P1 ;  /* 0x000000ff00037207 */ /* 0x000fe20000800000 */
[----:B------:R-:W-:-:S03]  /*3410*/  IMAD.MOV.U32 R0, RZ, RZ, 0x2 ;  /* 0x00000002ff007424 */ /* 0x000fc600078e00ff */
[----:B------:R-:W-:Y:S01]  /*3420*/  IADD3 R50, PT, PT, R50, R3, RZ ;  /* 0x0000000332327210 */ /* 0x000fe20007ffe0ff */
[----:B------:R-:W-:-:S07]  /*3430*/  IMAD.MOV.U32 R3, RZ, RZ, R4 ;  /* 0x000000ffff037224 */ /* 0x000fce00078e0004 */
[----:B------:R-:W-:Y:S05]  /*3440*/  WARPSYNC.COLLECTIVE R49, `(.L_x_2101) ;  /* 0x0000000031087348 */ /* 0x000fea0003c00000 */
[----:B------:R0:W1:Y:S02]  /*3450*/  SHFL.UP P6, R0, R3, R0, R48 ;  /* 0x0400000003007389 */ /* 0x00006400000c0030 */
[----:B01----:R-:W-:Y:S05]  /*3460*/  ENDCOLLECTIVE ;  /* 0x000000000000791b */ /* 0x003fea0003800000 */
.L_x_2101:
        /* <DEDUP_REMOVED lines=9> */
.L_x_2102:
        /* <DEDUP_REMOVED lines=9> */
.L_x_2103:
[----:B------:R-:W-:Y:S01]  /*3590*/  SEL R3, R0, RZ, P1 ;  /* 0x000000ff00037207 */ /* 0x000fe20000800000 */
[----:B------:R-:W-:-:S03]  /*35a0*/  IMAD.MOV.U32 R0, RZ, RZ, 0x4 ;  /* 0x00000004ff007424 */ /* 0x000fc600078e00ff */
[----:B------:R-:W-:Y:S01]  /*35b0*/  IADD3 R50, PT, PT, R50, R3, RZ ;  /* 0x0000000332327210 */ /* 0x000fe20007ffe0ff */
[----:B------:R-:W-:-:S07]  /*35c0*/  IMAD.MOV.U32 R3, RZ, RZ, R4 ;  /* 0x000000ffff037224 */ /* 0x000fce00078e0004 */
[----:B------:R-:W-:Y:S05]  /*35d0*/  WARPSYNC.COLLECTIVE R49, `(.L_x_2104) ;  /* 0x0000000031087348 */ /* 0x000fea0003c00000 */
[----:B------:R0:W1:Y:S02]  /*35e0*/  SHFL.UP P6, R0, R3, R0, R48 ;  /* 0x0400000003007389 */ /* 0x00006400000c0030 */
[----:B01----:R-:W-:Y:S05]  /*35f0*/  ENDCOLLECTIVE ;  /* 0x000000000000791b */ /* 0x003fea0003800000 */
.L_x_2104:
[----:B------:R-:W-:Y:S01]  /*3600*/  MOV R3, R0 ;  /* 0x0000000000037202 */ /* 0x000fe20000000f00 */
[----:B------:R-:W-:-:S04]  /*3610*/  IMAD.MOV.U32 R0, RZ, RZ, 0x4 ;  /* 0x00000004ff007424 */ /* 0x000fc800078e00ff */
[----:B------:R-:W-:-:S05]  /*3620*/  FADD.FTZ R3, R4, R3 ;  /* 0x0000000304037221 */ /* 0x000fca0000010000 */
[----:B------:R-:W-:Y:S01]  /*3630*/  @P1 FSEL R4, R3, R4, !P0 ;  /* 0x0000000403041208 */ /* 0x000fe20004000000 */
[----:B------:R-:W-:-:S07]  /*3640*/  IMAD.MOV.U32 R3, RZ, RZ, R2 ;  /* 0x000000ffff037224 */ /* 0x000fce00078e0002 */
[----:B------:R-:W-:Y:S05]  /*3650*/  WARPSYNC.COLLECTIVE R49, `(.L_x_2105) ;  /* 0x0000000031087348 */ /* 0x000fea0003c00000 */
[----:B------:R0:W1:Y:S02]  /*3660*/  SHFL.UP P6, R0, R3, R0, R48 ;  /* 0x0400000003007389 */ /* 0x00006400000c0030 */
[----:B01----:R-:W-:Y:S05]  /*3670*/  ENDCOLLECTIVE ;  /* 0x000000000000791b */ /* 0x003fea0003800000 */
.L_x_2105:
        /* <DEDUP_REMOVED lines=9> */
.L_x_2106:
        /* <DEDUP_REMOVED lines=8> */
.L_x_2107:
[----:B------:R-:W-:Y:S01]  /*3790*/  ISETP.GE.AND P6, PT, R51, 0x8, PT ;  /* 0x000000083300780c */ /* 0x000fe20003fc6270 */
[----:B------:R-:W-:Y:S02]  /*37a0*/  IMAD.MOV.U32 R3, RZ, RZ, R0 ;  /* 0x000000ffff037224 */ /* 0x000fe400078e0000 */
[----:B------:R-:W-:Y:S02]  /*37b0*/  IMAD.MOV.U32 R0, RZ, RZ, 0x8 ;  /* 0x00000008ff007424 */ /* 0x000fe400078e00ff */
[----:B------:R-:W-:-:S08]  /*37c0*/  FADD.FTZ R3, R4, R3 ;  /* 0x0000000304037221 */ /* 0x000fd00000010000 */
[----:B------:R-:W-:Y:S02]  /*37d0*/  @P6 FSEL R4, R3, R4, !P1 ;  /* 0x0000000403046208 */ /* 0x000fe40004800000 */
[----:B------:R-:W-:-:S07]  /*37e0*/  MOV R3, R2 ;  /* 0x0000000200037202 */ /* 0x000fce0000000f00 */
[----:B------:R-:W-:Y:S05]  /*37f0*/  WARPSYNC.COLLECTIVE R49, `(.L_x_2108) ;  /* 0x0000000031087348 */ /* 0x000fea0003c00000 */
[----:B------:R0:W1:Y:S02]  /*3800*/  SHFL.UP P6, R0, R3, R0, R48 ;  /* 0x0400000003007389 */ /* 0x00006400000c0030 */
[----:B01----:R-:W-:Y:S05]  /*3810*/  ENDCOLLECTIVE ;  /* 0x000000000000791b */ /* 0x003fea0003800000 */
.L_x_2108:
[----:B------:R-:W-:Y:S01]  /*3820*/  ISETP.GE.AND P6, PT, R51, 0x8, PT ;  /* 0x000000083300780c */ /* 0x000fe20003fc6270 */
[----:B------:R-:W-:Y:S01]  /*3830*/  FADD.FTZ R3, R2, R0 ;  /* 0x0000000002037221 */ /* 0x000fe20000010000 */
[----:B------:R-:W-:-:S11]  /*3840*/  HFMA2 R0, -RZ, RZ, 0, 9.5367431640625e-07 ;  /* 0x00000010ff007431 */ /* 0x000fd600000001ff */
[----:B------:R-:W-:Y:S01]  /*3850*/  @P6 FSEL R2, R3, R2, !P1 ;  /* 0x0000000203026208 */ /* 0x000fe20004800000 */
[----:B------:R-:W-:Y:S01]  /*3860*/  IMAD.MOV.U32 R3, RZ, RZ, R50 ;  /* 0x000000ffff037224 */ /* 0x000fe200078e0032 */
[----:B------:R-:W-:-:S13]  /*3870*/  ISETP.NE.AND P1, PT, R60, RZ, PT ;  /* 0x000000ff3c00720c */ /* 0x000fda0003f25270 */
[----:B------:R-:W-:Y:S05]  /*3880*/  WARPSYNC.COLLECTIVE R49, `(.L_x_2109) ;  /* 0x0000000031087348 */ /* 0x000fea0003c00000 */
[----:B------:R0:W1:Y:S02]  /*3890*/  SHFL.UP P6, R0, R3, R0, R48 ;  /* 0x0400000003007389 */ /* 0x00006400000c0030 */
[----:B01----:R-:W-:Y:S05]  /*38a0*/  ENDCOLLECTIVE ;  /* 0x000000000000791b */ /* 0x003fea0003800000 */
.L_x_2109:
[----:B------:R-:W-:Y:S01]  /*38b0*/  MOV R3, R4 ;  /* 0x0000000400037202 */ /* 0x000fe20000000f00 */
[----:B------:R-:W-:Y:S02]  /*38c0*/  IMAD.MOV.U32 R60, RZ, RZ, R0 ;  /* 0x000000ffff3c7224 */ /* 0x000fe400078e0000 */
[----:B------:R-:W-:-:S03]  /*38d0*/  IMAD.MOV.U32 R0, RZ, RZ, 0x10 ;  /* 0x00000010ff007424 */ /* 0x000fc600078e00ff */
[----:B------:R-:W-:Y:S02]  /*38e0*/  SEL R60, R60, RZ, P0 ;  /* 0x000000ff3c3c7207 */ /* 0x000fe40000000000 */
[----:B------:R-:W-:-:S13]  /*38f0*/  ISETP.NE.AND P0, PT, R50, RZ, PT ;  /* 0x000000ff3200720c */ /* 0x000fda0003f05270 */
[----:B------:R-:W-:Y:S05]  /*3900*/  WARPSYNC.COLLECTIVE R49, `(.L_x_2110) ;  /* 0x0000000031087348 */ /* 0x000fea0003c00000 */
[----:B------:R0:W1:Y:S02]  /*3910*/  SHFL.UP P6, R0, R3, R0, R48 ;  /* 0x0400000003007389 */ /* 0x00006400000c0030 */
[----:B01----:R-:W-:Y:S05]  /*3920*/  ENDCOLLECTIVE ;  /* 0x000000000000791b */ /* 0x003fea0003800000 */
.L_x_2110:
[----:B------:R-:W-:Y:S02]  /*3930*/  IMAD.IADD R60, R50, 0x1, R60 ;  /* 0x00000001323c7824 */ /* 0x000fe400078e023c */
[----:B------:R-:W-:Y:S01]  /*3940*/  IMAD.MOV.U32 R3, RZ, RZ, R2 ;  /* 0x000000ffff037224 */ /* 0x000fe200078e0002 */
[----:B------:R-:W-:Y:S01]  /*3950*/  ISETP.GE.AND P6, PT, R51, 0x10, PT ;  /* 0x000000103300780c */ /* 0x000fe20003fc6270 */
[----:B------:R-:W-:Y:S01]  /*3960*/  FADD.FTZ R50, R4, R0 ;  /* 0x0000000004327221 */ /* 0x000fe20000010000 */
[----:B------:R-:W-:-:S11]  /*3970*/  HFMA2 R0, -RZ, RZ, 0, 9.5367431640625e-07 ;  /* 0x00000010ff007431 */ /* 0x000fd600000001ff */
[----:B------:R-:W-:-:S07]  /*3980*/  @P6 FSEL R4, R50, R4, !P0 ;  /* 0x0000000432046208 */ /* 0x000fce0004000000 */
[----:B------:R-:W-:Y:S05]  /*3990*/  WARPSYNC.COLLECTIVE R49, `(.L_x_2111) ;  /* 0x0000000031087348 */ /* 0x000fea0003c00000 */
[----:B------:R0:W1:Y:S02]  /*39a0*/  SHFL.UP P6, R0, R3, R0, R48 ;  /* 0x0400000003007389 */ /* 0x00006400000c0030 */
[----:B01----:R-:W-:Y:S05]  /*39b0*/  ENDCOLLECTIVE ;  /* 0x000000000000791b */ /* 0x003fea0003800000 */
.L_x_2111:
[----:B------:R-:W-:Y:S01]  /*39c0*/  ISETP.GE.AND P6, PT, R51, 0x10, PT ;  /* 0x000000103300780c */ /* 0x000fe20003fc6270 */
[----:B------:R-:W-:Y:S01]  /*39d0*/  IMAD.MOV.U32 R3, RZ, RZ, R0 ;  /* 0x000000ffff037224 */ /* 0x000fe200078e0000 */
[----:B------:R-:W-:-:S03]  /*39e0*/  MOV R0, 0x1 ;  /* 0x0000000100007802 */ /* 0x000fc60000000f00 */
[----:B------:R-:W-:Y:S01]  /*39f0*/  FADD.FTZ R51, R2, R3 ;  /* 0x0000000302337221 */ /* 0x000fe20000010000 */
[----:B------:R-:W-:-:S07]  /*3a00*/  IMAD.MOV.U32 R3, RZ, RZ, R60 ;  /* 0x000000ffff037224 */ /* 0x000fce00078e003c */
[----:B------:R-:W-:-:S07]  /*3a10*/  @P6 FSEL R2, R51, R2, !P0 ;  /* 0x0000000233026208 */ /* 0x000fce0004000000 */
[----:B------:R-:W-:Y:S05]  /*3a20*/  WARPSYNC.COLLECTIVE R49, `(.L_x_2112) ;  /* 0x0000000031087348 */ /* 0x000fea0003c00000 */
[----:B------:R0:W1:Y:S02]  /*3a30*/  SHFL.UP P6, R0, R3, R0, R48 ;  /* 0x0400000003007389 */ /* 0x00006400000c0030 */
[----:B01----:R-:W-:Y:S05]  /*3a40*/  ENDCOLLECTIVE ;  /* 0x000000000000791b */ /* 0x003fea0003800000 */
.L_x_2112:
[----:B------:R-:W-:Y:S01]  /*3a50*/  ISETP.NE.AND P0, PT, R61, RZ, PT ;  /* 0x000000ff3d00720c */ /* 0x000fe20003f05270 */
[----:B------:R-:W-:Y:S02]  /*3a60*/  IMAD.MOV.U32 R3, RZ, RZ, R4 ;  /* 0x000000ffff037224 */ /* 0x000fe400078e0004 */
[----:B------:R-:W-:Y:S02]  /*3a70*/  IMAD.MOV.U32 R60, RZ, RZ, R0 ;  /* 0x000000ffff3c7224 */ /* 0x000fe400078e0000 */
[----:B------:R-:W-:-:S08]  /*3a80*/  HFMA2 R0, -RZ, RZ, 0, 5.9604644775390625e-08 ;  /* 0x00000001ff007431 */ /* 0x000fd000000001ff */
[----:B------:R-:W-:Y:S05]  /*3a90*/  WARPSYNC.COLLECTIVE R49, `(.L_x_2113) ;  /* 0x0000000031087348 */ /* 0x000fea0003c00000 */
[----:B------:R0:W1:Y:S02]  /*3aa0*/  SHFL.UP P6, R0, R3, R0, R48 ;  /* 0x0400000003007389 */ /* 0x00006400000c0030 */
[----:B01----:R-:W-:Y:S05]  /*3ab0*/  ENDCOLLECTIVE ;  /* 0x000000000000791b */ /* 0x003fea0003800000 */
.L_x_2113:
[----:B------:R-:W-:Y:S02]  /*3ac0*/  IMAD.MOV.U32 R3, RZ, RZ, R2 ;  /* 0x000000ffff037224 */ /* 0x000fe400078e0002 */
[----:B------:R-:W-:Y:S01]  /*3ad0*/  IMAD.MOV.U32 R4, RZ, RZ, R0 ;  /* 0x000000ffff047224 */ /* 0x000fe200078e0000 */
[----:B------:R-:W-:-:S07]  /*3ae0*/  MOV R0, 0x1 ;  /* 0x0000000100007802 */ /* 0x000fce0000000f00 */
[----:B------:R-:W-:Y:S05]  /*3af0*/  WARPSYNC.COLLECTIVE R49, `(.L_x_2114) ;  /* 0x0000000031087348 */ /* 0x000fea0003c00000 */
[----:B------:R0:W1:Y:S02]  /*3b00*/  SHFL.UP P6, R0, R3, R0, R48 ;  /* 0x0400000003007389 */ /* 0x00006400000c0030 */
[----:B01----:R-:W-:Y:S05]  /*3b10*/  ENDCOLLECTIVE ;  /* 0x000000000000791b */ /* 0x003fea0003800000 */
.L_x_2114:
[----:B------:R-:W-:Y:S01]  /*3b20*/  IMAD.MOV.U32 R2, RZ, RZ, R0 ;  /* 0x000000ffff027224 */ /* 0x000fe200078e0000 */
[----:B------:R-:W-:Y:S06]  /*3b30*/  BRA `(.L_x_2115) ;  /* 0xffffffec00287947 */ /* 0x000fec000383ffff */
.L_x_2116:
        /* <DEDUP_REMOVED lines=12> */
.L_x_3655:


//--------------------- .text._Z30group_norm_nhwc_fwd_sum_kernelI11Bf16IOFp32WLi256EEv26Group_norm_nhwc_fwd_params --------------------------
	.section	.text._Z30group_norm_nhwc_fwd_sum_kernelI11Bf16IOFp32WLi256EEv26Group_norm_nhwc_fwd_params,"ax",@progbits
	.align	128
        .global         _Z30group_norm_nhwc_fwd_sum_kernelI11Bf16IOFp32WLi256EEv26Group_norm_nhwc_fwd_params
        .type           _Z30group_norm_nhwc_fwd_sum_kernelI11Bf16IOFp32WLi256EEv26Group_norm_nhwc_fwd_params,@function
        .size           _Z30group_norm_nhwc_fwd_sum_kernelI11Bf16IOFp32WLi256EEv26Group_norm_nhwc_fwd_params,(.L_x_3656 - _Z30group_norm_nhwc_fwd_sum_kernelI11Bf16IOFp32WLi256EEv26Group_norm_nhwc_fwd_params)
        .other          _Z30group_norm_nhwc_fwd_sum_kernelI11Bf16IOFp32WLi256EEv26Group_norm_nhwc_fwd_params,@"STO_CUDA_ENTRY STV_DEFAULT"
_Z30group_norm_nhwc_fwd_sum_kernelI11Bf16IOFp32WLi256EEv26Group_norm_nhwc_fwd_params:
.text._Z30group_norm_nhwc_fwd_sum_kernelI11Bf16IOFp32WLi256EEv26Group_norm_nhwc_fwd_params:
        /* <DEDUP_REMOVED lines=22> */
[----:B------:R-:W-:Y:S02]  /*0160*/  IMAD.MOV.U32 R14, RZ, RZ, RZ ;  /* 0x000000ffff0e7224 */ /* 0x000fe400078e00ff */
[C---:B------:R-:W-:Y:S01]  /*0170*/  VIADD R6, R18.reuse, -UR5 ;  /* 0x8000000512067c36 */ /* 0x040fe20008000000 */
[----:B------:R-:W-:Y:S02]  /*0180*/  IADD3 R11, PT, PT, -R18, UR5, RZ ;  /* 0x00000005120b7c10 */ /* 0x000fe4000fffe1ff */
[----:B------:R-:W1:Y:S02]  /*0190*/  LDC.64 R12, c[0x0][0x3f0] ;  /* 0x0000fc00ff0c7b82 */ /* 0x000e640000000a00 */
[----:B------:R-:W-:-:S02]  /*01a0*/  ISETP.GT.U32.AND P0, PT, R6, -0x8, PT ;  /* 0xfffffff80600780c */ /* 0x000fc40003f04070 */
[----:B------:R-:W-:Y:S01]  /*01b0*/  LOP3.LUT R28, R11, 0x7, RZ, 0xc0, !PT ;  /* 0x000000070b1c7812 */ /* 0x000fe200078ec0ff */
[----:B0-----:R-:W-:-:S05]  /*01c0*/  IMAD R2, R3, UR12, R10 ;  /* 0x0000000c03027c24 */ /* 0x001fca000f8e020a */
[----:B------:R-:W-:-:S03]  /*01d0*/  SHF.R.S32.HI R3, RZ, 0x1f, R2 ;  /* 0x0000001fff037819 */ /* 0x000fc60000011402 */
[----:B-1----:R-:W-:-:S04]  /*01e0*/  IMAD.WIDE.U32 R4, R12, UR7, R2 ;  /* 0x000000070c047c25 */ /* 0x002fc8000f8e0002 */
[----:B------:R-:W-:Y:S02]  /*01f0*/  HFMA2 R12, -RZ, RZ, 0, 0 ;  /* 0x00000000ff0c7431 */ /* 0x000fe400000001ff */
        /* <DEDUP_REMOVED lines=10> */
.L_x_2119:
        /* <DEDUP_REMOVED lines=21> */
[----:B------:R-:W-:Y:S01]  /*03f0*/  @!P0 MOV R6, R4 ;  /* 0x0000000400068202 */ /* 0x000fe20000000f00 */
[----:B------:R-:W-:Y:S01]  /*0400*/  @!P0 VIADD R27, R18, 0xffffffff ;  /* 0xffffffff121b8836 */ /* 0x000fe20000000000 */
[----:B------:R-:W-:Y:S01]  /*0410*/  @!P0 MOV R23, R13 ;  /* 0x0000000d00178202 */ /* 0x000fe20000000f00 */
[----:B------:R-:W-:Y:S01]  /*0420*/  @!P0 IMAD.MOV.U32 R7, RZ, RZ, R13 ;  /* 0x000000ffff078224 */ /* 0x000fe200078e000d */
[----:B------:R-:W-:Y:S02]  /*0430*/  @!P0 SHF.R.S32.HI R22, RZ, 0x1f, R21 ;  /* 0x0000001fff168819 */ /* 0x000fe40000011415 */
[----:B------:R-:W1:Y:S01]  /*0440*/  @!P0 LDC.64 R8, c[0x0][0x390] ;  /* 0x0000e400ff088b82 */ /* 0x000e620000000a00 */
[----:B------:R-:W-:Y:S01]  /*0450*/  @!P0 SHF.R.S32.HI R26, RZ, 0x1f, R27 ;  /* 0x0000001fff1a8819 */ /* 0x000fe2000001141b */
[----:B------:R-:W-:-:S04]  /*0460*/  @!P0 IMAD.WIDE.U32 R24, R21, UR8, R6 ;  /* 0x0000000815188c25 */ /* 0x000fc8000f8e0006 */
[----:B------:R-:W-:Y:S02]  /*0470*/  @!P0 IMAD R22, R22, UR8, RZ ;  /* 0x0000000816168c24 */ /* 0x000fe4000f8e02ff */
[----:B------:R-:W2:Y:S01]  /*0480*/  @!P0 LDC.64 R6, c[0x0][0x390] ;  /* 0x0000e400ff068b82 */ /* 0x000ea20000000a00 */
[----:B------:R-:W-:Y:S02]  /*0490*/  @!P0 IMAD R26, R26, UR8, RZ ;  /* 0x000000081a1a8c24 */ /* 0x000fe4000f8e02ff */
[----:B------:R-:W-:Y:S02]  /*04a0*/  @!P0 IMAD R21, R21, UR9, R22 ;  /* 0x0000000915158c24 */ /* 0x000fe4000f8e0216 */
[----:B------:R-:W-:Y:S02]  /*04b0*/  @!P0 IMAD.MOV.U32 R22, RZ, RZ, R4 ;  /* 0x000000ffff168224 */ /* 0x000fe400078e0004 */
[----:B------:R-:W-:Y:S01]  /*04c0*/  @!P0 IMAD.IADD R25, R25, 0x1, R21 ;  /* 0x0000000119198824 */ /* 0x000fe200078e0215 */
[----:B0-----:R-:W-:Y:S01]  /*04d0*/  @!P0 LEA R16, P1, R24, R16, 0x1 ;  /* 0x0000001018108211 */ /* 0x001fe200078208ff */
[----:B------:R-:W-:-:S03]  /*04e0*/  @!P0 IMAD.WIDE.U32 R22, R27, UR8, R22 ;  /* 0x000000081b168c25 */ /* 0x000fc6000f8e0016 */
[----:B------:R-:W-:Y:S01]  /*04f0*/  @!P0 LEA.HI.X R25, R24, R17, R25, 0x1, P1 ;  /* 0x0000001118198211 */ /* 0x000fe200008f0c19 */
[----:B------:R-:W-:Y:S01]  /*0500*/  @!P0 IMAD R21, R27, UR9, R26 ;  /* 0x000000091b158c24 */ /* 0x000fe2000f8e021a */
[----:B------:R-:W-:Y:S02]  /*0510*/  @!P0 MOV R24, R16 ;  /* 0x0000001000188202 */ /* 0x000fe40000000f00 */
[----:B-1----:R-:W-:Y:S01]  /*0520*/  @!P0 LEA R27, P1, R22, R8, 0x1 ;  /* 0x00000008161b8211 */ /* 0x002fe200078208ff */
[----:B------:R-:W-:Y:S01]  /*0530*/  @!P0 IMAD.IADD R32, R23, 0x1, R21 ;  /* 0x0000000117208824 */ /* 0x000fe200078e0215 */
[----:B------:R-:W-:Y:S01]  /*0540*/  @!P0 SHF.R.S32.HI R8, RZ, 0x1f, R18 ;  /* 0x0000001fff088819 */ /* 0x000fe20000011412 */
[----:B------:R-:W0:Y:S01]  /*0550*/  @!P0 LDC.64 R16, c[0x0][0x390] ;  /* 0x0000e400ff108b82 */ /* 0x000e220000000a00 */
[----:B------:R-:W-:Y:S01]  /*0560*/  @!P0 VIADD R31, R18, 0x1 ;  /* 0x00000001121f8836 */ /* 0x000fe20000000000 */
[----:B------:R1:W3:Y:S01]  /*0570*/  @!P0 LDG.E R21, desc[UR10][R24.64] ;  /* 0x0000000a18158981 */ /* 0x0002e2000c1e1900 */
[----:B------:R-:W-:Y:S01]  /*0580*/  @!P0 LEA.HI.X R32, R22, R9, R32, 0x1, P1 ;  /* 0x0000000916208211 */ /* 0x000fe200008f0c20 */
[----:B------:R-:W-:Y:S01]  /*0590*/  @!P0 IMAD R29, R8, UR8, RZ ;  /* 0x00000008081d8c24 */ /* 0x000fe2000f8e02ff */
[----:B------:R-:W-:Y:S01]  /*05a0*/  @!P0 MOV R9, R13 ;  /* 0x0000000d00098202 */ /* 0x000fe20000000f00 */
[----:B------:R-:W-:Y:S01]  /*05b0*/  @!P0 IMAD.MOV.U32 R8, RZ, RZ, R4 ;  /* 0x000000ffff088224 */ /* 0x000fe200078e0004 */
[----:B------:R-:W-:Y:S01]  /*05c0*/  @!P0 SHF.R.S32.HI R26, RZ, 0x1f, R31 ;  /* 0x0000001fff1a8819 */ /* 0x000fe2000001141f */
[----:B------:R-:W-:-:S02]  /*05d0*/  @!P0 IMAD R33, R18, UR9, R29 ;  /* 0x0000000912218c24 */ /* 0x000fc4000f8e021d */
[----:B------:R-:W-:Y:S02]  /*05e0*/  @!P0 IMAD.WIDE.U32 R22, R18, UR8, R8 ;  /* 0x0000000812168c25 */ /* 0x000fe4000f8e0008 */
[----:B------:R-:W4:Y:S01]  /*05f0*/  @!P0 LDC.64 R8, c[0x0][0x390] ;  /* 0x0000e400ff088b82 */ /* 0x000f220000000a00 */
[----:B-1----:R-:W-:Y:S01]  /*0600*/  @!P0 MOV R24, R27 ;  /* 0x0000001b00188202 */ /* 0x002fe20000000f00 */
[----:B------:R-:W-:Y:S01]  /*0610*/  @!P0 IMAD.IADD R33, R23, 0x1, R33 ;  /* 0x0000000117218824 */ /* 0x000fe200078e0221 */
[----:B--2---:R-:W-:Y:S01]  /*0620*/  @!P0 LEA R30, P1, R22, R6, 0x1 ;  /* 0x00000006161e8211 */ /* 0x004fe200078208ff */
[----:B------:R-:W-:Y:S02]  /*0630*/  @!P0 VIADD R29, R18, 0x2 ;  /* 0x00000002121d8836 */ /* 0x000fe40000000000 */
[----:B------:R-:W-:Y:S01]  /*0640*/  @!P0 IMAD.MOV.U32 R25, RZ, RZ, R32 ;  /* 0x000000ffff198224 */ /* 0x000fe200078e0020 */
[----:B------:R-:W-:Y:S01]  /*0650*/  @!P0 LEA.HI.X R33, R22, R7, R33, 0x1, P1 ;  /* 0x0000000716218211 */ /* 0x000fe200008f0c21 */
[----:B------:R-:W-:Y:S01]  /*0660*/  @!P0 IMAD R22, R26, UR8, RZ ;  /* 0x000000081a168c24 */ /* 0x000fe2000f8e02ff */
[----:B------:R-:W-:Y:S01]  /*0670*/  @!P0 SHF.R.S32.HI R23, RZ, 0x1f, R29 ;  /* 0x0000001fff178819 */ /* 0x000fe2000001141d */
[----:B------:R-:W-:Y:S01]  /*0680*/  @!P0 IMAD.MOV.U32 R6, RZ, RZ, R4 ;  /* 0x000000ffff068224 */ /* 0x000fe200078e0004 */
[----:B------:R-:W-:Y:S01]  /*0690*/  @!P0 MOV R7, R13 ;  /* 0x0000000d00078202 */ /* 0x000fe20000000f00 */
[----:B------:R-:W-:Y:S01]  /*06a0*/  @!P0 IMAD R35, R31, UR9, R22 ;  /* 0x000000091f238c24 */ /* 0x000fe2000f8e0216 */
[----:B------:R-:W2:Y:S01]  /*06b0*/  @!P0 LDG.E R24, desc[UR10][R24.64] ;  /* 0x0000000a18188981 */ /* 0x000ea2000c1e1900 */
[----:B------:R-:W-:-:S02]  /*06c0*/  @!P0 IMAD R32, R23, UR8, RZ ;  /* 0x0000000817208c24 */ /* 0x000fc4000f8e02ff */
[----:B------:R-:W-:-:S04]  /*06d0*/  @!P0 IMAD.WIDE.U32 R26, R31, UR8, R6 ;  /* 0x000000081f1a8c25 */ /* 0x000fc8000f8e0006 */
[C---:B------:R-:W-:Y:S02]  /*06e0*/  @!P0 IMAD.WIDE.U32 R22, R29.reuse, UR8, R6 ;  /* 0x000000081d168c25 */ /* 0x040fe4000f8e0006 */
[----:B------:R-:W1:Y:S02]  /*06f0*/  @!P0 LDC.64 R6, c[0x0][0x390] ;  /* 0x0000e400ff068b82 */ /* 0x000e640000000a00 */
[----:B------:R-:W-:Y:S02]  /*0700*/  @!P0 IMAD.MOV.U32 R31, RZ, RZ, R33 ;  /* 0x000000ffff1f8224 */ /* 0x000fe400078e0021 */
[----:B------:R-:W-:Y:S01]  /*0710*/  @!P0 IMAD R29, R29, UR9, R32 ;  /* 0x000000091d1d8c24 */ /* 0x000fe2000f8e0220 */
[C---:B0-----:R-:W-:Y:S01]  /*0720*/  @!P0 LEA R32, P1, R26.reuse, R16, 0x1 ;  /* 0x000000101a208211 */ /* 0x041fe200078208ff */
[----:B------:R-:W-:Y:S01]  /*0730*/  @!P0 IMAD.IADD R33, R27, 0x1, R35 ;  /* 0x000000011b218824 */ /* 0x000fe200078e0223 */
[----:B------:R4:W5:Y:S04]  /*0740*/  @!P0 LDG.E R25, desc[UR10][R30.64] ;  /* 0x0000000a1e198981 */ /* 0x000968000c1e1900 */
[----:B------:R-:W-:-:S02]  /*0750*/  @!P0 LEA.HI.X R33, R26, R17, R33, 0x1, P1 ;  /* 0x000000111a218211 */ /* 0x000fc400008f0c21 */
[----:B------:R-:W0:Y:S01]  /*0760*/  @!P0 LDC.64 R16, c[0x0][0x390] ;  /* 0x0000e400ff108b82 */ /* 0x000e220000000a00 */
[----:B----4-:R-:W-:Y:S02]  /*0770*/  @!P0 LEA R30, P1, R22, R8, 0x1 ;  /* 0x00000008161e8211 */ /* 0x010fe400078208ff */
[----:B------:R-:W-:Y:S01]  /*0780*/  @!P0 IADD3 R8, PT, PT, R23, R29, RZ ;  /* 0x0000001d17088210 */ /* 0x000fe20007ffe0ff */
[----:B------:R-:W-:-:S03]  /*0790*/  @!P0 VIADD R29, R18, 0x3 ;  /* 0x00000003121d8836 */ /* 0x000fc60000000000 */
[----:B------:R-:W-:Y:S01]  /*07a0*/  @!P0 LEA.HI.X R31, R22, R9, R8, 0x1, P1 ;  /* 0x00000009161f8211 */ /* 0x000fe200008f0c08 */
[----:B------:R-:W-:Y:S01]  /*07b0*/  @!P0 IMAD.MOV.U32 R8, RZ, RZ, R32 ;  /* 0x000000ffff088224 */ /* 0x000fe200078e0020 */
[----:B------:R-:W-:Y:S01]  /*07c0*/  @!P0 MOV R9, R33 ;  /* 0x0000002100098202 */ /* 0x000fe20000000f00 */
[----:B------:R-:W-:Y:S01]  /*07d0*/  @!P0 VIADD R33, R18, 0x4 ;  /* 0x0000000412218836 */ /* 0x000fe20000000000 */
[----:B------:R-:W-:Y:S01]  /*07e0*/  @!P0 SHF.R.S32.HI R22, RZ, 0x1f, R29 ;  /* 0x0000001fff168819 */ /* 0x000fe2000001141d */
[----:B------:R-:W4:Y:S04]  /*07f0*/  @!P0 LDG.E R27, desc[UR10][R30.64] ;  /* 0x0000000a1e1b8981 */ /* 0x000f28000c1e1900 */
[----:B------:R1:W4:Y:S01]  /*0800*/  @!P0 LDG.E R26, desc[UR10][R8.64] ;  /* 0x0000000a081a8981 */ /* 0x000322000c1e1900 */
[----:B------:R-:W-:Y:S01]  /*0810*/  @!P0 IMAD R34, R22, UR8, RZ ;  /* 0x0000000816228c24 */ /* 0x000fe2000f8e02ff */
[----:B------:R-:W-:-:S02]  /*0820*/  @!P0 SHF.R.S32.HI R32, RZ, 0x1f, R33 ;  /* 0x0000001fff208819 */ /* 0x000fc40000011421 */
[----:B-1----:R-:W-:Y:S01]  /*0830*/  @!P0 MOV R9, R13 ;  /* 0x0000000d00098202 */ /* 0x002fe20000000f00 */
[----:B------:R-:W-:-:S04]  /*0840*/  @!P0 IMAD.MOV.U32 R8, RZ, RZ, R4 ;  /* 0x000000ffff088224 */ /* 0x000fc800078e0004 */
[----:B------:R-:W-:-:S04]  /*0850*/  @!P0 IMAD.WIDE.U32 R22, R29, UR8, R8 ;  /* 0x000000081d168c25 */ /* 0x000fc8000f8e0008 */
[----:B------:R-:W-:Y:S02]  /*0860*/  @!P0 IMAD R29, R29, UR9, R34 ;  /* 0x000000091d1d8c24 */ /* 0x000fe4000f8e0222 */
[----:B------:R-:W-:Y:S01]  /*0870*/  @!P0 IMAD R32, R32, UR8, RZ ;  /* 0x0000000820208c24 */ /* 0x000fe2000f8e02ff */
[----:B------:R-:W-:Y:S01]  /*0880*/  @!P0 LEA R6, P1, R22, R6, 0x1 ;  /* 0x0000000616068211 */ /* 0x000fe200078208ff */
[----:B------:R-:W-:Y:S02]  /*0890*/  @!P0 IMAD.IADD R23, R23, 0x1, R29 ;  /* 0x0000000117178824 */ /* 0x000fe400078e021d */
[----:B------:R-:W-:-:S04]  /*08a0*/  @!P0 IMAD.WIDE.U32 R8, R33, UR8, R8 ;  /* 0x0000000821088c25 */ /* 0x000fc8000f8e0008 */
[----:B------:R-:W-:Y:S01]  /*08b0*/  @!P0 IMAD R33, R33, UR9, R32 ;  /* 0x0000000921218c24 */ /* 0x000fe2000f8e0220 */
[----:B------:R-:W-:Y:S02]  /*08c0*/  @!P0 LEA.HI.X R23, R22, R7, R23, 0x1, P1 ;  /* 0x0000000716178211 */ /* 0x000fe400008f0c17 */
[----:B------:R-:W-:Y:S01]  /*08d0*/  @!P0 MOV R22, R6 ;  /* 0x0000000600168202 */ /* 0x000fe20000000f00 */
[----:B------:R-:W-:Y:S01]  /*08e0*/  @!P0 IMAD.IADD R9, R9, 0x1, R33 ;  /* 0x0000000109098824 */ /* 0x000fe200078e0221 */
[----:B0-----:R-:W-:-:S03]  /*08f0*/  @!P0 LEA R16, P1, R8, R16, 0x1 ;  /* 0x0000001008108211 */ /* 0x001fc600078208ff */
[----:B------:R-:W4:Y:S01]  /*0900*/  @!P0 LDG.E R6, desc[UR10][R22.64] ;  /* 0x0000000a16068981 */ /* 0x000f22000c1e1900 */
[----:B------:R-:W-:Y:S01]  /*0910*/  @!P0 LEA.HI.X R9, R8, R17, R9, 0x1, P1 ;  /* 0x0000001108098211 */ /* 0x000fe200008f0c09 */
[----:B------:R-:W-:-:S05]  /*0920*/  @!P0 IMAD.MOV.U32 R8, RZ, RZ, R16 ;  /* 0x000000ffff088224 */ /* 0x000fca00078e0010 */
[----:B------:R0:W4:Y:S01]  /*0930*/  @!P0 LDG.E R7, desc[UR10][R8.64] ;  /* 0x0000000a08078981 */ /* 0x000122000c1e1900 */
[----:B------:R-:W-:Y:S01]  /*0940*/  IMAD.U32 R19, R19, 0x10000, RZ ;  /* 0x0001000013137824 */ /* 0x000fe200078e00ff */
[----:B------:R-:W-:Y:S02]  /*0950*/  PRMT R16, RZ, 0x7610, R16 ;  /* 0x00007610ff107816 */ /* 0x000fe40000000010 */
[----:B------:R-:W-:Y:S01]  /*0960*/  SHF.L.U32 R20, R20, 0x10, RZ ;  /* 0x0000001014147819 */ /* 0x000fe200000006ff */
[----:B------:R-:W-:Y:S01]  /*0970*/  FMUL.FTZ R17, R19, R19 ;  /* 0x0000001313117220 */ /* 0x000fe20000410000 */
[----:B------:R-:W-:-:S03]  /*0980*/  PRMT R29, RZ, 0x7610, R29 ;  /* 0x00007610ff1d7816 */ /* 0x000fc6000000001d */
[C---:B------:R-:W-:Y:S01]  /*0990*/  FFMA.FTZ R17, R20.reuse, R20, R17 ;  /* 0x0000001414117223 */ /* 0x040fe20000010011 */
[----:B0-----:R-:W-:Y:S01]  /*09a0*/  PRMT R9, RZ, 0x7610, R9 ;  /* 0x00007610ff097816 */ /* 0x001fe20000000009 */
[----:B------:R-:W-:Y:S02]  /*09b0*/  FADD.FTZ R19, R20, R19 ;  /* 0x0000001314137221 */ /* 0x000fe40000010000 */
[--C-:B------:R-:W-:Y:S01]  /*09c0*/  FADD.FTZ R17, R17, R12.reuse ;  /* 0x0000000c11117221 */ /* 0x100fe20000010000 */
[----:B------:R-:W-:Y:S01]  /*09d0*/  PRMT R12, RZ, 0x7610, R12 ;  /* 0x00007610ff0c7816 */ /* 0x000fe2000000000c */
[--C-:B------:R-:W-:Y:S01]  /*09e0*/  FADD.FTZ R19, R19, R14.reuse ;  /* 0x0000000e13137221 */ /* 0x100fe20000010000 */
[----:B------:R-:W-:Y:S01]  /*09f0*/  PRMT R14, RZ, 0x7610, R14 ;  /* 0x00007610ff0e7816 */ /* 0x000fe2000000000e */
[----:B------:R-:W-:-:S05]  /*0a00*/  VIADD R15, R15, 0x8 ;  /* 0x000000080f0f7836 */ /* 0x000fca0000000000 */
[----:B------:R-:W-:Y:S01]  /*0a10*/  ISETP.NE.AND P1, PT, R15, RZ, PT ;  /* 0x000000ff0f00720c */ /* 0x000fe20003f25270 */
[----:B------:R-:W-:Y:S01]  /*0a20*/  VIADD R18, R18, 0x8 ;  /* 0x0000000812127836 */ /* 0x000fe20000000000 */
[C---:B---3--:R-:W-:Y:S02]  /*0a30*/  @!P0 PRMT R16, R21.reuse, 0x7632, R16 ;  /* 0x0000763215108816 */ /* 0x048fe40000000010 */
[----:B------:R-:W-:-:S03]  /*0a40*/  @!P0 PRMT R29, R21, 0x7610, R29 ;  /* 0x00007610151d8816 */ /* 0x000fc6000000001d */
[----:B------:R-:W-:Y:S02]  /*0a50*/  IMAD.U32 R16, R16, 0x10000, RZ ;  /* 0x0001000010107824 */ /* 0x000fe400078e00ff */
[----:B------:R-:W-:Y:S02]  /*0a60*/  IMAD.U32 R29, R29, 0x10000, RZ ;  /* 0x000100001d1d7824 */ /* 0x000fe400078e00ff */
[----:B------:R-:W-:-:S04]  /*0a70*/  FMUL.FTZ R8, R16, R16 ;  /* 0x0000001010087220 */ /* 0x000fc80000410000 */
[C---:B------:R-:W-:Y:S01]  /*0a80*/  FFMA.FTZ R8, R29.reuse, R29, R8 ;  /* 0x0000001d1d087223 */ /* 0x040fe20000010008 */
[----:B------:R-:W-:-:S03]  /*0a90*/  FADD.FTZ R16, R29, R16 ;  /* 0x000000101d107221 */ /* 0x000fc60000010000 */
[----:B------:R-:W-:Y:S01]  /*0aa0*/  FADD.FTZ R20, R17, R8 ;  /* 0x0000000811147221 */ /* 0x000fe20000010000 */
[C---:B--2---:R-:W-:Y:S02]  /*0ab0*/  @!P0 PRMT R9, R24.reuse, 0x7632, R9 ;  /* 0x0000763218098816 */ /* 0x044fe40000000009 */
[----:B------:R-:W-:Y:S02]  /*0ac0*/  @!P0 PRMT R12, R24, 0x7610, R12 ;  /* 0x00007610180c8816 */ /* 0x000fe4000000000c */
[----:B------:R-:W-:Y:S02]  /*0ad0*/  SHF.L.U32 R9, R9, 0x10, RZ ;  /* 0x0000001009097819 */ /* 0x000fe400000006ff */
[----:B------:R-:W-:Y:S01]  /*0ae0*/  PRMT R8, RZ, 0x7610, R8 ;  /* 0x00007610ff087816 */ /* 0x000fe20000000008 */
[----:B------:R-:W-:Y:S02]  /*0af0*/  IMAD.U32 R12, R12, 0x10000, RZ ;  /* 0x000100000c0c7824 */ /* 0x000fe400078e00ff */
[----:B------:R-:W-:Y:S01]  /*0b00*/  FADD.FTZ R16, R19, R16 ;  /* 0x0000001013107221 */ /* 0x000fe20000010000 */
[----:B------:R-:W-:Y:S01]  /*0b10*/  FMUL.FTZ R17, R9, R9 ;  /* 0x0000000909117220 */ /* 0x000fe20000410000 */
[----:B------:R-:W-:Y:S01]  /*0b20*/  FADD.FTZ R9, R12, R9 ;  /* 0x000000090c097221 */ /* 0x000fe20000010000 */
[----:B-----5:R-:W-:-:S02]  /*0b30*/  @!P0 PRMT R14, R25, 0x7632, R14 ;  /* 0x00007632190e8816 */ /* 0x020fc4000000000e */
[----:B------:R-:W-:-:S03]  /*0b40*/  @!P0 PRMT R8, R25, 0x7610, R8 ;  /* 0x0000761019088816 */ /* 0x000fc60000000008 */
[----:B------:R-:W-:Y:S02]  /*0b50*/  IMAD.U32 R19, R14, 0x10000, RZ ;  /* 0x000100000e137824 */ /* 0x000fe400078e00ff */
[----:B------:R-:W-:Y:S01]  /*0b60*/  FADD.FTZ R22, R16, R9 ;  /* 0x0000000910167221 */ /* 0x000fe20000010000 */
[----:B------:R-:W-:Y:S01]  /*0b70*/  SHF.L.U32 R8, R8, 0x10, RZ ;  /* 0x0000001008087819 */ /* 0x000fe200000006ff */
[----:B------:R-:W-:Y:S01]  /*0b80*/  FFMA.FTZ R17, R12, R12, R17 ;  /* 0x0000000c0c117223 */ /* 0x000fe20000010011 */
[----:B------:R-:W-:Y:S01]  /*0b90*/  FMUL.FTZ R9, R19, R19 ;  /* 0x0000001313097220 */ /* 0x000fe20000410000 */
[----:B------:R-:W-:Y:S02]  /*0ba0*/  PRMT R12, RZ, 0x7610, R12 ;  /* 0x00007610ff0c7816 */ /* 0x000fe4000000000c */
[C---:B------:R-:W-:Y:S01]  /*0bb0*/  FADD.FTZ R19, R8.reuse, R19 ;  /* 0x0000001308137221 */ /* 0x040fe20000010000 */
[----:B------:R-:W-:Y:S01]  /*0bc0*/  FFMA.FTZ R9, R8, R8, R9 ;  /* 0x0000000808097223 */ /* 0x000fe20000010009 */
[----:B------:R-:W-:-:S02]  /*0bd0*/  PRMT R14, RZ, 0x7610, R14 ;  /* 0x00007610ff0e7816 */ /* 0x000fc4000000000e */
[----:B------:R-:W-:Y:S01]  /*0be0*/  PRMT R8, RZ, 0x7610, R8 ;  /* 0x00007610ff087816 */ /* 0x000fe20000000008 */
[----:B------:R-:W-:Y:S01]  /*0bf0*/  FADD.FTZ R20, R20, R17 ;  /* 0x0000001114147221 */ /* 0x000fe20000010000 */
[----:B------:R-:W-:Y:S02]  /*0c00*/  PRMT R16, RZ, 0x7610, R16 ;  /* 0x00007610ff107816 */ /* 0x000fe40000000010 */
[----:B----4-:R-:W-:Y:S02]  /*0c10*/  @!P0 PRMT R8, R27, 0x7632, R8 ;  /* 0x000076321b088816 */ /* 0x010fe40000000008 */
[C---:B------:R-:W-:Y:S02]  /*0c20*/  @!P0 PRMT R12, R26.reuse, 0x7632, R12 ;  /* 0x000076321a0c8816 */ /* 0x040fe4000000000c */
[----:B------:R-:W-:-:S03]  /*0c30*/  @!P0 PRMT R14, R26, 0x7610, R14 ;  /* 0x000076101a0e8816 */ /* 0x000fc6000000000e */
[----:B------:R-:W-:Y:S02]  /*0c40*/  IMAD.U32 R17, R12, 0x10000, RZ ;  /* 0x000100000c117824 */ /* 0x000fe400078e00ff */
[----:B------:R-:W-:Y:S01]  /*0c50*/  FADD.FTZ R22, R22, R19 ;  /* 0x0000001316167221 */ /* 0x000fe20000010000 */
[----:B------:R-:W-:Y:S01]  /*0c60*/  @!P0 PRMT R16, R27, 0x7610, R16 ;  /* 0x000076101b108816 */ /* 0x000fe20000000010 */
[----:B------:R-:W-:Y:S01]  /*0c70*/  IMAD.U32 R14, R14, 0x10000, RZ ;  /* 0x000100000e0e7824 */ /* 0x000fe200078e00ff */
[----:B------:R-:W-:Y:S01]  /*0c80*/  SHF.L.U32 R21, R8, 0x10, RZ ;  /* 0x0000001008157819 */ /* 0x000fe200000006ff */
[----:B------:R-:W-:Y:S01]  /*0c90*/  FMUL.FTZ R19, R17, R17 ;  /* 0x0000001111137220 */ /* 0x000fe20000410000 */
[----:B------:R-:W-:Y:S02]  /*0ca0*/  PRMT R8, RZ, 0x7610, R8 ;  /* 0x00007610ff087816 */ /* 0x000fe40000000008 */
[----:B------:R-:W-:Y:S01]  /*0cb0*/  PRMT R12, RZ, 0x7610, R12 ;  /* 0x00007610ff0c7816 */ /* 0x000fe2000000000c */
[----:B------:R-:W-:Y:S01]  /*0cc0*/  FADD.FTZ R20, R20, R9 ;  /* 0x0000000914147221 */ /* 0x000fe20000010000 */
[C---:B------:R-:W-:Y:S01]  /*0cd0*/  FADD.FTZ R17, R14.reuse, R17 ;  /* 0x000000110e117221 */ /* 0x040fe20000010000 */
[----:B------:R-:W-:Y:S01]  /*0ce0*/  FFMA.FTZ R19, R14, R14, R19 ;  /* 0x0000000e0e137223 */ /* 0x000fe20000010013 */
[----:B------:R-:W-:-:S02]  /*0cf0*/  IMAD.U32 R16, R16, 0x10000, RZ ;  /* 0x0001000010107824 */ /* 0x000fc400078e00ff */
[----:B------:R-:W-:Y:S01]  /*0d00*/  FMUL.FTZ R9, R21, R21 ;  /* 0x0000001515097220 */ /* 0x000fe20000410000 */
[----:B------:R-:W-:Y:S01]  /*0d10*/  PRMT R14, RZ, 0x7610, R14 ;  /* 0x00007610ff0e7816 */ /* 0x000fe2000000000e */
[----:B------:R-:W-:Y:S01]  /*0d20*/  FADD.FTZ R22, R22, R17 ;  /* 0x0000001116167221 */ /* 0x000fe20000010000 */
[----:B------:R-:W-:Y:S01]  /*0d30*/  FADD.FTZ R20, R20, R19 ;  /* 0x0000001314147221 */ /* 0x000fe20000010000 */
[C---:B------:R-:W-:Y:S01]  /*0d40*/  FFMA.FTZ R9, R16.reuse, R16, R9 ;  /* 0x0000001010097223 */ /* 0x040fe20000010009 */
[----:B------:R-:W-:-:S03]  /*0d50*/  FADD.FTZ R21, R16, R21 ;  /* 0x0000001510157221 */ /* 0x000fc60000010000 */
[----:B------:R-:W-:Y:S01]  /*0d60*/  FADD.FTZ R20, R20, R9 ;  /* 0x0000000914147221 */ /* 0x000fe20000010000 */
[----:B------:R-:W-:Y:S01]  /*0d70*/  FADD.FTZ R22, R22, R21 ;  /* 0x0000001516167221 */ /* 0x000fe20000010000 */
[C---:B------:R-:W-:Y:S02]  /*0d80*/  @!P0 PRMT R8, R6.reuse, 0x7632, R8 ;  /* 0x0000763206088816 */ /* 0x040fe40000000008 */
[----:B------:R-:W-:Y:S02]  /*0d90*/  @!P0 PRMT R12, R6, 0x7610, R12 ;  /* 0x00007610060c8816 */ /* 0x000fe4000000000c */
[----:B------:R-:W-:Y:S01]  /*0da0*/  PRMT R6, RZ, 0x7610, R6 ;  /* 0x00007610ff067816 */ /* 0x000fe20000000006 */
[----:B------:R-:W-:Y:S01]  /*0db0*/  IMAD.U32 R17, R8, 0x10000, RZ ;  /* 0x0001000008117824 */ /* 0x000fe200078e00ff */
[----:B------:R-:W-:Y:S02]  /*0dc0*/  SHF.L.U32 R12, R12, 0x10, RZ ;  /* 0x000000100c0c7819 */ /* 0x000fe400000006ff */
[----:B------:R-:W-:Y:S01]  /*0dd0*/  @!P0 PRMT R14, R7, 0x7632, R14 ;  /* 0x00007632070e8816 */ /* 0x000fe2000000000e */
[----:B------:R-:W-:Y:S01]  /*0de0*/  FMUL.FTZ R9, R17, R17 ;  /* 0x0000001111097220 */ /* 0x000fe20000410000 */
[----:B------:R-:W-:Y:S01]  /*0df0*/  @!P0 PRMT R6, R7, 0x7610, R6 ;  /* 0x0000761007068816 */ /* 0x000fe20000000006 */
[----:B------:R-:W-:-:S02]  /*0e00*/  FADD.FTZ R17, R12, R17 ;  /* 0x000000110c117221 */ /* 0x000fc40000010000 */
[----:B------:R-:W-:Y:S01]  /*0e10*/  IMAD.U32 R7, R14, 0x10000, RZ ;  /* 0x000100000e077824 */ /* 0x000fe200078e00ff */
[----:B------:R-:W-:Y:S01]  /*0e20*/  SHF.L.U32 R6, R6, 0x10, RZ ;  /* 0x0000001006067819 */ /* 0x000fe200000006ff */
[----:B------:R-:W-:Y:S01]  /*0e30*/  FADD.FTZ R22, R22, R17 ;  /* 0x0000001116167221 */ /* 0x000fe20000010000 */
[----:B------:R-:W-:Y:S01]  /*0e40*/  FFMA.FTZ R9, R12, R12, R9 ;  /* 0x0000000c0c097223 */ /* 0x000fe20000010009 */
[----:B------:R-:W-:Y:S02]  /*0e50*/  FMUL.FTZ R17, R7, R7 ;  /* 0x0000000707117220 */ /* 0x000fe40000410000 */
[----:B------:R-:W-:Y:S01]  /*0e60*/  FADD.FTZ R7, R6, R7 ;  /* 0x0000000706077221 */ /* 0x000fe20000010000 */
[----:B------:R-:W-:Y:S01]  /*0e70*/  FADD.FTZ R20, R20, R9 ;  /* 0x0000000914147221 */ /* 0x000fe20000010000 */
[----:B------:R-:W-:Y:S02]  /*0e80*/  FFMA.FTZ R17, R6, R6, R17 ;  /* 0x0000000606117223 */ /* 0x000fe40000010011 */
[----:B------:R-:W-:-:S02]  /*0e90*/  FADD.FTZ R14, R22, R7 ;  /* 0x00000007160e7221 */ /* 0x000fc40000010000 */
[----:B------:R-:W-:Y:S01]  /*0ea0*/  FADD.FTZ R12, R20, R17 ;  /* 0x00000011140c7221 */ /* 0x000fe20000010000 */
[----:B------:R-:W-:Y:S06]  /*0eb0*/  @P1 BRA `(.L_x_2119) ;  /* 0xfffffff000f81947 */ /* 0x000fec000383ffff */
[----:B------:R-:W-:-:S07]  /*0ec0*/  VIADD R18, R18, 0xfffffffd ;  /* 0xfffffffd12127836 */ /* 0x000fce0000000000 */
.L_x_2118:
        /* <DEDUP_REMOVED lines=10> */
[----:B------:R-:W-:Y:S01]  /*0f70*/  @!P0 IADD3 R19, PT, PT, R18, 0x1, RZ ;  /* 0x0000000112138810 */ /* 0x000fe20007ffe0ff */
[----:B------:R-:W-:Y:S01]  /*0f80*/  @!P0 IMAD.MOV.U32 R6, RZ, RZ, R4 ;  /* 0x000000ffff068224 */ /* 0x000fe200078e0004 */
[----:B------:R-:W-:Y:S01]  /*0f90*/  @!P0 SHF.R.S32.HI R8, RZ, 0x1f, R18 ;  /* 0x0000001fff088819 */ /* 0x000fe20000011412 */
[----:B------:R-:W-:Y:S01]  /*0fa0*/  @!P0 IMAD.MOV.U32 R7, RZ, RZ, R13 ;  /* 0x000000ffff078224 */ /* 0x000fe200078e000d */
[----:B------:R-:W-:Y:S01]  /*0fb0*/  @!P0 SHF.R.S32.HI R22, RZ, 0x1f, R19 ;  /* 0x0000001fff168819 */ /* 0x000fe20000011413 */
[----:B------:R-:W-:Y:S02]  /*0fc0*/  @!P0 IMAD.MOV.U32 R9, RZ, RZ, R13 ;  /* 0x000000ffff098224 */ /* 0x000fe400078e000d */
[----:B------:R-:W1:Y:S01]  /*0fd0*/  @!P0 LDC.64 R16, c[0x0][0x390] ;  /* 0x0000e400ff108b82 */ /* 0x000e620000000a00 */
[----:B------:R-:W-:Y:S01]  /*0fe0*/  @!P0 IMAD R25, R8, UR4, RZ ;  /* 0x0000000408198c24 */ /* 0x000fe2000f8e02ff */
[----:B------:R-:W-:Y:S01]  /*0ff0*/  @!P0 MOV R8, R4 ;  /* 0x0000000400088202 */ /* 0x000fe20000000f00 */
[----:B------:R-:W-:-:S02]  /*1000*/  @!P0 IMAD R26, R22, UR4, RZ ;  /* 0x00000004161a8c24 */ /* 0x000fc4000f8e02ff */
[----:B------:R-:W-:-:S04]  /*1010*/  @!P0 IMAD.WIDE.U32 R22, R18, UR4, R6 ;  /* 0x0000000412168c25 */ /* 0x000fc8000f8e0006 */
[----:B------:R-:W-:Y:S02]  /*1020*/  @!P0 IMAD R7, R18, UR5, R25 ;  /* 0x0000000512078c24 */ /* 0x000fe4000f8e0219 */
[C---:B------:R-:W-:Y:S02]  /*1030*/  @!P0 IMAD.WIDE.U32 R24, R19.reuse, UR4, R8 ;  /* 0x0000000413188c25 */ /* 0x040fe4000f8e0008 */
[----:B------:R-:W2:Y:S02]  /*1040*/  @!P0 LDC.64 R8, c[0x0][0x390] ;  /* 0x0000e400ff088b82 */ /* 0x000ea40000000a00 */
[----:B------:R-:W-:Y:S01]  /*1050*/  @!P0 IMAD R27, R19, UR5, R26 ;  /* 0x00000005131b8c24 */ /* 0x000fe2000f8e021a */
[----:B0-----:R-:W-:Y:S01]  /*1060*/  @!P0 LEA R26, P2, R22, R20, 0x1 ;  /* 0x00000014161a8211 */ /* 0x001fe200078408ff */
[----:B------:R-:W-:Y:S02]  /*1070*/  @!P0 IMAD.IADD R19, R23, 0x1, R7 ;  /* 0x0000000117138824 */ /* 0x000fe400078e0207 */
[----:B------:R-:W-:-:S02]  /*1080*/  @!P0 VIADD R28, R18, 0x3 ;  /* 0x00000003121c8836 */ /* 0x000fc40000000000 */
[----:B------:R-:W0:Y:S01]  /*1090*/  @!P0 LDC.64 R6, c[0x0][0x390] ;  /* 0x0000e400ff068b82 */ /* 0x000e220000000a00 */
[----:B-1----:R-:W-:Y:S02]  /*10a0*/  @!P0 LEA R20, P3, R24, R16, 0x1 ;  /* 0x0000001018148211 */ /* 0x002fe400078608ff */
[----:B------:R-:W-:Y:S02]  /*10b0*/  @!P0 IADD3 R16, PT, PT, R25, R27, RZ ;  /* 0x0000001b19108210 */ /* 0x000fe40007ffe0ff */
[----:B------:R-:W-:Y:S01]  /*10c0*/  @!P0 LEA.HI.X R27, R22, R21, R19, 0x1, P2 ;  /* 0x00000015161b8211 */ /* 0x000fe200010f0c13 */
[----:B------:R-:W-:Y:S01]  /*10d0*/  @!P0 VIADD R19, R18, 0x2 ;  /* 0x0000000212138836 */ /* 0x000fe20000000000 */
[----:B------:R-:W-:Y:S02]  /*10e0*/  @!P0 LEA.HI.X R21, R24, R17, R16, 0x1, P3 ;  /* 0x0000001118158211 */ /* 0x000fe400018f0c10 */
[----:B------:R-:W-:Y:S01]  /*10f0*/  @!P0 SHF.R.S32.HI R22, RZ, 0x1f, R28 ;  /* 0x0000001fff168819 */ /* 0x000fe2000001141c */
[----:B------:R-:W3:Y:S01]  /*1100*/  @!P0 LDG.E R26, desc[UR10][R26.64] ;  /* 0x0000000a1a1a8981 */ /* 0x000ee2000c1e1900 */
[----:B------:R-:W-:Y:S01]  /*1110*/  @!P0 SHF.R.S32.HI R16, RZ, 0x1f, R19 ;  /* 0x0000001fff108819 */ /* 0x000fe20000011413 */
[----:B------:R-:W-:Y:S01]  /*1120*/  @!P0 IMAD.MOV.U32 R17, RZ, RZ, R13 ;  /* 0x000000ffff118224 */ /* 0x000fe200078e000d */
[----:B------:R-:W-:Y:S01]  /*1130*/  @!P0 MOV R23, R13 ;  /* 0x0000000d00178202 */ /* 0x000fe20000000f00 */
[----:B------:R1:W4:Y:S01]  /*1140*/  @!P0 LDG.E R20, desc[UR10][R20.64] ;  /* 0x0000000a14148981 */ /* 0x000322000c1e1900 */
[----:B------:R-:W-:-:S02]  /*1150*/  @!P0 IMAD R25, R22, UR4, RZ ;  /* 0x0000000416198c24 */ /* 0x000fc4000f8e02ff */
[----:B------:R-:W-:Y:S01]  /*1160*/  @!P0 IMAD R24, R16, UR4, RZ ;  /* 0x0000000410188c24 */ /* 0x000fe2000f8e02ff */
[----:B------:R-:W-:Y:S01]  /*1170*/  @!P0 MOV R16, R4 ;  /* 0x0000000400108202 */ /* 0x000fe20000000f00 */
[----:B------:R-:W-:Y:S02]  /*1180*/  @!P0 IMAD.MOV.U32 R22, RZ, RZ, R4 ;  /* 0x000000ffff168224 */ /* 0x000fe400078e0004 */
[----:B------:R-:W-:Y:S02]  /*1190*/  @!P0 IMAD R25, R28, UR5, R25 ;  /* 0x000000051c198c24 */ /* 0x000fe4000f8e0219 */
[----:B------:R-:W-:-:S04]  /*11a0*/  @!P0 IMAD.WIDE.U32 R16, R19, UR4, R16 ;  /* 0x0000000413108c25 */ /* 0x000fc8000f8e0010 */
[----:B------:R-:W-:Y:S01]  /*11b0*/  @!P0 IMAD R19, R19, UR5, R24 ;  /* 0x0000000513138c24 */ /* 0x000fe2000f8e0218 */
[----:B--2---:R-:W-:Y:S01]  /*11c0*/  @!P0 LEA R8, P2, R16, R8, 0x1 ;  /* 0x0000000810088211 */ /* 0x004fe200078408ff */
[----:B------:R-:W-:-:S04]  /*11d0*/  @!P0 IMAD.WIDE.U32 R22, R28, UR4, R22 ;  /* 0x000000041c168c25 */ /* 0x000fc8000f8e0016 */
[----:B------:R-:W-:Y:S01]  /*11e0*/  @!P0 IMAD.IADD R19, R17, 0x1, R19 ;  /* 0x0000000111138824 */ /* 0x000fe200078e0213 */
[----:B0-----:R-:W-:Y:S01]  /*11f0*/  @!P0 LEA R6, P3, R22, R6, 0x1 ;  /* 0x0000000616068211 */ /* 0x001fe200078608ff */
[----:B------:R-:W-:-:S03]  /*1200*/  @!P0 IMAD.IADD R17, R23, 0x1, R25 ;  /* 0x0000000117118824 */ /* 0x000fc600078e0219 */
[----:B------:R-:W-:Y:S02]  /*1210*/  @!P0 LEA.HI.X R9, R16, R9, R19, 0x1, P2 ;  /* 0x0000000910098211 */ /* 0x000fe400010f0c13 */
[----:B------:R-:W-:-:S03]  /*1220*/  @!P0 LEA.HI.X R7, R22, R7, R17, 0x1, P3 ;  /* 0x0000000716078211 */ /* 0x000fc600018f0c11 */
[----:B------:R0:W2:Y:S04]  /*1230*/  @!P0 LDG.E R22, desc[UR10][R8.64] ;  /* 0x0000000a08168981 */ /* 0x0000a8000c1e1900 */
[----:B------:R5:W2:Y:S01]  /*1240*/  @!P0 LDG.E R23, desc[UR10][R6.64] ;  /* 0x0000000a06178981 */ /* 0x000aa2000c1e1900 */
[----:B------:R-:W-:Y:S01]  /*1250*/  PRMT R17, RZ, 0x7610, R17 ;  /* 0x00007610ff117816 */ /* 0x000fe20000000011 */
[----:B------:R-:W-:Y:S01]  /*1260*/  VIADD R18, R18, 0x4 ;  /* 0x0000000412127836 */ /* 0x000fe20000000000 */
[----:B------:R-:W-:Y:S02]  /*1270*/  PRMT R16, RZ, 0x7610, R16 ;  /* 0x00007610ff107816 */ /* 0x000fe40000000010 */
[----:B-1----:R-:W-:Y:S02]  /*1280*/  PRMT R21, RZ, 0x7610, R21 ;  /* 0x00007610ff157816 */ /* 0x002fe40000000015 */
[----:B------:R-:W-:-:S02]  /*1290*/  PRMT R19, RZ, 0x7610, R19 ;  /* 0x00007610ff137816 */ /* 0x000fc40000000013 */
[----:B0-----:R-:W-:Y:S02]  /*12a0*/  PRMT R8, RZ, 0x7610, R8 ;  /* 0x00007610ff087816 */ /* 0x001fe40000000008 */
[----:B------:R-:W-:Y:S02]  /*12b0*/  PRMT R9, RZ, 0x7610, R9 ;  /* 0x00007610ff097816 */ /* 0x000fe40000000009 */
[C---:B---3--:R-:W-:Y:S02]  /*12c0*/  @!P0 PRMT R17, R26.reuse, 0x7610, R17 ;  /* 0x000076101a118816 */ /* 0x048fe40000000011 */
[----:B------:R-:W-:Y:S02]  /*12d0*/  @!P0 PRMT R16, R26, 0x7632, R16 ;  /* 0x000076321a108816 */ /* 0x000fe40000000010 */
[----:B------:R-:W-:Y:S02]  /*12e0*/  SHF.L.U32 R17, R17, 0x10, RZ ;  /* 0x0000001011117819 */ /* 0x000fe400000006ff */
[----:B----4-:R-:W-:Y:S01]  /*12f0*/  @!P0 PRMT R21, R20, 0x7610, R21 ;  /* 0x0000761014158816 */ /* 0x010fe20000000015 */
[----:B------:R-:W-:Y:S01]  /*1300*/  IMAD.U32 R16, R16, 0x10000, RZ ;  /* 0x0001000010107824 */ /* 0x000fe200078e00ff */
[----:B------:R-:W-:-:S03]  /*1310*/  @!P0 PRMT R19, R20, 0x7632, R19 ;  /* 0x0000763214138816 */ /* 0x000fc60000000013 */
[----:B-----5:R-:W-:Y:S01]  /*1320*/  FADD.FTZ R7, R17, R16 ;  /* 0x0000001011077221 */ /* 0x020fe20000010000 */
[----:B------:R-:W-:Y:S01]  /*1330*/  SHF.L.U32 R6, R19, 0x10, RZ ;  /* 0x0000001013067819 */ /* 0x000fe200000006ff */
[----:B------:R-:W-:Y:S02]  /*1340*/  IMAD.U32 R21, R21, 0x10000, RZ ;  /* 0x0001000015157824 */ /* 0x000fe400078e00ff */
[----:B------:R-:W-:Y:S01]  /*1350*/  FMUL.FTZ R16, R16, R16 ;  /* 0x0000001010107220 */ /* 0x000fe20000410000 */
[----:B------:R-:W-:Y:S01]  /*1360*/  FADD.FTZ R14, R14, R7 ;  /* 0x000000070e0e7221 */ /* 0x000fe20000010000 */
[----:B------:R-:W-:Y:S02]  /*1370*/  FADD.FTZ R7, R21, R6 ;  /* 0x0000000615077221 */ /* 0x000fe40000010000 */
[----:B------:R-:W-:Y:S01]  /*1380*/  FFMA.FTZ R17, R17, R17, R16 ;  /* 0x0000001111117223 */ /* 0x000fe20000010010 */
[----:B------:R-:W-:Y:S01]  /*1390*/  FMUL.FTZ R6, R6, R6 ;  /* 0x0000000606067220 */ /* 0x000fe20000410000 */
[--C-:B------:R-:W-:Y:S01]  /*13a0*/  FADD.FTZ R19, R14, R7.reuse ;  /* 0x000000070e137221 */ /* 0x100fe20000010000 */
[----:B------:R-:W-:Y:S01]  /*13b0*/  PRMT R7, RZ, 0x7610, R7 ;  /* 0x00007610ff077816 */ /* 0x000fe20000000007 */
[----:B------:R-:W-:Y:S01]  /*13c0*/  FADD.FTZ R17, R12, R17 ;  /* 0x000000110c117221 */ /* 0x000fe20000010000 */
[----:B------:R-:W-:Y:S01]  /*13d0*/  PRMT R14, RZ, 0x7610, R14 ;  /* 0x00007610ff0e7816 */ /* 0x000fe2000000000e */
[----:B------:R-:W-:-:S04]  /*13e0*/  FFMA.FTZ R6, R21, R21, R6 ;  /* 0x0000001515067223 */ /* 0x000fc80000010006 */
[----:B------:R-:W-:Y:S01]  /*13f0*/  FADD.FTZ R17, R17, R6 ;  /* 0x0000000611117221 */ /* 0x000fe20000010000 */
[C---:B--2---:R-:W-:Y:S02]  /*1400*/  @!P0 PRMT R8, R22.reuse, 0x7632, R8 ;  /* 0x0000763216088816 */ /* 0x044fe40000000008 */
[----:B------:R-:W-:Y:S02]  /*1410*/  @!P0 PRMT R9, R22, 0x7610, R9 ;  /* 0x0000761016098816 */ /* 0x000fe40000000009 */
[C---:B------:R-:W-:Y:S01]  /*1420*/  @!P0 PRMT R7, R23.reuse, 0x7632, R7 ;  /* 0x0000763217078816 */ /* 0x040fe20000000007 */
[----:B------:R-:W-:Y:S01]  /*1430*/  IMAD.U32 R8, R8, 0x10000, RZ ;  /* 0x0001000008087824 */ /* 0x000fe200078e00ff */
[----:B------:R-:W-:Y:S01]  /*1440*/  @!P0 PRMT R14, R23, 0x7610, R14 ;  /* 0x00007610170e8816 */ /* 0x000fe2000000000e */
[----:B------:R-:W-:Y:S01]  /*1450*/  IMAD.U32 R9, R9, 0x10000, RZ ;  /* 0x0001000009097824 */ /* 0x000fe200078e00ff */
[----:B------:R-:W-:Y:S01]  /*1460*/  SHF.L.U32 R7, R7, 0x10, RZ ;  /* 0x0000001007077819 */ /* 0x000fe200000006ff */
[----:B------:R-:W-:-:S02]  /*1470*/  FMUL.FTZ R12, R8, R8 ;  /* 0x00000008080c7220 */ /* 0x000fc40000410000 */
[C---:B------:R-:W-:Y:S01]  /*1480*/  FADD.FTZ R8, R9.reuse, R8 ;  /* 0x0000000809087221 */ /* 0x040fe20000010000 */
[----:B------:R-:W-:Y:S02]  /*1490*/  IMAD.U32 R14, R14, 0x10000, RZ ;  /* 0x000100000e0e7824 */ /* 0x000fe400078e00ff */
[----:B------:R-:W-:Y:S01]  /*14a0*/  FFMA.FTZ R12, R9, R9, R12 ;  /* 0x00000009090c7223 */ /* 0x000fe2000001000c */
[----:B------:R-:W-:Y:S01]  /*14b0*/  FMUL.FTZ R9, R7, R7 ;  /* 0x0000000707097220 */ /* 0x000fe20000410000 */
[----:B------:R-:W-:Y:S01]  /*14c0*/  FADD.FTZ R8, R19, R8 ;  /* 0x0000000813087221 */ /* 0x000fe20000010000 */
[C---:B------:R-:W-:Y:S01]  /*14d0*/  FADD.FTZ R7, R14.reuse, R7 ;  /* 0x000000070e077221 */ /* 0x040fe20000010000 */
[----:B------:R-:W-:Y:S01]  /*14e0*/  FADD.FTZ R12, R17, R12 ;  /* 0x0000000c110c7221 */ /* 0x000fe20000010000 */
[----:B------:R-:W-:Y:S02]  /*14f0*/  FFMA.FTZ R9, R14, R14, R9 ;  /* 0x0000000e0e097223 */ /* 0x000fe40000010009 */
[----:B------:R-:W-:-:S02]  /*1500*/  FADD.FTZ R14, R8, R7 ;  /* 0x00000007080e7221 */ /* 0x000fc40000010000 */
[----:B------:R-:W-:-:S07]  /*1510*/  FADD.FTZ R12, R12, R9 ;  /* 0x000000090c0c7221 */ /* 0x000fce0000010000 */
.L_x_2120:
        /* <DEDUP_REMOVED lines=12> */
[----:B------:R-:W-:Y:S01]  /*15e0*/  @!P0 IMAD.MOV.U32 R17, RZ, RZ, R13 ;  /* 0x000000ffff118224 */ /* 0x000fe200078e000d */
[----:B------:R-:W-:Y:S01]  /*15f0*/  @!P0 MOV R20, R4 ;  /* 0x0000000400148202 */ /* 0x000fe20000000f00 */
[----:B------:R-:W-:Y:S01]  /*1600*/  @!P0 IMAD R11, R11, UR4, RZ ;  /* 0x000000040b0b8c24 */ /* 0x000fe2000f8e02ff */
[----:B------:R-:W-:Y:S01]  /*1610*/  @!P0 SHF.R.S32.HI R19, RZ, 0x1f, R15 ;  /* 0x0000001fff138819 */ /* 0x000fe2000001140f */
[----:B------:R-:W1:Y:S01]  /*1620*/  @!P0 LDC.64 R6, c[0x0][0x390] ;  /* 0x0000e400ff068b82 */ /* 0x000e620000000a00 */
[----:B------:R-:W-:-:S04]  /*1630*/  @!P0 IMAD.WIDE.U32 R16, R18, UR4, R16 ;  /* 0x0000000412108c25 */ /* 0x000fc8000f8e0010 */
[----:B------:R-:W-:Y:S02]  /*1640*/  @!P0 IMAD R11, R18, UR5, R11 ;  /* 0x00000005120b8c24 */ /* 0x000fe4000f8e020b */
[----:B------:R-:W-:Y:S02]  /*1650*/  @!P0 IMAD.MOV.U32 R21, RZ, RZ, R13 ;  /* 0x000000ffff158224 */ /* 0x000fe400078e000d */
[----:B------:R-:W-:Y:S02]  /*1660*/  @!P0 IMAD R22, R19, UR4, RZ ;  /* 0x0000000413168c24 */ /* 0x000fe4000f8e02ff */
[----:B------:R-:W-:-:S04]  /*1670*/  @!P0 IMAD.WIDE.U32 R20, R15, UR4, R20 ;  /* 0x000000040f148c25 */ /* 0x000fc8000f8e0014 */
[----:B------:R-:W-:Y:S01]  /*1680*/  @!P0 IMAD.IADD R11, R17, 0x1, R11 ;  /* 0x00000001110b8824 */ /* 0x000fe200078e020b */
[----:B0-----:R-:W-:Y:S01]  /*1690*/  @!P0 LEA R8, P2, R16, R8, 0x1 ;  /* 0x0000000810088211 */ /* 0x001fe200078408ff */
[----:B------:R-:W-:-:S03]  /*16a0*/  @!P0 IMAD R15, R15, UR5, R22 ;  /* 0x000000050f0f8c24 */ /* 0x000fc6000f8e0216 */
[----:B------:R-:W-:Y:S02]  /*16b0*/  @!P0 LEA.HI.X R9, R16, R9, R11, 0x1, P2 ;  /* 0x0000000910098211 */ /* 0x000fe400010f0c0b */
[----:B------:R-:W-:Y:S02]  /*16c0*/  @!P0 IADD3 R15, PT, PT, R21, R15, RZ ;  /* 0x0000000f150f8210 */ /* 0x000fe40007ffe0ff */
[C---:B-1----:R-:W-:Y:S01]  /*16d0*/  @!P0 LEA R6, P3, R20.reuse, R6, 0x1 ;  /* 0x0000000614068211 */ /* 0x042fe200078608ff */
[----:B------:R-:W2:Y:S03]  /*16e0*/  @!P0 LDG.E R8, desc[UR10][R8.64] ;  /* 0x0000000a08088981 */ /* 0x000ea6000c1e1900 */
        /* <DEDUP_REMOVED lines=15> */
[C---:B------:R-:W-:Y:S02]  /*17e0*/  FADD.FTZ R7, R15.reuse, R16 ;  /* 0x000000100f077221 */ /* 0x040fe40000010000 */
[----:B------:R-:W-:Y:S01]  /*17f0*/  FFMA.FTZ R15, R15, R15, R6 ;  /* 0x0000000f0f0f7223 */ /* 0x000fe20000010006 */
[----:B------:R-:W-:Y:S02]  /*1800*/  IMAD.U32 R19, R19, 0x10000, RZ ;  /* 0x0001000013137824 */ /* 0x000fe400078e00ff */
[----:B------:R-:W-:Y:S01]  /*1810*/  FMUL.FTZ R6, R8, R8 ;  /* 0x0000000808067220 */ /* 0x000fe20000410000 */
[----:B------:R-:W-:Y:S01]  /*1820*/  FADD.FTZ R7, R14, R7 ;  /* 0x000000070e077221 */ /* 0x000fe20000010000 */
[----:B------:R-:W-:Y:S01]  /*1830*/  FADD.FTZ R15, R12, R15 ;  /* 0x0000000f0c0f7221 */ /* 0x000fe20000010000 */
[C---:B------:R-:W-:Y:S01]  /*1840*/  FADD.FTZ R8, R19.reuse, R8 ;  /* 0x0000000813087221 */ /* 0x040fe20000010000 */
[----:B------:R-:W-:-:S03]  /*1850*/  FFMA.FTZ R6, R19, R19, R6 ;  /* 0x0000001313067223 */ /* 0x000fc60000010006 */
[----:B------:R-:W-:Y:S01]  /*1860*/  FADD.FTZ R14, R7, R8 ;  /* 0x00000008070e7221 */ /* 0x000fe20000010000 */
[----:B------:R-:W-:-:S07]  /*1870*/  FADD.FTZ R12, R15, R6 ;  /* 0x000000060f0c7221 */ /* 0x000fce0000010000 */
.L_x_2121:
[----:B------:R-:W-:Y:S05]  /*1880*/  @P1 BRA `(.L_x_2117) ;  /* 0x00000000006c1947 */ /* 0x000fea0003800000 */
[----:B------:R-:W0:Y:S01]  /*1890*/  LDCU.64 UR4, c[0x0][0x3e0] ;  /* 0x00007c00ff0477ac */ /* 0x000e220008000a00 */
[----:B------:R-:W-:Y:S01]  /*18a0*/  MOV R5, R13 ;  /* 0x0000000d00057202 */ /* 0x000fe20000000f00 */
[----:B------:R-:W-:Y:S01]  /*18b0*/  BSSY.RECONVERGENT B0, `(.L_x_2122) ;  /* 0x0000011000007945 */ /* 0x000fe20003800200 */
[----:B------:R-:W-:Y:S02]  /*18c0*/  PRMT R6, RZ, 0x7610, R6 ;  /* 0x00007610ff067816 */ /* 0x000fe40000000006 */
[----:B------:R-:W-:Y:S02]  /*18d0*/  PRMT R7, RZ, 0x7610, R7 ;  /* 0x00007610ff077816 */ /* 0x000fe40000000007 */
[----:B0-----:R-:W-:Y:S01]  /*18e0*/  ISETP.GE.U32.AND P0, PT, R2, UR4, PT ;  /* 0x0000000402007c0c */ /* 0x001fe2000bf06070 */
[----:B------:R-:W-:Y:S01]  /*18f0*/  IMAD.WIDE.U32 R4, R18, UR4, R4 ;  /* 0x0000000412047c25 */ /* 0x000fe2000f8e0004 */
[----:B------:R-:W-:Y:S02]  /*1900*/  SHF.R.S32.HI R2, RZ, 0x1f, R18 ;  /* 0x0000001fff027819 */ /* 0x000fe40000011412 */
[----:B------:R-:W-:-:S03]  /*1910*/  ISETP.GE.AND.EX P0, PT, R3, UR5, PT, P0 ;  /* 0x0000000503007c0c */ /* 0x000fc6000bf06300 */
[----:B------:R-:W-:-:S04]  /*1920*/  IMAD R3, R2, UR4, RZ ;  /* 0x0000000402037c24 */ /* 0x000fc8000f8e02ff */
[----:B------:R-:W-:-:S06]  /*1930*/  IMAD R3, R18, UR5, R3 ;  /* 0x0000000512037c24 */ /* 0x000fcc000f8e0203 */
        /* <DEDUP_REMOVED lines=8> */
.L_x_2123:
[----:B------:R-:W-:Y:S05]  /*19c0*/  BSYNC.RECONVERGENT B0 ;  /* 0x0000000000007941 */ /* 0x000fea0003800200 */
.L_x_2122:
[----:B------:R-:W-:Y:S01]  /*19d0*/  IMAD.U32 R6, R6, 0x10000, RZ ;  /* 0x0001000006067824 */ /* 0x000fe200078e00ff */
[----:B------:R-:W-:-:S03]  /*19e0*/  SHF.L.U32 R7, R7, 0x10, RZ ;  /* 0x0000001007077819 */ /* 0x000fc600000006ff */
[----:B------:R-:W-:Y:S02]  /*19f0*/  FMUL.FTZ R2, R6, R6 ;  /* 0x0000000606027220 */ /* 0x000fe40000410000 */
[C---:B------:R-:W-:Y:S02]  /*1a00*/  FADD.FTZ R3, R7.reuse, R6 ;  /* 0x0000000607037221 */ /* 0x040fe40000010000 */
[----:B------:R-:W-:Y:S02]  /*1a10*/  FFMA.FTZ R7, R7, R7, R2 ;  /* 0x0000000707077223 */ /* 0x000fe40000010002 */
[----:B------:R-:W-:Y:S02]  /*1a20*/  FADD.FTZ R14, R14, R3 ;  /* 0x000000030e0e7221 */ /* 0x000fe40000010000 */
[----:B------:R-:W-:-:S07]  /*1a30*/  FADD.FTZ R12, R12, R7 ;  /* 0x000000070c0c7221 */ /* 0x000fce0000010000 */
.L_x_2117:
        /* <DEDUP_REMOVED lines=98> */
[----:B------:R-:W-:Y:S01]  /*2060*/  FADD.FTZ R29, R28, R29 ;  /* 0x0000001d1c1d7221 */ /* 0x000fe20000010000 */
[----:B------:R-:W-:Y:S02]  /*2070*/  IADD3 R30, PT, PT, R24, R25, RZ ;  /* 0x00000019181e7210 */ /* 0x000fe40007ffe0ff */
        /* <DEDUP_REMOVED lines=64> */
.L_x_2144:
[----:B------:R-:W-:Y:S02]  /*2480*/  P2R R32, PR, RZ, 0x2 ;  /* 0x00000002ff207803 */ /* 0x000fe40000000000 */
[----:B------:R-:W-:Y:S02]  /*2490*/  ISETP.NE.AND P1, PT, R33, RZ, PT ;  /* 0x000000ff2100720c */ /* 0x000fe40003f25270 */
[----:B------:R-:W-:Y:S02]  /*24a0*/  P2R R30, PR, RZ, 0x4 ;  /* 0x00000004ff1e7803 */ /* 0x000fe40000000000 */
[----:B------:R-:W-:-:S09]  /*24b0*/  PLOP3.LUT P0, PT, PT, PT, PT, 0x80, 0x8 ;  /* 0x000000000008781c */ /* 0x000fd20003f0f070 */
[----:B------:R-:W-:Y:S02]  /*24c0*/  @P1 ISETP.NE.AND P2, PT, R22, RZ, PT ;  /* 0x000000ff1600120c */ /* 0x000fe40003f45270 */
[----:B--2---:R-:W-:Y:S02]  /*24d0*/  @P1 IADD3 R22, PT, PT, R29, R22, RZ ;  /* 0x000000161d161210 */ /* 0x004fe40007ffe0ff */
[----:B------:R-:W-:Y:S02]  /*24e0*/  @P1 PLOP3.LUT P0, PT, P2, PT, PT, 0x80, 0x8 ;  /* 0x000000000008181c */ /* 0x000fe4000170f070 */
[----:B------:R-:W-:Y:S01]  /*24f0*/  ISETP.NE.AND P2, PT, R30, RZ, PT ;  /* 0x000000ff1e00720c */ /* 0x000fe20003f45270 */
[----:B------:R-:W-:Y:S01]  /*2500*/  IMAD.IADD R0, R0, 0x1, R22 ;  /* 0x0000000100007824 */ /* 0x000fe200078e0216 */
[----:B------:R-:W2:Y:S01]  /*2510*/  S2R R30, SR_CgaCtaId ;  /* 0x00000000001e7919 */ /* 0x000ea20000008800 */
[----:B------:R-:W-:Y:S02]  /*2520*/  ISETP.NE.AND P1, PT, R32, RZ, PT ;  /* 0x000000ff2000720c */ /* 0x000fe40003f25270 */
[----:B------:R-:W-:-:S05]  /*2530*/  IMAD.IADD R7, R7, 0x1, R0 ;  /* 0x0000000107077824 */ /* 0x000fca00078e0200 */
[----:B------:R-:W-:Y:S01]  /*2540*/  IADD3 R8, PT, PT, R8, R7, RZ ;  /* 0x0000000708087210 */ /* 0x000fe20007ffe0ff */
[----:B0-----:R-:W-:Y:S01]  /*2550*/  @!P0 FADD.FTZ R3, R25, R3 ;  /* 0x0000000319038221 */ /* 0x001fe20000010000 */
[----:B-1----:R-:W-:Y:S01]  /*2560*/  @!P0 FADD.FTZ R5, R27, R5 ;  /* 0x000000051b058221 */ /* 0x002fe20000010000 */
[----:B------:R-:W-:Y:S01]  /*2570*/  ISETP.NE.AND P0, PT, R31, RZ, PT ;  /* 0x000000ff1f00720c */ /* 0x000fe20003f05270 */
[----:B------:R-:W0:Y:S01]  /*2580*/  S2R R27, SR_TID.X ;  /* 0x00000000001b7919 */ /* 0x000e220000002100 */
[----:B------:R-:W-:Y:S01]  /*2590*/  IMAD.IADD R13, R13, 0x1, R8 ;  /* 0x000000010d0d7824 */ /* 0x000fe200078e0208 */
[----:B------:R-:W-:-:S03]  /*25a0*/  MOV R25, 0x400 ;  /* 0x0000040000197802 */ /* 0x000fc60000000f00 */
[----:B------:R-:W-:-:S05]  /*25b0*/  IMAD.IADD R16, R16, 0x1, R13 ;  /* 0x0000000110107824 */ /* 0x000fca00078e020d */
[----:B------:R-:W-:Y:S02]  /*25c0*/  IADD3 R19, PT, PT, R19, R16, RZ ;  /* 0x0000001013137210 */ /* 0x000fe40007ffe0ff */
[----:B------:R-:W-:Y:S01]  /*25d0*/  @!P0 FADD.FTZ R4, R4, R3 ;  /* 0x0000000304048221 */ /* 0x000fe20000010000 */
[----:B------:R-:W-:Y:S02]  /*25e0*/  @!P0 FADD.FTZ R6, R6, R5 ;  /* 0x0000000506068221 */ /* 0x000fe40000010000 */
[----:B------:R-:W-:Y:S02]  /*25f0*/  IMAD.IADD R24, R24, 0x1, R19 ;  /* 0x0000000118187824 */ /* 0x000fe400078e0213 */
[----:B------:R-:W-:Y:S01]  /*2600*/  @!P6 FADD.FTZ R9, R9, R4 ;  /* 0x000000040909e221 */ /* 0x000fe20000010000 */
[----:B------:R-:W-:-:S03]  /*2610*/  @!P6 FADD.FTZ R11, R11, R6 ;  /* 0x000000060b0be221 */ /* 0x000fc60000010000 */
[----:B------:R-:W-:Y:S01]  /*2620*/  @!P5 FADD.FTZ R12, R12, R9 ;  /* 0x000000090c0cd221 */ /* 0x000fe20000010000 */
[----:B------:R-:W-:Y:S01]  /*2630*/  @!P5 FADD.FTZ R14, R14, R11 ;  /* 0x0000000b0e0ed221 */ /* 0x000fe20000010000 */
[----:B--2---:R-:W-:Y:S02]  /*2640*/  LEA R30, R30, R25, 0x18 ;  /* 0x000000191e1e7211 */ /* 0x004fe400078ec0ff */
[----:B------:R-:W-:Y:S01]  /*2650*/  @!P4 FADD.FTZ R15, R15, R12 ;  /* 0x0000000c0f0fc221 */ /* 0x000fe20000010000 */
[----:B------:R-:W-:-:S03]  /*2660*/  @!P4 FADD.FTZ R17, R17, R14 ;  /* 0x0000000e1111c221 */ /* 0x000fc60000010000 */
        /* <DEDUP_REMOVED lines=31> */
.L_x_2124:
[----:B01----:R-:W0:Y:S01]  /*2860*/  S2R R12, SR_TID.X ;  /* 0x00000000000c7919 */ /* 0x003e220000002100 */
[----:B------:R-:W1:Y:S01]  /*2870*/  LDC R3, c[0x0][0x40c] ;  /* 0x00010300ff037b82 */ /* 0x000e620000000800 */
[----:B------:R-:W-:Y:S01]  /*2880*/  MOV R8, 0x400 ;  /* 0x0000040000087802 */ /* 0x000fe20000000f00 */
[----:B------:R-:W-:Y:S05]  /*2890*/  WARPSYNC.ALL ;  /* 0x0000000000007948 */ /* 0x000fea0003800000 */
[----:B------:R-:W2:Y:S01]  /*28a0*/  S2R R9, SR_CgaCtaId ;  /* 0x0000000000097919 */ /* 0x000ea20000008800 */
[----:B0-----:R-:W-:Y:S02]  /*28b0*/  LEA.HI R0, R12, R12, RZ, 0x1d ;  /* 0x0000000c0c007211 */ /* 0x001fe400078fe8ff */
[----:B--2---:R-:W-:-:S05]  /*28c0*/  LEA R5, R9, R8, 0x18 ;  /* 0x0000000809057211 */ /* 0x004fca00078ec0ff */
[----:B------:R-:W-:Y:S01]  /*28d0*/  IMAD R13, R0, 0xc, R5 ;  /* 0x0000000c000d7824 */ /* 0x000fe200078e0205 */
[----:B------:R-:W-:Y:S01]  /*28e0*/  BAR.SYNC.DEFER_BLOCKING 0x0 ;  /* 0x0000000000007b1d */ /* 0x000fe20000010000 */
[----:B-1----:R-:W-:-:S05]  /*28f0*/  VIADD R3, R3, 0xfffffffe ;  /* 0xfffffffe03037836 */ /* 0x002fca0000000000 */
        /* <DEDUP_REMOVED lines=18> */
[C---:B------:R-:W-:Y:S01]  /*2a20*/  IMAD R7, R11.reuse, UR4, R11 ;  /* 0x000000040b077c24 */ /* 0x040fe2000f8e020b */
        /* <DEDUP_REMOVED lines=9> */
.L_x_2125:
[----:B------:R-:W-:Y:S02]  /*2ac0*/  IMAD.MOV.U32 R39, RZ, RZ, R30 ;  /* 0x000000ffff277224 */ /* 0x000fe400078e001e */
[----:B------:R-:W-:Y:S02]  /*2ad0*/  HFMA2 R40, -RZ, RZ, 0, 5.9604644775390625e-08 ;  /* 0x00000001ff287431 */ /* 0x000fe400000001ff */
[----:B------:R-:W-:Y:S01]  /*2ae0*/  IMAD.MOV.U32 R41, RZ, RZ, RZ ;  /* 0x000000ffff297224 */ /* 0x000fe200078e00ff */
[----:B------:R-:W-:Y:S01]  /*2af0*/  P2R R37, PR, RZ, 0x2 ;  /* 0x00000002ff257803 */ /* 0x000fe20000000000 */
[----:B------:R-:W-:Y:S01]  /*2b00*/  IMAD.MOV.U32 R38, RZ, RZ, -0x1 ;  /* 0xffffffffff267424 */ /* 0x000fe200078e00ff */
[----:B------:R-:W-:Y:S02]  /*2b10*/  ISETP.GE.AND P1, PT, R34, 0x1, PT ;  /* 0x000000012200780c */ /* 0x000fe40003f26270 */
[----:B------:R-:W-:-:S11]  /*2b20*/  P2R R35, PR, RZ, 0x4 ;  /* 0x00000004ff237803 */ /* 0x000fd60000000000 */
[----:B------:R-:W-:Y:S05]  /*2b30*/  WARPSYNC.COLLECTIVE R38, `(.L_x_2126) ;  /* 0x0000000026087348 */ /* 0x000fea0003c00000 */
[----:B------:R0:W1:Y:S02]  /*2b40*/  SHFL.UP P0, R32, R39, R40, R41 ;  /* 0x0400002827207389 */ /* 0x0000640000000029 */
[----:B01----:R-:W-:Y:S05]  /*2b50*/  ENDCOLLECTIVE ;  /* 0x000000000000791b */ /* 0x003fea0003800000 */
.L_x_2126:
[----:B------:R-:W-:Y:S01]  /*2b60*/  ISETP.NE.AND P2, PT, R30, RZ, PT ;  /* 0x000000ff1e00720c */ /* 0x000fe20003f45270 */
[----:B------:R-:W-:Y:S01]  /*2b70*/  IMAD.MOV.U32 R39, RZ, RZ, R25 ;  /* 0x000000ffff277224 */ /* 0x000fe200078e0019 */
[----:B------:R-:W-:-:S11]  /*2b80*/  MOV R29, R32 ;  /* 0x00000020001d7202 */ /* 0x000fd60000000f00 */
[----:B------:R-:W-:Y:S05]  /*2b90*/  WARPSYNC.COLLECTIVE R38, `(.L_x_2127) ;  /* 0x0000000026087348 */ /* 0x000fea0003c00000 */
[----:B------:R0:W1:Y:S02]  /*2ba0*/  SHFL.UP P0, R32, R39, R40, R41 ;  /* 0x0400002827207389 */ /* 0x0000640000000029 */
[----:B01----:R-:W-:Y:S05]  /*2bb0*/  ENDCOLLECTIVE ;  /* 0x000000000000791b */ /* 0x003fea0003800000 */
.L_x_2127:
[----:B------:R-:W-:-:S05]  /*2bc0*/  SEL R29, R29, RZ, P1 ;  /* 0x000000ff1d1d7207 */ /* 0x000fca0000800000 */
[----:B------:R-:W-:Y:S01]  /*2bd0*/  IMAD.IADD R29, R30, 0x1, R29 ;  /* 0x000000011e1d7824 */ /* 0x000fe200078e021d */
[----:B------:R-:W-:Y:S01]  /*2be0*/  MOV R39, R27 ;  /* 0x0000001b00277202 */ /* 0x000fe20000000f00 */
[----:B------:R-:W-:-:S05]  /*2bf0*/  FADD.FTZ R32, R25, R32 ;  /* 0x0000002019207221 */ /* 0x000fca0000010000 */
[----:B------:R-:W-:-:S07]  /*2c00*/  @P1 FSEL R25, R32, R25, !P2 ;  /* 0x0000001920191208 */ /* 0x000fce0005000000 */
[----:B------:R-:W-:Y:S05]  /*2c10*/  WARPSYNC.COLLECTIVE R38, `(.L_x_2128) ;  /* 0x0000000026087348 */ /* 0x000fea0003c00000 */
[----:B------:R0:W1:Y:S02]  /*2c20*/  SHFL.UP P0, R32, R39, R40, R41 ;  /* 0x0400002827207389 */ /* 0x0000640000000029 */
[----:B01----:R-:W-:Y:S05]  /*2c30*/  ENDCOLLECTIVE ;  /* 0x000000000000791b */ /* 0x003fea0003800000 */
.L_x_2128:
[----:B------:R-:W-:Y:S02]  /*2c40*/  IMAD.MOV.U32 R39, RZ, RZ, R29 ;  /* 0x000000ffff277224 */ /* 0x000fe400078e001d */
[----:B------:R-:W-:Y:S02]  /*2c50*/  HFMA2 R40, -RZ, RZ, 0, 1.1920928955078125e-07 ;  /* 0x00000002ff287431 */ /* 0x000fe400000001ff */
[----:B------:R-:W-:-:S07]  /*2c60*/  IMAD.MOV.U32 R36, RZ, RZ, R32 ;  /* 0x000000ffff247224 */ /* 0x000fce00078e0020 */
[----:B------:R-:W-:Y:S05]  /*2c70*/  WARPSYNC.COLLECTIVE R38, `(.L_x_2129) ;  /* 0x0000000026087348 */ /* 0x000fea0003c00000 */
[----:B------:R0:W1:Y:S02]  /*2c80*/  SHFL.UP P0, R32, R39, R40, R41 ;  /* 0x0400002827207389 */ /* 0x0000640000000029 */
[----:B01----:R-:W-:Y:S05]  /*2c90*/  ENDCOLLECTIVE ;  /* 0x000000000000791b */ /* 0x003fea0003800000 */
.L_x_2129:
        /* <DEDUP_REMOVED lines=9> */
.L_x_2130:
        /* <DEDUP_REMOVED lines=8> */
.L_x_2131:
[----:B------:R-:W-:Y:S01]  /*2db0*/  MOV R39, R30 ;  /* 0x0000001e00277202 */ /* 0x000fe20000000f00 */
[----:B------:R-:W-:Y:S02]  /*2dc0*/  IMAD.MOV.U32 R40, RZ, RZ, 0x4 ;  /* 0x00000004ff287424 */ /* 0x000fe400078e00ff */
[----:B------:R-:W-:-:S07]  /*2dd0*/  IMAD.MOV.U32 R36, RZ, RZ, R32 ;  /* 0x000000ffff247224 */ /* 0x000fce00078e0020 */
[----:B------:R-:W-:Y:S05]  /*2de0*/  WARPSYNC.COLLECTIVE R38, `(.L_x_2132) ;  /* 0x0000000026087348 */ /* 0x000fea0003c00000 */
[----:B------:R0:W1:Y:S02]  /*2df0*/  SHFL.UP P0, R32, R39, R40, R41 ;  /* 0x0400002827207389 */ /* 0x0000640000000029 */
[----:B01----:R-:W-:Y:S05]  /*2e00*/  ENDCOLLECTIVE ;  /* 0x000000000000791b */ /* 0x003fea0003800000 */
.L_x_2132:
        /* <DEDUP_REMOVED lines=9> */
.L_x_2133:
[----:B------:R-:W-:-:S04]  /*2ea0*/  SEL R29, R29, RZ, P2 ;  /* 0x000000ff1d1d7207 */ /* 0x000fc80001000000 */
[----:B------:R-:W-:Y:S01]  /*2eb0*/  IADD3 R29, PT, PT, R30, R29, RZ ;  /* 0x0000001d1e1d7210 */ /* 0x000fe20007ffe0ff */
[----:B------:R-:W-:Y:S02]  /*2ec0*/  IMAD.MOV.U32 R39, RZ, RZ, R27 ;  /* 0x000000ffff277224 */ /* 0x000fe400078e001b */
[----:B------:R-:W-:-:S05]  /*2ed0*/  FADD.FTZ R32, R25, R32 ;  /* 0x0000002019207221 */ /* 0x000fca0000010000 */
[----:B------:R-:W-:-:S07]  /*2ee0*/  @P2 FSEL R25, R32, R25, !P1 ;  /* 0x0000001920192208 */ /* 0x000fce0004800000 */
[----:B------:R-:W-:Y:S05]  /*2ef0*/  WARPSYNC.COLLECTIVE R38, `(.L_x_2134) ;  /* 0x0000000026087348 */ /* 0x000fea0003c00000 */
[----:B------:R0:W1:Y:S02]  /*2f00*/  SHFL.UP P0, R32, R39, R40, R41 ;  /* 0x0400002827207389 */ /* 0x0000640000000029 */
[----:B01----:R-:W-:Y:S05]  /*2f10*/  ENDCOLLECTIVE ;  /* 0x000000000000791b */ /* 0x003fea0003800000 */
.L_x_2134:
[----:B------:R-:W-:Y:S02]  /*2f20*/  IMAD.MOV.U32 R39, RZ, RZ, R29 ;  /* 0x000000ffff277224 */ /* 0x000fe400078e001d */
[----:B------:R-:W-:Y:S01]  /*2f30*/  IMAD.MOV.U32 R40, RZ, RZ, 0x8 ;  /* 0x00000008ff287424 */ /* 0x000fe200078e00ff */
[----:B------:R-:W-:-:S07]  /*2f40*/  MOV R36, R32 ;  /* 0x0000002000247202 */ /* 0x000fce0000000f00 */
[----:B------:R-:W-:Y:S05]  /*2f50*/  WARPSYNC.COLLECTIVE R38, `(.L_x_2135) ;  /* 0x0000000026087348 */ /* 0x000fea0003c00000 */
[----:B------:R0:W1:Y:S02]  /*2f60*/  SHFL.UP P0, R32, R39, R40, R41 ;  /* 0x0400002827207389 */ /* 0x0000640000000029 */
[----:B01----:R-:W-:Y:S05]  /*2f70*/  ENDCOLLECTIVE ;  /* 0x000000000000791b */ /* 0x003fea0003800000 */
.L_x_2135:
        /* <DEDUP_REMOVED lines=9> */
.L_x_2136:
        /* <DEDUP_REMOVED lines=10> */
.L_x_2137:
        /* <DEDUP_REMOVED lines=9> */
.L_x_2138:
[----:B------:R-:W-:Y:S01]  /*3140*/  ISETP.NE.AND P2, PT, R35, RZ, PT ;  /* 0x000000ff2300720c */ /* 0x000fe20003f45270 */
[----:B------:R-:W-:Y:S02]  /*3150*/  IMAD.MOV.U32 R39, RZ, RZ, R25 ;  /* 0x000000ffff277224 */ /* 0x000fe400078e0019 */
[----:B------:R-:W-:-:S10]  /*3160*/  IMAD.MOV.U32 R29, RZ, RZ, R32 ;  /* 0x000000ffff1d7224 */ /* 0x000fd400078e0020 */
[----:B------:R-:W-:Y:S05]  /*3170*/  WARPSYNC.COLLECTIVE R38, `(.L_x_2139) ;  /* 0x0000000026087348 */ /* 0x000fea0003c00000 */
[----:B------:R0:W1:Y:S02]  /*3180*/  SHFL.UP P0, R32, R39, R40, R41 ;  /* 0x0400002827207389 */ /* 0x0000640000000029 */
[----:B01----:R-:W-:Y:S05]  /*3190*/  ENDCOLLECTIVE ;  /* 0x000000000000791b */ /* 0x003fea0003800000 */
.L_x_2139:
        /* <DEDUP_REMOVED lines=10> */
.L_x_2140:
        /* <DEDUP_REMOVED lines=9> */
.L_x_2141:
[----:B------:R-:W-:Y:S01]  /*32d0*/  ISETP.NE.AND P1, PT, R37, RZ, PT ;  /* 0x000000ff2500720c */ /* 0x000fe20003f25270 */
[----:B------:R-:W-:Y:S01]  /*32e0*/  IMAD.MOV.U32 R39, RZ, RZ, R25 ;  /* 0x000000ffff277224 */ /* 0x000fe200078e0019 */
[----:B------:R-:W-:-:S11]  /*32f0*/  MOV R29, R32 ;  /* 0x00000020001d7202 */ /* 0x000fd60000000f00 */
[----:B------:R-:W-:Y:S05]  /*3300*/  WARPSYNC.COLLECTIVE R38, `(.L_x_2142) ;  /* 0x0000000026087348 */ /* 0x000fea0003c00000 */
[----:B------:R0:W1:Y:S02]  /*3310*/  SHFL.UP P0, R32, R39, R40, R41 ;  /* 0x0400002827207389 */ /* 0x0000640000000029 */
[----:B01----:R-:W-:Y:S05]  /*3320*/  ENDCOLLECTIVE ;  /* 0x000000000000791b */ /* 0x003fea0003800000 */
.L_x_2142:
[----:B------:R-:W-:Y:S01]  /*3330*/  IMAD.MOV.U32 R39, RZ, RZ, R27 ;  /* 0x000000ffff277224 */ /* 0x000fe200078e001b */
[----:B------:R-:W-:-:S07]  /*3340*/  MOV R25, R32 ;  /* 0x0000002000197202 */ /* 0x000fce0000000f00 */
[----:B------:R-:W-:Y:S05]  /*3350*/  WARPSYNC.COLLECTIVE R38, `(.L_x_2143) ;  /* 0x0000000026087348 */ /* 0x000fea0003c00000 */
[----:B------:R0:W1:Y:S02]  /*3360*/  SHFL.UP P0, R32, R39, R40, R41 ;  /* 0x0400002827207389 */ /* 0x0000640000000029 */
[----:B01----:R-:W-:Y:S05]  /*3370*/  ENDCOLLECTIVE ;  /* 0x000000000000791b */ /* 0x003fea0003800000 */
.L_x_2143:
[----:B------:R-:W-:Y:S01]  /*3380*/  MOV R27, R32 ;  /* 0x00000020001b7202 */ /* 0x000fe20000000f00 */
[----:B------:R-:W-:Y:S06]  /*3390*/  BRA `(.L_x_2144) ;  /* 0xfffffff000387947 */ /* 0x000fec000383ffff */
.L_x_2145:
        /* <DEDUP_REMOVED lines=14> */
.L_x_3656:


//--------------------- .text._Z30group_norm_nhwc_fwd_sum_kernelI11Bf16IOFp32WLi120EEv26Group_norm_nhwc_fwd_params --------------------------
	.section	.text._Z30group_norm_nhwc_fwd_sum_kernelI11Bf16IOFp32WLi120EEv26Group_norm_nhwc_fwd_params,"ax",@progbits
	.align	128
        .global         _Z30group_norm_nhwc_fwd_sum_kernelI11Bf16IOFp32WLi120EEv26Group_norm_nhwc_fwd_params
        .type           _Z30group_norm_nhwc_fwd_sum_kernelI11Bf16IOFp32WLi120EEv26Group_norm_nhwc_fwd_params,@function
        .size           _Z30group_norm_nhwc_fwd_sum_kernelI11Bf16IOFp32WLi120EEv26Group_norm_nhwc_fwd_params,(.L_x_3657 - _Z30group_norm_nhwc_fwd_sum_kernelI11Bf16IOFp32WLi120EEv26Group_norm_nhwc_fwd_params)
        .other          _Z30group_norm_nhwc_fwd_sum_kernelI11Bf16IOFp32WLi120EEv26Group_norm_nhwc_fwd_params,@"STO_CUDA_ENTRY STV_DEFAULT"
_Z30group_norm_nhwc_fwd_sum_kernelI11Bf16IOFp32WLi120EEv26Group_norm_nhwc_fwd_params:
.text._Z30group_norm_nhwc_fwd_sum_kernelI11Bf16IOFp32WLi120EEv26Group_norm_nhwc_fwd_params:
        /* <DEDUP_REMOVED lines=40> */
.L_x_2148:
        /* <DEDUP_REMOVED lines=193> */
.L_x_2147:
        /* <DEDUP_REMOVED lines=53> */
[----:B------:R-:W-:-:S02]  /*11e0*/  PRMT R16, RZ, 0x7610, R16 ;  /* 0x00007610ff107816 */ /* 0x000fc40000000010 */
[----:B------:R-:W-:Y:S02]  /*11f0*/  IADD3 R18, PT, PT, R18, 0x4, RZ ;  /* 0x0000000412127810 */ /* 0x000fe40007ffe0ff */
[C---:B--2---:R-:W-:Y:S02]  /*1200*/  @!P0 PRMT R10, R23.reuse, 0x7610, R10 ;  /* 0x00007610170a8816 */ /* 0x044fe4000000000a */
[----:B------:R-:W-:Y:S02]  /*1210*/  @!P0 PRMT R6, R23, 0x7632, R6 ;  /* 0x0000763217068816 */ /* 0x000fe40000000006 */
[----:B------:R-:W-:-:S03]  /*1220*/  SHF.L.U32 R10, R10, 0x10, RZ ;  /* 0x000000100a0a7819 */ /* 0x000fc600000006ff */
[----:B------:R-:W-:Y:S01]  /*1230*/  IMAD.U32 R11, R6, 0x10000, RZ ;  /* 0x00010000060b7824 */ /* 0x000fe200078e00ff */
[C---:B----4-:R-:W-:Y:S02]  /*1240*/  @!P0 PRMT R17, R22.reuse, 0x7610, R17 ;  /* 0x0000761016118816 */ /* 0x050fe40000000011 */
[----:B------:R-:W-:Y:S01]  /*1250*/  @!P0 PRMT R16, R22, 0x7632, R16 ;  /* 0x0000763216108816 */ /* 0x000fe20000000010 */
[----:B0-----:R-:W-:Y:S01]  /*1260*/  FADD.FTZ R9, R10, R11 ;  /* 0x0000000b0a097221 */ /* 0x001fe20000010000 */
[----:B------:R-:W-:Y:S01]  /*1270*/  FMUL.FTZ R11, R11, R11 ;  /* 0x0000000b0b0b7220 */ /* 0x000fe20000410000 */
[----:B------:R-:W-:Y:S02]  /*1280*/  SHF.L.U32 R3, R17, 0x10, RZ ;  /* 0x0000001011037819 */ /* 0x000fe400000006ff */
[----:B------:R-:W-:Y:S02]  /*1290*/  IMAD.U32 R16, R16, 0x10000, RZ ;  /* 0x0001000010107824 */ /* 0x000fe400078e00ff */
        /* <DEDUP_REMOVED lines=12> */
[----:B------:R-:W-:Y:S02]  /*1360*/  PRMT R2, RZ, 0x7610, R2 ;  /* 0x00007610ff027816 */ /* 0x000fe40000000002 */
[----:B-----5:R-:W-:Y:S02]  /*1370*/  @!P0 PRMT R11, R8, 0x7632, R11 ;  /* 0x00007632080b8816 */ /* 0x020fe4000000000b */
[----:B------:R-:W-:Y:S01]  /*1380*/  SHF.L.U32 R9, R9, 0x10, RZ ;  /* 0x0000001009097819 */ /* 0x000fe200000006ff */
[----:B------:R-:W-:Y:S01]  /*1390*/  IMAD.U32 R10, R10, 0x10000, RZ ;  /* 0x000100000a0a7824 */ /* 0x000fe200078e00ff */
[----:B------:R-:W-:-:S02]  /*13a0*/  @!P0 PRMT R2, R8, 0x7610, R2 ;  /* 0x0000761008028816 */ /* 0x000fc40000000002 */
[----:B------:R-:W-:Y:S01]  /*13b0*/  SHF.L.U32 R11, R11, 0x10, RZ ;  /* 0x000000100b0b7819 */ /* 0x000fe200000006ff */
[----:B------:R-:W-:Y:S01]  /*13c0*/  FMUL.FTZ R3, R9, R9 ;  /* 0x0000000909037220 */ /* 0x000fe20000410000 */
[----:B------:R-:W-:Y:S01]  /*13d0*/  FADD.FTZ R9, R10, R9 ;  /* 0x000000090a097221 */ /* 0x000fe20000010000 */
[----:B------:R-:W-:Y:S02]  /*13e0*/  IMAD.U32 R2, R2, 0x10000, RZ ;  /* 0x0001000002027824 */ /* 0x000fe400078e00ff */
[----:B------:R-:W-:Y:S01]  /*13f0*/  FADD.FTZ R16, R21, R16 ;  /* 0x0000001015107221 */ /* 0x000fe20000010000 */
        /* <DEDUP_REMOVED lines=8> */
.L_x_2149:
        /* <DEDUP_REMOVED lines=41> */
[C---:B------:R-:W-:Y:S01]  /*1710*/  FADD.FTZ R5, R6.reuse, R5 ;  /* 0x0000000506057221 */ /* 0x040fe20000010000 */
        /* <DEDUP_REMOVED lines=9> */
.L_x_2150:
        /* <DEDUP_REMOVED lines=20> */
.L_x_2152:
[----:B------:R-:W-:Y:S05]  /*18f0*/  BSYNC.RECONVERGENT B0 ;  /* 0x0000000000007941 */ /* 0x000fea0003800200 */
.L_x_2151:
[----:B------:R-:W-:Y:S01]  /*1900*/  SHF.L.U32 R5, R5, 0x10, RZ ;  /* 0x0000001005057819 */ /* 0x000fe200000006ff */
[----:B------:R-:W-:-:S04]  /*1910*/  IMAD.U32 R8, R8, 0x10000, RZ ;  /* 0x0001000008087824 */ /* 0x000fc800078e00ff */
[----:B------:R-:W-:Y:S01]  /*1920*/  FMUL.FTZ R3, R5, R5 ;  /* 0x0000000505037220 */ /* 0x000fe20000410000 */
[----:B------:R-:W-:-:S03]  /*1930*/  FADD.FTZ R5, R8, R5 ;  /* 0x0000000508057221 */ /* 0x000fc60000010000 */
[----:B------:R-:W-:Y:S01]  /*1940*/  FFMA.FTZ R8, R8, R8, R3 ;  /* 0x0000000808087223 */ /* 0x000fe20000010003 */
[----:B------:R-:W-:-:S03]  /*1950*/  FADD.FTZ R20, R20, R5 ;  /* 0x0000000514147221 */ /* 0x000fc60000010000 */
[----:B------:R-:W-:-:S07]  /*1960*/  FADD.FTZ R21, R21, R8 ;  /* 0x0000000815157221 */ /* 0x000fce0000010000 */
.L_x_2146:
[----:B------:R-:W0:Y:S01]  /*1970*/  LDCU UR5, c[0x0][0x40c] ;  /* 0x00008180ff0577ac */ /* 0x000e220008000800 */
[----:B------:R-:W-:Y:S01]  /*1980*/  HFMA2 R2, -RZ, RZ, 0, 0 ;  /* 0x00000000ff027431 */ /* 0x000fe200000001ff */
[----:B------:R-:W-:Y:S01]  /*1990*/  LEA.HI R8, R0, R0, RZ, 0x1e ;  /* 0x0000000000087211 */ /* 0x000fe200078ff0ff */
[----:B0-----:R-:W0:Y:S01]  /*19a0*/  I2F.U32.RP R5, UR5 ;  /* 0x0000000500057d06 */ /* 0x001e220008209000 */
[----:B------:R-:W-:-:S07]  /*19b0*/  ISETP.NE.U32.AND P2, PT, RZ, UR5, PT ;  /* 0x00000005ff007c0c */ /* 0x000fce000bf45070 */
[----:B0-----:R-:W0:Y:S02]  /*19c0*/  MUFU.RCP R5, R5 ;  /* 0x0000000500057308 */ /* 0x001e240000001000 */
[----:B0-----:R-:W-:-:S06]  /*19d0*/  IADD3 R6, PT, PT, R5, 0xffffffe, RZ ;  /* 0x0ffffffe05067810 */ /* 0x001fcc0007ffe0ff */
[----:B------:R0:W1:Y:S02]  /*19e0*/  F2I.FTZ.U32.TRUNC.NTZ R3, R6 ;  /* 0x0000000600037305 */ /* 0x000064000021f000 */
[----:B0-----:R-:W-:Y:S01]  /*19f0*/  MOV R6, 0x400 ;  /* 0x0000040000067802 */ /* 0x001fe20000000f00 */
[----:B-1----:R-:W-:-:S04]  /*1a00*/  IMAD.MOV R7, RZ, RZ, -R3 ;  /* 0x000000ffff077224 */ /* 0x002fc800078e0a03 */
[----:B------:R-:W-:-:S04]  /*1a10*/  IMAD R7, R7, UR5, RZ ;  /* 0x0000000507077c24 */ /* 0x000fc8000f8e02ff */
[----:B------:R-:W-:-:S06]  /*1a20*/  IMAD.HI.U32 R3, R3, R7, R2 ;  /* 0x0000000703037227 */ /* 0x000fcc00078e0002 */
[----:B------:R-:W-:Y:S02]  /*1a30*/  IMAD.HI.U32 R2, R3, R4, RZ ;  /* 0x0000000403027227 */ /* 0x000fe400078e00ff */
[----:B------:R-:W0:Y:S02]  /*1a40*/  S2R R3, SR_CgaCtaId ;  /* 0x0000000000037919 */ /* 0x000e240000008800 */
[----:B------:R-:W-:-:S04]  /*1a50*/  IMAD.MOV R7, RZ, RZ, -R2 ;  /* 0x000000ffff077224 */ /* 0x000fc800078e0a02 */
[----:B------:R-:W-:-:S05]  /*1a60*/  IMAD R7, R7, UR5, R4 ;  /* 0x0000000507077c24 */ /* 0x000fca000f8e0204 */
[----:B------:R-:W-:-:S13]  /*1a70*/  ISETP.GE.U32.AND P0, PT, R7, UR5, PT ;  /* 0x0000000507007c0c */ /* 0x000fda000bf06070 */
[----:B------:R-:W-:Y:S01]  /*1a80*/  @P0 IADD3 R7, PT, PT, R7, -UR5, RZ ;  /* 0x8000000507070c10 */ /* 0x000fe2000fffe0ff */
[----:B------:R-:W-:-:S03]  /*1a90*/  @P0 VIADD R2, R2, 0x1 ;  /* 0x0000000102020836 */ /* 0x000fc60000000000 */
[----:B------:R-:W-:Y:S02]  /*1aa0*/  ISETP.GE.U32.AND P1, PT, R7, UR5, PT ;  /* 0x0000000507007c0c */ /* 0x000fe4000bf26070 */
[----:B0-----:R-:W-:-:S11]  /*1ab0*/  LEA R13, R3, R6, 0x18 ;  /* 0x00000006030d7211 */ /* 0x001fd600078ec0ff */
        /* <DEDUP_REMOVED lines=14> */
[----:B------:R-:W1:Y:S04]  /*1ba0*/  S2R R22, SR_LANEID ;  /* 0x0000000000167919 */ /* 0x000e680000000000 */
[----:B------:R-:W2:Y:S04]  /*1bb0*/  LDS R15, [R9+0x23c] ;  /* 0x00023c00090f7984 */ /* 0x000ea80000000800 */
[----:B------:R-:W3:Y:S04]  /*1bc0*/  LDS R16, [R9+0x248] ;  /* 0x0002480009107984 */ /* 0x000ee80000000800 */
[----:B0-----:R-:W0:Y:S04]  /*1bd0*/  LDS R20, [R9+0x254] ;  /* 0x0002540009147984 */ /* 0x001e280000000800 */
[----:B------:R-:W-:Y:S04]  /*1be0*/  LDS R11, [R9+0x234] ;  /* 0x00023400090b7984 */ /* 0x000fe80000000800 */
[----:B------:R-:W4:Y:S04]  /*1bf0*/  LDS R14, [R9+0x240] ;  /* 0x00024000090e7984 */ /* 0x000f280000000800 */
[----:B------:R-:W-:Y:S04]  /*1c00*/  LDS R12, [R9+0x238] ;  /* 0x00023800090c7984 */ /* 0x000fe80000000800 */
[----:B------:R-:W5:Y:S04]  /*1c10*/  LDS R17, [R9+0x244] ;  /* 0x0002440009117984 */ /* 0x000f680000000800 */
[----:B------:R-:W5:Y:S01]  /*1c20*/  LDS R10, [R9+0x230] ;  /* 0x00023000090a7984 */ /* 0x000f620000000800 */
[----:B-1----:R-:W-:-:S03]  /*1c30*/  IMAD.HI.U32 R21, R22, -0x77777777, RZ ;  /* 0x8888888916157827 */ /* 0x002fc600078e00ff */
[----:B------:R-:W1:Y:S02]  /*1c40*/  LDS R19, [R9+0x24c] ;  /* 0x00024c0009137984 */ /* 0x000e640000000800 */
[----:B------:R-:W-:Y:S02]  /*1c50*/  SHF.R.U32.HI R21, RZ, 0x4, R21 ;  /* 0x00000004ff157819 */ /* 0x000fe40000011615 */
[----:B------:R-:W1:Y:S04]  /*1c60*/  LDS R18, [R9+0x250] ;  /* 0x0002500009127984 */ /* 0x000e680000000800 */
[----:B------:R-:W1:Y:S01]  /*1c70*/  LDS R8, [R9+0x258] ;  /* 0x0002580009087984 */ /* 0x000e620000000800 */
[----:B--2---:R-:W-:-:S03]  /*1c80*/  ISETP.NE.AND P0, PT, R15, RZ, PT ;  /* 0x000000ff0f00720c */ /* 0x004fc60003f05270 */
[----:B------:R-:W2:Y:S01]  /*1c90*/  LDS R7, [R9+0x25c] ;  /* 0x00025c0009077984 */ /* 0x000ea20000000800 */
[----:B---3--:R-:W-:Y:S02]  /*1ca0*/  ISETP.NE.AND P1, PT, R16, RZ, PT ;  /* 0x000000ff1000720c */ /* 0x008fe40003f25270 */
[----:B0-----:R-:W-:-:S07]  /*1cb0*/  ISETP.NE.AND P2, PT, R20, RZ, PT ;  /* 0x000000ff1400720c */ /* 0x001fce0003f45270 */
[----:B----4-:R-:W-:Y:S01]  /*1cc0*/  @!P0 FADD.FTZ R14, R11, R14 ;  /* 0x0000000e0b0e8221 */ /* 0x010fe20000010000 */
[----:B-----5:R-:W-:Y:S01]  /*1cd0*/  @!P0 FADD.FTZ R17, R12, R17 ;  /* 0x000000110c118221 */ /* 0x020fe20000010000 */
[----:B------:R-:W-:Y:S01]  /*1ce0*/  IADD3 R11, PT, PT, R16, R15, R10 ;  /* 0x0000000f100b7210 */ /* 0x000fe20007ffe00a */
[----:B------:R-:W-:Y:S02]  /*1cf0*/  IMAD R10, R21, -0x1e, R22 ;  /* 0xffffffe2150a7824 */ /* 0x000fe400078e0216 */
[----:B-1----:R-:W-:Y:S01]  /*1d00*/  @!P1 FADD.FTZ R19, R19, R14 ;  /* 0x0000000e13139221 */ /* 0x002fe20000010000 */
[----:B------:R-:W-:Y:S01]  /*1d10*/  IADD3 R11, PT, PT, R20, R11, RZ ;  /* 0x0000000b140b7210 */ /* 0x000fe20007ffe0ff */
[----:B------:R-:W-:Y:S02]  /*1d20*/  IMAD R12, R10, 0xc, R13 ;  /* 0x0000000c0a0c7824 */ /* 0x000fe400078e020d */
[----:B------:R-:W-:Y:S01]  /*1d30*/  @!P1 FADD.FTZ R18, R18, R17 ;  /* 0x0000001112129221 */ /* 0x000fe20000010000 */
[----:B------:R-:W-:-:S02]  /*1d40*/  IMAD.MOV.U32 R13, RZ, RZ, 0x3fffffff ;  /* 0x3fffffffff0d7424 */ /* 0x000fc400078e00ff */
[----:B------:R0:W-:Y:S01]  /*1d50*/  STS [R12+0xc0], R11 ;  /* 0x0000c00b0c007388 */ /* 0x0001e20000000800 */
[----:B------:R-:W-:Y:S02]  /*1d60*/  @!P2 FADD.FTZ R8, R8, R19 ;  /* 0x000000130808a221 */ /* 0x000fe40000010000 */
[----:B------:R-:W-:Y:S01]  /*1d70*/  R2UR UR4, R13 ;  /* 0x000000000d0472ca */ /* 0x000fe200000e0000 */
[----:B--2---:R-:W-:Y:S02]  /*1d80*/  @!P2 FADD.FTZ R7, R7, R18 ;  /* 0x000000120707a221 */ /* 0x004fe40000010000 */
        /* <DEDUP_REMOVED lines=9> */
[----:B------:R-:W0:Y:S01]  /*1e20*/  @P2 LDS R15, [R12+0xb8] ;  /* 0x0000b8000c0f2984 */ /* 0x000e220000000800 */
[----:B------:R-:W-:-:S03]  /*1e30*/  @P2 PLOP3.LUT P0, PT, P1, PT, PT, 0x80, 0x8 ;  /* 0x000000000008281c */ /* 0x000fc60000f0f070 */
[----:B------:R-:W2:Y:S01]  /*1e40*/  @P2 LDS R16, [R12+0xbc] ;  /* 0x0000bc000c102984 */ /* 0x000ea20000000800 */
[----:B-1----:R-:W-:-:S09]  /*1e50*/  @P2 IADD3 R14, PT, PT, R11, R14, RZ ;  /* 0x0000000e0b0e2210 */ /* 0x002fd20007ffe0ff */
[----:B0-----:R-:W-:Y:S01]  /*1e60*/  @!P0 FADD.FTZ R8, R8, R15 ;  /* 0x0000000f08088221 */ /* 0x001fe20000010000 */
        /* <DEDUP_REMOVED lines=14> */
[----:B0-----:R-:W-:-:S05]  /*1f50*/  @P2 IADD3 R14, PT, PT, R11, R14, RZ ;  /* 0x0000000e0b0e2210 */ /* 0x001fca0007ffe0ff */
        /* <DEDUP_REMOVED lines=46> */
[----:B0-----:R-:W-:Y:S01]  /*2240*/  @P3 IADD3 R10, PT, PT, R11, R10, RZ ;  /* 0x0000000a0b0a3210 */ /* 0x001fe20007ffe0ff */
[----:B-1----:R-:W-:-:S04]  /*2250*/  @!P0 FADD.FTZ R8, R8, R15 ;  /* 0x0000000f08088221 */ /* 0x002fc80000010000 */
[----:B------:R-:W-:Y:S01]  /*2260*/  @P3 IMAD.MOV.U32 R11, RZ, RZ, R10 ;  /* 0x000000ffff0b3224 */ /* 0x000fe200078e000a */
[----:B------:R-:W-:Y:S01]  /*2270*/  NOP ;  /* 0x0000000000007918 */ /* 0x000fe20000000000 */
[----:B--2---:R-:W-:-:S03]  /*2280*/  @!P0 FADD.FTZ R7, R7, R14 ;  /* 0x0000000e07078221 */ /* 0x004fc60000010000 */
[----:B------:R0:W-:Y:S04]  /*2290*/  STS [R12+0xc0], R11 ;  /* 0x0000c00b0c007388 */ /* 0x0001e80000000800 */
[----:B------:R0:W-:Y:S04]  /*22a0*/  STS [R12+0xc4], R8 ;  /* 0x0000c4080c007388 */ /* 0x0001e80000000800 */
[----:B------:R0:W-:Y:S01]  /*22b0*/  STS [R12+0xc8], R7 ;  /* 0x0000c8070c007388 */ /* 0x0001e20000000800 */
[----:B------:R-:W-:Y:S01]  /*22c0*/  NOP ;  /* 0x0000000000007918 */ /* 0x000fe20000000000 */
.L_x_2166:
        /* <DEDUP_REMOVED lines=29> */
[C---:B------:R-:W-:Y:S01]  /*24a0*/  ISETP.NE.AND P0, PT, R18.reuse, RZ, PT ;  /* 0x000000ff1200720c */ /* 0x040fe20003f05270 */
[----:B------:R-:W-:Y:S02]  /*24b0*/  IMAD.IADD R18, R18, 0x1, R13 ;  /* 0x0000000112127824 */ /* 0x000fe400078e020d */
        /* <DEDUP_REMOVED lines=15> */
.L_x_2153:
[----:B------:R-:W-:Y:S05]  /*25b0*/  WARPSYNC.ALL ;  /* 0x0000000000007948 */ /* 0x000fea0003800000 */
[----:B------:R-:W-:Y:S01]  /*25c0*/  BAR.SYNC.DEFER_BLOCKING 0x0 ;  /* 0x0000000000007b1d */ /* 0x000fe20000010000 */
[----:B------:R-:W-:-:S07]  /*25d0*/  UIADD3 UR4, UPT, UPT, UR5, -0x2, URZ ;  /* 0xfffffffe05047890 */ /* 0x000fce000fffe0ff */
[----:B------:R-:W1:Y:S01]  /*25e0*/  LDC R11, c[0x0][0x408] ;  /* 0x00010200ff0b7b82 */ /* 0x000e620000000800 */
[----:B------:R-:W-:-:S07]  /*25f0*/  ISETP.NE.AND P1, PT, R4, UR4, PT ;  /* 0x0000000404007c0c */ /* 0x000fce000bf25270 */
[----:B----4-:R-:W2:Y:S06]  /*2600*/  LDC R13, c[0x0][0x3f8] ;  /* 0x0000fe00ff0d7b82 */ /* 0x010eac0000000800 */
[----:B------:R-:W-:Y:S01]  /*2610*/  @!P1 IADD3 R4, PT, PT, R6, 0x950, RZ ;  /* 0x0000095006049810 */ /* 0x000fe20007ffe0ff */
[----:B------:R-:W-:Y:S03]  /*2620*/  @!P1 LDS R9, [R5+0x238] ;  /* 0x0002380005099984 */ /* 0x000fe60000000800 */
[----:B------:R-:W-:Y:S01]  /*2630*/  @!P1 LEA R7, R3, R4, 0x18 ;  /* 0x0000000403079211 */ /* 0x000fe200078ec0ff */
[----:B0-----:R-:W0:Y:S04]  /*2640*/  @!P1 LDS R8, [R5+0x234] ;  /* 0x0002340005089984 */ /* 0x001e280000000800 */
[----:B------:R-:W-:-:S02]  /*2650*/  @!P1 IMAD R7, R2, 0x8, R7 ;  /* 0x0000000802079824 */ /* 0x000fc400078e0207 */
        /* <DEDUP_REMOVED lines=20> */
.L_x_2154:
[----:B0-----:R-:W-:Y:S05]  /*27a0*/  WARPSYNC.COLLECTIVE R13, `(.L_x_2155) ;  /* 0x000000000d087348 */ /* 0x001fea0003c00000 */
[----:B------:R-:W-:Y:S01]  /*27b0*/  NOP ;  /* 0x0000000000007918 */ /* 0x000fe20000000000 */
[----:B0-----:R-:W-:Y:S05]  /*27c0*/  ENDCOLLECTIVE ;  /* 0x000000000000791b */ /* 0x001fea0003800000 */
.L_x_2155:
        /* <DEDUP_REMOVED lines=14> */
.L_x_2156:
        /* <DEDUP_REMOVED lines=9> */
.L_x_2157:
        /* <DEDUP_REMOVED lines=11> */
.L_x_2158:
        /* <DEDUP_REMOVED lines=9> */
.L_x_2159:
        /* <DEDUP_REMOVED lines=11> */
.L_x_2160:
        /* <DEDUP_REMOVED lines=9> */
.L_x_2161:
        /* <DEDUP_REMOVED lines=11> */
.L_x_2162:
        /* <DEDUP_REMOVED lines=10> */
.L_x_2163:
        /* <DEDUP_REMOVED lines=9> */
.L_x_2164:
[----:B------:R-:W-:Y:S01]  /*2da0*/  @!P0 FADD.FTZ R7, R7, R14 ;  /* 0x0000000e07078221 */ /* 0x000fe20000010000 */
[----:B------:R0:W-:Y:S04]  /*2db0*/  STS [R12+0xc0], R11 ;  /* 0x0000c00b0c007388 */ /* 0x0001e80000000800 */
[----:B------:R0:W-:Y:S04]  /*2dc0*/  STS [R12+0xc4], R8 ;  /* 0x0000c4080c007388 */ /* 0x0001e80000000800 */
[----:B------:R0:W-:Y:S02]  /*2dd0*/  STS [R12+0xc8], R7 ;  /* 0x0000c8070c007388 */ /* 0x0001e40000000800 */
[----:B0-----:R-:W-:Y:S05]  /*2de0*/  WARPSYNC.COLLECTIVE R13, `(.L_x_2165) ;  /* 0x000000000d087348 */ /* 0x001fea0003c00000 */
[----:B------:R-:W-:Y:S01]  /*2df0*/  NOP ;  /* 0x0000000000007918 */ /* 0x000fe20000000000 */
[----:B0-----:R-:W-:Y:S05]  /*2e00*/  ENDCOLLECTIVE ;  /* 0x000000000000791b */ /* 0x001fea0003800000 */
.L_x_2165:
[----:B------:R-:W-:Y:S05]  /*2e10*/  BRA `(.L_x_2166) ;  /* 0xfffffff4002c7947 */ /* 0x000fea000383ffff */
.L_x_2167:
        /* <DEDUP_REMOVED lines=14> */
.L_x_3657:


//--------------------- .text._Z30group_norm_nhwc_fwd_sum_kernelI11Bf16IOFp32WLi140EEv26Group_norm_nhwc_fwd_params --------------------------
	.section	.text._Z30group_norm_nhwc_fwd_sum_kernelI11Bf16IOFp32WLi140EEv26Group_norm_nhwc_fwd_params,"ax",@progbits
	.align	128
        .global         _Z30group_norm_nhwc_fwd_sum_kernelI11Bf16IOFp32WLi140EEv26Group_norm_nhwc_fwd_params
        .type           _Z30group_norm_nhwc_fwd_sum_kernelI11Bf16IOFp32WLi140EEv26Group_norm_nhwc_fwd_params,@function
        .size           _Z30group_norm_nhwc_fwd_sum_kernelI11Bf16IOFp32WLi140EEv26Group_norm_nhwc_fwd_params,(.L_x_3658 - _Z30group_norm_nhwc_fwd_sum_kernelI11Bf16IOFp32WLi140EEv26Group_norm_nhwc_fwd_params)
        .other          _Z30group_norm_nhwc_fwd_sum_kernelI11Bf16IOFp32WLi140EEv26Group_norm_nhwc_fwd_params,@"STO_CUDA_ENTRY STV_DEFAULT"
_Z30group_norm_nhwc_fwd_sum_kernelI11Bf16IOFp32WLi140EEv26Group_norm_nhwc_fwd_params:
.text._Z30group_norm_nhwc_fwd_sum_kernelI11Bf16IOFp32WLi140EEv26Group_norm_nhwc_fwd_params:
        /* <DEDUP_REMOVED lines=40> */
.L_x_2170:
        /* <DEDUP_REMOVED lines=193> */
.L_x_2169:
        /* <DEDUP_REMOVED lines=12> */
[----:B------:R-:W-:Y:S01]  /*0f50*/  @!P0 MOV R6, R14 ;  /* 0x0000000e00068202 */ /* 0x000fe20000000f00 */
[C---:B------:R-:W-:Y:S01]  /*0f60*/  @!P0 VIADD R17, R18.reuse, 0x2 ;  /* 0x0000000212118836 */ /* 0x040fe20000000000 */
[----:B------:R-:W-:Y:S01]  /*0f70*/  @!P0 IADD3 R27, PT, PT, R18, 0x3, RZ ;  /* 0x00000003121b8810 */ /* 0x000fe20007ffe0ff */
        /* <DEDUP_REMOVED lines=9> */
[----:B0-----:R-:W-:-:S04]  /*1010*/  @!P0 LEA R28, P2, R2, R28, 0x1 ;  /* 0x0000001c021c8211 */ /* 0x001fc800078408ff */
        /* <DEDUP_REMOVED lines=10> */
[----:B------:R-:W-:Y:S02]  /*10c0*/  @!P0 IMAD R26, R6, UR4, RZ ;  /* 0x00000004061a8c24 */ /* 0x000fe4000f8e02ff */
[----:B------:R-:W-:Y:S02]  /*10d0*/  @!P0 IMAD.MOV.U32 R6, RZ, RZ, R14 ;  /* 0x000000ffff068224 */ /* 0x000fe400078e000e */
[C---:B------:R-:W-:Y:S02]  /*10e0*/  @!P0 IMAD R26, R17.reuse, UR5, R26 ;  /* 0x00000005111a8c24 */ /* 0x040fe4000f8e021a */
[----:B------:R-:W-:-:S04]  /*10f0*/  @!P0 IMAD.WIDE.U32 R10, R17, UR4, R6 ;  /* 0x00000004110a8c25 */ /* 0x000fc8000f8e0006 */
[----:B---3--:R-:W-:Y:S02]  /*1100*/  @!P0 IMAD R24, R16, UR4, RZ ;  /* 0x0000000410188c24 */ /* 0x008fe4000f8e02ff */
[----:B------:R-:W-:Y:S01]  /*1110*/  @!P0 IMAD.WIDE.U32 R16, R27, UR4, R6 ;  /* 0x000000041b108c25 */ /* 0x000fe2000f8e0006 */
[----:B0-----:R-:W-:Y:S02]  /*1120*/  @!P0 LEA R2, P2, R10, R2, 0x1 ;  /* 0x000000020a028211 */ /* 0x001fe400078408ff */
[----:B------:R-:W-:Y:S01]  /*1130*/  @!P0 IADD3 R26, PT, PT, R11, R26, RZ ;  /* 0x0000001a0b1a8210 */ /* 0x000fe20007ffe0ff */
[----:B------:R-:W-:Y:S01]  /*1140*/  @!P0 IMAD R27, R27, UR5, R24 ;  /* 0x000000051b1b8c24 */ /* 0x000fe2000f8e0218 */
[----:B-1----:R-:W-:-:S03]  /*1150*/  @!P0 LEA R8, P3, R16, R8, 0x1 ;  /* 0x0000000810088211 */ /* 0x002fc600078608ff */
[----:B------:R-:W-:Y:S01]  /*1160*/  @!P0 IMAD.IADD R6, R17, 0x1, R27 ;  /* 0x0000000111068824 */ /* 0x000fe200078e021b */
[----:B------:R-:W-:-:S04]  /*1170*/  @!P0 LEA.HI.X R3, R10, R3, R26, 0x1, P2 ;  /* 0x000000030a038211 */ /* 0x000fc800010f0c1a */
[----:B------:R-:W-:Y:S01]  /*1180*/  @!P0 LEA.HI.X R9, R16, R9, R6, 0x1, P3 ;  /* 0x0000000910098211 */ /* 0x000fe200018f0c06 */
[----:B------:R-:W3:Y:S04]  /*1190*/  @!P0 LDG.E R2, desc[UR10][R2.64] ;  /* 0x0000000a02028981 */ /* 0x000ee8000c1e1900 */
[----:B------:R0:W5:Y:S01]  /*11a0*/  @!P0 LDG.E R8, desc[UR10][R8.64] ;  /* 0x0000000a08088981 */ /* 0x000162000c1e1900 */
[----:B------:R-:W-:Y:S02]  /*11b0*/  PRMT R10, RZ, 0x7610, R10 ;  /* 0x00007610ff0a7816 */ /* 0x000fe4000000000a */
[----:B------:R-:W-:Y:S02]  /*11c0*/  PRMT R6, RZ, 0x7610, R6 ;  /* 0x00007610ff067816 */ /* 0x000fe40000000006 */
[----:B------:R-:W-:-:S02]  /*11d0*/  PRMT R17, RZ, 0x7610, R17 ;  /* 0x00007610ff117816 */ /* 0x000fc40000000011 */
[----:B------:R-:W-:Y:S02]  /*11e0*/  PRMT R16, RZ, 0x7610, R16 ;  /* 0x00007610ff107816 */ /* 0x000fe40000000010 */
        /* <DEDUP_REMOVED lines=19> */
[----:B------:R-:W-:Y:S01]  /*1320*/  FMUL.FTZ R16, R16, R16 ;  /* 0x0000001010107220 */ /* 0x000fe20000410000 */
[C---:B---3--:R-:W-:Y:S02]  /*1330*/  @!P0 PRMT R9, R2.reuse, 0x7632, R9 ;  /* 0x0000763202098816 */ /* 0x048fe40000000009 */
[----:B------:R-:W-:Y:S02]  /*1340*/  @!P0 PRMT R10, R2, 0x7610, R10 ;  /* 0x00007610020a8816 */ /* 0x000fe4000000000a */
[----:B------:R-:W-:Y:S02]  /*1350*/  PRMT R2, RZ, 0x7610, R2 ;  /* 0x00007610ff027816 */ /* 0x000fe40000000002 */
[C---:B-----5:R-:W-:Y:S02]  /*1360*/  @!P0 PRMT R11, R8.reuse, 0x7632, R11 ;  /* 0x00007632080b8816 */ /* 0x060fe4000000000b */
[----:B------:R-:W-:Y:S01]  /*1370*/  SHF.L.U32 R9, R9, 0x10, RZ ;  /* 0x0000001009097819 */ /* 0x000fe200000006ff */
[----:B------:R-:W-:Y:S01]  /*1380*/  FFMA.FTZ R16, R3, R3, R16 ;  /* 0x0000000303107223 */ /* 0x000fe20000010010 */
[----:B------:R-:W-:Y:S01]  /*1390*/  @!P0 PRMT R2, R8, 0x7610, R2 ;  /* 0x0000761008028816 */ /* 0x000fe20000000002 */
[----:B------:R-:W-:Y:S01]  /*13a0*/  IMAD.U32 R10, R10, 0x10000, RZ ;  /* 0x000100000a0a7824 */ /* 0x000fe200078e00ff */
[----:B------:R-:W-:Y:S01]  /*13b0*/  SHF.L.U32 R11, R11, 0x10, RZ ;  /* 0x000000100b0b7819 */ /* 0x000fe200000006ff */
[----:B------:R-:W-:Y:S01]  /*13c0*/  FMUL.FTZ R3, R9, R9 ;  /* 0x0000000909037220 */ /* 0x000fe20000410000 */
        /* <DEDUP_REMOVED lines=11> */
.L_x_2171:
        /* <DEDUP_REMOVED lines=51> */
.L_x_2172:
        /* <DEDUP_REMOVED lines=20> */
.L_x_2174:
[----:B------:R-:W-:Y:S05]  /*18f0*/  BSYNC.RECONVERGENT B0 ;  /* 0x0000000000007941 */ /* 0x000fea0003800200 */
.L_x_2173:
[----:B------:R-:W-:Y:S01]  /*1900*/  SHF.L.U32 R5, R5, 0x10, RZ ;  /* 0x0000001005057819 */ /* 0x000fe200000006ff */
[----:B------:R-:W-:-:S04]  /*1910*/  IMAD.U32 R8, R8, 0x10000, RZ ;  /* 0x0001000008087824 */ /* 0x000fc800078e00ff */
[----:B------:R-:W-:Y:S01]  /*1920*/  FMUL.FTZ R3, R5, R5 ;  /* 0x0000000505037220 */ /* 0x000fe20000410000 */
[----:B------:R-:W-:-:S03]  /*1930*/  FADD.FTZ R5, R8, R5 ;  /* 0x0000000508057221 */ /* 0x000fc60000010000 */
[----:B------:R-:W-:Y:S01]  /*1940*/  FFMA.FTZ R8, R8, R8, R3 ;  /* 0x0000000808087223 */ /* 0x000fe20000010003 */
[----:B------:R-:W-:-:S03]  /*1950*/  FADD.FTZ R20, R20, R5 ;  /* 0x0000000514147221 */ /* 0x000fc60000010000 */
[----:B------:R-:W-:-:S07]  /*1960*/  FADD.FTZ R21, R21, R8 ;  /* 0x0000000815157221 */ /* 0x000fce0000010000 */
.L_x_2168:
[----:B------:R-:W0:Y:S02]  /*1970*/  LDCU UR5, c[0x0][0x40c] ;  /* 0x00008180ff0577ac */ /* 0x000e240008000800 */
[----:B0-----:R-:W0:Y:S01]  /*1980*/  I2F.U32.RP R6, UR5 ;  /* 0x0000000500067d06 */ /* 0x001e220008209000 */
[----:B------:R-:W-:-:S07]  /*1990*/  ISETP.NE.U32.AND P2, PT, RZ, UR5, PT ;  /* 0x00000005ff007c0c */ /* 0x000fce000bf45070 */
[----:B0-----:R-:W0:Y:S02]  /*19a0*/  MUFU.RCP R6, R6 ;  /* 0x0000000600067308 */ /* 0x001e240000001000 */
[----:B0-----:R-:W-:-:S06]  /*19b0*/  IADD3 R2, PT, PT, R6, 0xffffffe, RZ ;  /* 0x0ffffffe06027810 */ /* 0x001fcc0007ffe0ff */
[----:B------:R0:W1:Y:S02]  /*19c0*/  F2I.FTZ.U32.TRUNC.NTZ R3, R2 ;  /* 0x0000000200037305 */ /* 0x000064000021f000 */
[----:B0-----:R-:W-:Y:S02]  /*19d0*/  HFMA2 R2, -RZ, RZ, 0, 0 ;  /* 0x00000000ff027431 */ /* 0x001fe400000001ff */
[----:B-1----:R-:W-:-:S04]  /*19e0*/  IMAD.MOV R5, RZ, RZ, -R3 ;  /* 0x000000ffff057224 */ /* 0x002fc800078e0a03 */
[----:B------:R-:W-:-:S04]  /*19f0*/  IMAD R5, R5, UR5, RZ ;  /* 0x0000000505057c24 */ /* 0x000fc8000f8e02ff */
[----:B------:R-:W-:Y:S01]  /*1a00*/  IMAD.HI.U32 R3, R3, R5, R2 ;  /* 0x0000000503037227 */ /* 0x000fe200078e0002 */
[----:B------:R-:W-:-:S05]  /*1a10*/  MOV R2, 0x400 ;  /* 0x0000040000027802 */ /* 0x000fca0000000f00 */
        /* <DEDUP_REMOVED lines=24> */
[----:B0-----:R-:W-:-:S03]  /*1ba0*/  VIADD R7, R7, 0x210 ;  /* 0x0000021007077836 */ /* 0x001fc60000000000 */
[----:B------:R-:W0:Y:S01]  /*1bb0*/  LDS R15, [R25+0x21c] ;  /* 0x00021c00190f7984 */ /* 0x000e220000000800 */
[----:B------:R-:W-:-:S03]  /*1bc0*/  IMAD R7, R0, 0x30, R7 ;  /* 0x0000003000077824 */ /* 0x000fc600078e0207 */
        /* <DEDUP_REMOVED lines=32> */
[----:B------:R-:W-:Y:S01]  /*1dd0*/  MOV R11, 0xfffffff ;  /* 0x0fffffff000b7802 */ /* 0x000fe20000000f00 */
[----:B----4-:R-:W-:-:S03]  /*1de0*/  @!P3 FADD.FTZ R8, R8, R13 ;  /* 0x0000000d0808b221 */ /* 0x010fc60000010000 */
        /* <DEDUP_REMOVED lines=85> */
.L_x_2188:
[----:B------:R-:W1:Y:S01]  /*2340*/  LDS R18, [R7] ;  /* 0x0000000007127984 */ /* 0x000e620000000800 */
[----:B------:R-:W-:Y:S02]  /*2350*/  ISETP.NE.AND P1, PT, R0, RZ, PT ;  /* 0x000000ff0000720c */ /* 0x000fe40003f25270 */
[----:B------:R-:W-:Y:S01]  /*2360*/  PLOP3.LUT P0, PT, PT, PT, PT, 0x80, 0x8 ;  /* 0x000000000008781c */ /* 0x000fe20003f0f070 */
[----:B------:R-:W2:Y:S01]  /*2370*/  LDS R25, [R7+0xc] ;  /* 0x00000c0007197984 */ /* 0x000ea20000000800 */
[----:B------:R-:W-:-:S03]  /*2380*/  LEA R27, R3, R2, 0x18 ;  /* 0x00000002031b7211 */ /* 0x000fc600078ec0ff */
[----:B------:R-:W3:Y:S02]  /*2390*/  LDS R21, [R9+0xb4] ;  /* 0x0000b40009157984 */ /* 0x000ee40000000800 */
[C---:B------:R-:W-:Y:S02]  /*23a0*/  IMAD R27, R0.reuse, 0xc, R27 ;  /* 0x0000000c001b7824 */ /* 0x040fe400078e021b */
[----:B------:R-:W-:Y:S03]  /*23b0*/  LDS R23, [R9+0xb8] ;  /* 0x0000b80009177984 */ /* 0x000fe60000000800 */
[----:B------:R-:W-:Y:S01]  /*23c0*/  IADD3 R27, PT, PT, R27, 0x210, RZ ;  /* 0x000002101b1b7810 */ /* 0x000fe20007ffe0ff */
[----:B------:R-:W4:Y:S04]  /*23d0*/  LDS R16, [R7+0x4] ;  /* 0x0000040007107984 */ /* 0x000f280000000800 */
[----:B------:R-:W-:Y:S01]  /*23e0*/  LDS R17, [R7+0x8] ;  /* 0x0000080007117984 */ /* 0x000fe20000000800 */
[----:B------:R-:W-:-:S03]  /*23f0*/  IMAD R27, R0, 0x30, R27 ;  /* 0x00000030001b7824 */ /* 0x000fc600078e021b */
        /* <DEDUP_REMOVED lines=10> */
[----:B---3--:R-:W-:-:S03]  /*24a0*/  @P1 IMAD.IADD R18, R21, 0x1, R18 ;  /* 0x0000000115121824 */ /* 0x008fc600078e0212 */
[----:B------:R-:W2:Y:S02]  /*24b0*/  LDS R11, [R7+0x20] ;  /* 0x00002000070b7984 */ /* 0x000ea40000000800 */
[----:B------:R-:W-:Y:S02]  /*24c0*/  IADD3 R25, PT, PT, R25, R18, RZ ;  /* 0x0000001219197210 */ /* 0x000fe40007ffe0ff */
        /* <DEDUP_REMOVED lines=15> */
[C---:B0-----:R-:W-:Y:S01]  /*25c0*/  ISETP.NE.AND P2, PT, R12.reuse, RZ, PT ;  /* 0x000000ff0c00720c */ /* 0x041fe20003f45270 */
[----:B------:R-:W-:Y:S02]  /*25d0*/  IMAD.IADD R12, R12, 0x1, R19 ;  /* 0x000000010c0c7824 */ /* 0x000fe400078e0213 */
[----:B------:R0:W-:Y:S01]  /*25e0*/  STS [R27+0x8], R17 ;  /* 0x000008111b007388 */ /* 0x0001e20000000800 */
[----:B-1----:R-:W-:-:S03]  /*25f0*/  @!P0 FADD.FTZ R10, R10, R15 ;  /* 0x0000000f0a0a8221 */ /* 0x002fc60000010000 */
        /* <DEDUP_REMOVED lines=16> */
.L_x_2175:
        /* <DEDUP_REMOVED lines=33> */
.L_x_2176:
[----:B------:R-:W-:Y:S05]  /*2910*/  WARPSYNC.COLLECTIVE R11, `(.L_x_2177) ;  /* 0x000000000b087348 */ /* 0x000fea0003c00000 */
[----:B------:R-:W-:Y:S01]  /*2920*/  NOP ;  /* 0x0000000000007918 */ /* 0x000fe20000000000 */
[----:B------:R-:W-:Y:S05]  /*2930*/  ENDCOLLECTIVE ;  /* 0x000000000000791b */ /* 0x000fea0003800000 */
.L_x_2177:
        /* <DEDUP_REMOVED lines=14> */
.L_x_2178:
        /* <DEDUP_REMOVED lines=9> */
.L_x_2179:
        /* <DEDUP_REMOVED lines=11> */
.L_x_2180:
        /* <DEDUP_REMOVED lines=9> */
.L_x_2181:
        /* <DEDUP_REMOVED lines=11> */
.L_x_2182:
        /* <DEDUP_REMOVED lines=9> */
.L_x_2183:
        /* <DEDUP_REMOVED lines=11> */
.L_x_2184:
        /* <DEDUP_REMOVED lines=10> */
.L_x_2185:
        /* <DEDUP_REMOVED lines=9> */
.L_x_2186:
[----:B------:R-:W-:Y:S01]  /*2f10*/  @!P0 FADD.FTZ R8, R8, R17 ;  /* 0x0000001108088221 */ /* 0x000fe20000010000 */
[----:B------:R0:W-:Y:S04]  /*2f20*/  STS [R9+0xc0], R12 ;  /* 0x0000c00c09007388 */ /* 0x0001e80000000800 */
[----:B------:R0:W-:Y:S04]  /*2f30*/  STS [R9+0xc4], R6 ;  /* 0x0000c40609007388 */ /* 0x0001e80000000800 */
[----:B------:R0:W-:Y:S02]  /*2f40*/  STS [R9+0xc8], R8 ;  /* 0x0000c80809007388 */ /* 0x0001e40000000800 */
[----:B0-----:R-:W-:Y:S05]  /*2f50*/  WARPSYNC.COLLECTIVE R11, `(.L_x_2187) ;  /* 0x000000000b087348 */ /* 0x001fea0003c00000 */
[----:B------:R-:W-:Y:S01]  /*2f60*/  NOP ;  /* 0x0000000000007918 */ /* 0x000fe20000000000 */
[----:B0-----:R-:W-:Y:S05]  /*2f70*/  ENDCOLLECTIVE ;  /* 0x000000000000791b */ /* 0x001fea0003800000 */
.L_x_2187:
[----:B------:R-:W-:Y:S05]  /*2f80*/  BRA `(.L_x_2188) ;  /* 0xfffffff000ec7947 */ /* 0x000fea000383ffff */
.L_x_2189:
        /* <DEDUP_REMOVED lines=15> */
.L_x_3658:


//--------------------- .text._Z30group_norm_nhwc_fwd_sum_kernelI11Bf16IOFp32WLi160EEv26Group_norm_nhwc_fwd_params --------------------------
	.section	.text._Z30group_norm_nhwc_fwd_sum_kernelI11Bf16IOFp32WLi160EEv26Group_norm_nhwc_fwd_params,"ax",@progbits
	.align	128
        .global         _Z30group_norm_nhwc_fwd_sum_kernelI11Bf16IOFp32WLi160EEv26Group_norm_nhwc_fwd_params
        .type           _Z30group_norm_nhwc_fwd_sum_kernelI11Bf16IOFp32WLi160EEv26Group_norm_nhwc_fwd_params,@function
        .size           _Z30group_norm_nhwc_fwd_sum_kernelI11Bf16IOFp32WLi160EEv26Group_norm_nhwc_fwd_params,(.L_x_3659 - _Z30group_norm_nhwc_fwd_sum_kernelI11Bf16IOFp32WLi160EEv26Group_norm_nhwc_fwd_params)
        .other          _Z30group_norm_nhwc_fwd_sum_kernelI11Bf16IOFp32WLi160EEv26Group_norm_nhwc_fwd_params,@"STO_CUDA_ENTRY STV_DEFAULT"
_Z30group_norm_nhwc_fwd_sum_kernelI11Bf16IOFp32WLi160EEv26Group_norm_nhwc_fwd_params:
.text._Z30group_norm_nhwc_fwd_sum_kernelI11Bf16IOFp32WLi160EEv26Group_norm_nhwc_fwd_params:
        /* <DEDUP_REMOVED lines=40> */
.L_x_2192:
        /* <DEDUP_REMOVED lines=193> */
.L_x_2191:
        /* <DEDUP_REMOVED lines=95> */
.L_x_2193:
        /* <DEDUP_REMOVED lines=51> */
.L_x_2194:
        /* <DEDUP_REMOVED lines=20> */
.L_x_2196:
[----:B------:R-:W-:Y:S05]  /*18f0*/  BSYNC.RECONVERGENT B0 ;  /* 0x0000000000007941 */ /* 0x000fea0003800200 */
.L_x_2195:
[----:B------:R-:W-:Y:S01]  /*1900*/  IMAD.U32 R5, R5, 0x10000, RZ ;  /* 0x0001000005057824 */ /* 0x000fe200078e00ff */
[----:B------:R-:W-:-:S03]  /*1910*/  SHF.L.U32 R8, R8, 0x10, RZ ;  /* 0x0000001008087819 */ /* 0x000fc600000006ff */
[----:B------:R-:W-:Y:S02]  /*1920*/  FMUL.FTZ R3, R5, R5 ;  /* 0x0000000505037220 */ /* 0x000fe40000410000 */
[C---:B------:R-:W-:Y:S02]  /*1930*/  FADD.FTZ R5, R8.reuse, R5 ;  /* 0x0000000508057221 */ /* 0x040fe40000010000 */
[----:B------:R-:W-:Y:S02]  /*1940*/  FFMA.FTZ R8, R8, R8, R3 ;  /* 0x0000000808087223 */ /* 0x000fe40000010003 */
[----:B------:R-:W-:Y:S02]  /*1950*/  FADD.FTZ R20, R20, R5 ;  /* 0x0000000514147221 */ /* 0x000fe40000010000 */
[----:B------:R-:W-:-:S07]  /*1960*/  FADD.FTZ R21, R21, R8 ;  /* 0x0000000815157221 */ /* 0x000fce0000010000 */
.L_x_2190:
[----:B------:R-:W0:Y:S01]  /*1970*/  LDCU UR4, c[0x0][0x40c] ;  /* 0x00008180ff0477ac */ /* 0x000e220008000800 */
[----:B------:R-:W-:Y:S01]  /*1980*/  HFMA2 R2, -RZ, RZ, 0, 0 ;  /* 0x00000000ff027431 */ /* 0x000fe200000001ff */
[----:B------:R-:W1:Y:S01]  /*1990*/  S2R R8, SR_CgaCtaId ;  /* 0x0000000000087919 */ /* 0x000e620000008800 */
[----:B0-----:R-:W0:Y:S01]  /*19a0*/  I2F.U32.RP R5, UR4 ;  /* 0x0000000400057d06 */ /* 0x001e220008209000 */
[----:B------:R-:W-:-:S07]  /*19b0*/  ISETP.NE.U32.AND P2, PT, RZ, UR4, PT ;  /* 0x00000004ff007c0c */ /* 0x000fce000bf45070 */
[----:B0-----:R-:W0:Y:S02]  /*19c0*/  MUFU.RCP R5, R5 ;  /* 0x0000000500057308 */ /* 0x001e240000001000 */
[----:B0-----:R-:W-:-:S06]  /*19d0*/  VIADD R3, R5, 0xffffffe ;  /* 0x0ffffffe05037836 */ /* 0x001fcc0000000000 */
        /* <DEDUP_REMOVED lines=37> */
[----:B------:R-:W1:Y:S04]  /*1c30*/  LDS R9, [R22+0x38] ;  /* 0x0000380016097984 */ /* 0x000e680000000800 */
[----:B------:R-:W1:Y:S04]  /*1c40*/  LDS R11, [R22+0x34] ;  /* 0x00003400160b7984 */ /* 0x000e680000000800 */
[----:B------:R-:W1:Y:S04]  /*1c50*/  LDS R10, [R22+0x3c] ;  /* 0x00003c00160a7984 */ /* 0x000e680000000800 */
[----:B------:R-:W1:Y:S01]  /*1c60*/  LDS R6, [R22+0x44] ;  /* 0x0000440016067984 */ /* 0x000e620000000800 */
[----:B--2---:R-:W-:-:S03]  /*1c70*/  FADD.FTZ R0, R18, R17 ;  /* 0x0000001112007221 */ /* 0x004fc60000010000 */
[----:B0-----:R-:W0:Y:S01]  /*1c80*/  LDS R5, [R22+0x48] ;  /* 0x0000480016057984 */ /* 0x001e220000000800 */
[----:B---3--:R-:W-:-:S03]  /*1c90*/  ISETP.NE.AND P1, PT, R19, RZ, PT ;  /* 0x000000ff1300720c */ /* 0x008fc60003f25270 */
[----:B------:R-:W2:Y:S01]  /*1ca0*/  LDS R8, [R22+0x40] ;  /* 0x0000400016087984 */ /* 0x000ea20000000800 */
[----:B------:R-:W-:-:S03]  /*1cb0*/  FSEL R21, R0, R17, !P1 ;  /* 0x0000001100157208 */ /* 0x000fc60004800000 */
[----:B------:R-:W3:Y:S01]  /*1cc0*/  LDS R7, [R22+0x10] ;  /* 0x0000100016077984 */ /* 0x000ee20000000800 */
[----:B----4-:R-:W-:Y:S01]  /*1cd0*/  FADD.FTZ R3, R15, R16 ;  /* 0x000000100f037221 */ /* 0x010fe20000010000 */
[----:B-----5:R-:W-:-:S04]  /*1ce0*/  FADD.FTZ R21, R12, R21 ;  /* 0x000000150c157221 */ /* 0x020fc80000010000 */
[----:B------:R-:W-:Y:S02]  /*1cf0*/  FSEL R0, R3, R16, !P1 ;  /* 0x0000001003007208 */ /* 0x000fe40004800000 */
[----:B-1----:R-:W-:Y:S01]  /*1d00*/  ISETP.NE.AND P2, PT, R14, RZ, PT ;  /* 0x000000ff0e00720c */ /* 0x002fe20003f45270 */
[----:B------:R-:W1:Y:S02]  /*1d10*/  S2R R3, SR_TID.X ;  /* 0x0000000000037919 */ /* 0x000e640000002100 */
[----:B------:R-:W-:Y:S01]  /*1d20*/  FADD.FTZ R20, R13, R0 ;  /* 0x000000000d147221 */ /* 0x000fe20000010000 */
        /* <DEDUP_REMOVED lines=8> */
[----:B0-----:R-:W-:Y:S01]  /*1db0*/  FADD.FTZ R0, R5, R0 ;  /* 0x0000000005007221 */ /* 0x001fe20000010000 */
[----:B--2---:R-:W-:Y:S02]  /*1dc0*/  ISETP.NE.AND P4, PT, R8, RZ, PT ;  /* 0x000000ff0800720c */ /* 0x004fe40003f85270 */
[----:B---3--:R-:W-:Y:S02]  /*1dd0*/  IADD3 R25, PT, PT, R14, R19, R7 ;  /* 0x000000130e197210 */ /* 0x008fe40007ffe007 */
[----:B------:R-:W-:Y:S02]  /*1de0*/  FSEL R21, R21, R6, !P4 ;  /* 0x0000000615157208 */ /* 0x000fe40006000000 */
[----:B------:R-:W-:Y:S02]  /*1df0*/  IADD3 R25, PT, PT, R8, R25, R11 ;  /* 0x0000001908197210 */ /* 0x000fe40007ffe00b */
[----:B------:R-:W-:Y:S01]  /*1e00*/  FSEL R0, R0, R5, !P4 ;  /* 0x0000000500007208 */ /* 0x000fe20006000000 */
[----:B-1----:R-:W-:Y:S06]  /*1e10*/  BRA.DIV UR4, `(.L_x_2198) ;  /* 0x0000000a04207947 */ /* 0x002fec000b800000 */
        /* <DEDUP_REMOVED lines=17> */
[----:B-1----:R-:W-:-:S04]  /*1f30*/  SEL R26, R26, RZ, P5 ;  /* 0x000000ff1a1a7207 */ /* 0x002fc80002800000 */
[----:B------:R-:W-:Y:S01]  /*1f40*/  @P5 FSEL R21, R20, R21, !P0 ;  /* 0x0000001514155208 */ /* 0x000fe20004000000 */
[----:B--2---:R-:W-:Y:S01]  /*1f50*/  FADD.FTZ R23, R0, R23 ;  /* 0x0000001700177221 */ /* 0x004fe20000010000 */
[----:B------:R-:W-:-:S03]  /*1f60*/  IMAD.IADD R28, R27, 0x1, R26 ;  /* 0x000000011b1c7824 */ /* 0x000fc600078e021a */
[----:B------:R-:W0:Y:S01]  /*1f70*/  SHFL.UP PT, R29, R21, 0x4, RZ ;  /* 0x04800000151d7989 */ /* 0x000e2200000e00ff */
[----:B------:R-:W-:-:S03]  /*1f80*/  @P5 FSEL R0, R23, R0, !P0 ;  /* 0x0000000017005208 */ /* 0x000fc60004000000 */
[----:B------:R-:W1:Y:S01]  /*1f90*/  SHFL.UP PT, R26, R28, 0x4, RZ ;  /* 0x048000001c1a7989 */ /* 0x000e6200000e00ff */
[----:B------:R-:W-:Y:S02]  /*1fa0*/  ISETP.GE.AND P5, PT, R24, 0x4, PT ;  /* 0x000000041800780c */ /* 0x000fe40003fa6270 */
[----:B------:R-:W-:Y:S01]  /*1fb0*/  ISETP.NE.AND P0, PT, R28, RZ, PT ;  /* 0x000000ff1c00720c */ /* 0x000fe20003f05270 */
[----:B------:R-:W2:Y:S01]  /*1fc0*/  SHFL.UP PT, R23, R0, 0x4, RZ ;  /* 0x0480000000177989 */ /* 0x000ea200000e00ff */
[----:B0-----:R-:W-:Y:S01]  /*1fd0*/  FADD.FTZ R20, R21, R29 ;  /* 0x0000001d15147221 */ /* 0x001fe20000010000 */
[----:B-1----:R-:W-:-:S08]  /*1fe0*/  SEL R27, R26, RZ, P5 ;  /* 0x000000ff1a1b7207 */ /* 0x002fd00002800000 */
        /* <DEDUP_REMOVED lines=13> */
[----:B------:R-:W-:-:S03]  /*20c0*/  IADD3 R28, PT, PT, R27, R26, RZ ;  /* 0x0000001a1b1c7210 */ /* 0x000fc60007ffe0ff */
        /* <DEDUP_REMOVED lines=10> */
[----:B------:R-:W-:-:S04]  /*2170*/  IMAD.IADD R24, R28, 0x1, R23 ;  /* 0x000000011c187824 */ /* 0x000fc800078e0217 */
[----:B------:R-:W0:Y:S01]  /*2180*/  SHFL.UP PT, R21, R21, 0x1, RZ ;  /* 0x0420000015157989 */ /* 0x000e2200000e00ff */
[----:B------:R-:W-:-:S03]  /*2190*/  @P5 FSEL R0, R27, R0, !P0 ;  /* 0x000000001b005208 */ /* 0x000fc60004000000 */
[----:B------:R-:W1:Y:S04]  /*21a0*/  SHFL.UP PT, R24, R24, 0x1, RZ ;  /* 0x0420000018187989 */ /* 0x000e6800000e00ff */
[----:B------:R2:W3:Y:S02]  /*21b0*/  SHFL.UP PT, R26, R0, 0x1, RZ ;  /* 0x04200000001a7989 */ /* 0x0004e400000e00ff */
.L_x_2217:
[----:B------:R-:W-:Y:S01]  /*21c0*/  ISETP.NE.AND P5, PT, R3, RZ, PT ;  /* 0x000000ff0300720c */ /* 0x000fe20003fa5270 */
[----:B------:R-:W4:Y:S01]  /*21d0*/  S2R R20, SR_CgaCtaId ;  /* 0x0000000000147919 */ /* 0x000f220000008800 */
[----:B------:R-:W-:Y:S02]  /*21e0*/  PLOP3.LUT P0, PT, PT, PT, PT, 0x80, 0x8 ;  /* 0x000000000008781c */ /* 0x000fe40003f0f070 */
[----:B------:R-:W-:Y:S01]  /*21f0*/  MOV R3, 0x400 ;  /* 0x0000040000037802 */ /* 0x000fe20000000f00 */
[----:B--2---:R-:W2:Y:S08]  /*2200*/  S2R R0, SR_TID.X ;  /* 0x0000000000007919 */ /* 0x004eb00000002100 */
[----:B------:R-:W-:-:S02]  /*2210*/  @P5 ISETP.NE.AND P6, PT, R7, RZ, PT ;  /* 0x000000ff0700520c */ /* 0x000fc40003fc5270 */
[----:B-1----:R-:W-:Y:S02]  /*2220*/  @P5 IADD3 R7, PT, PT, R24, R7, RZ ;  /* 0x0000000718075210 */ /* 0x002fe40007ffe0ff */
[----:B------:R-:W-:-:S03]  /*2230*/  @P5 PLOP3.LUT P0, PT, P6, PT, PT, 0x80, 0x8 ;  /* 0x000000000008581c */ /* 0x000fc6000370f070 */
[----:B------:R-:W-:-:S04]  /*2240*/  IMAD.IADD R19, R19, 0x1, R7 ;  /* 0x0000000113137824 */ /* 0x000fc800078e0207 */
[----:B------:R-:W-:-:S05]  /*2250*/  IMAD.IADD R14, R14, 0x1, R19 ;  /* 0x000000010e0e7824 */ /* 0x000fca00078e0213 */
[----:B------:R-:W-:Y:S01]  /*2260*/  IADD3 R11, PT, PT, R11, R14, RZ ;  /* 0x0000000e0b0b7210 */ /* 0x000fe20007ffe0ff */
[----:B0-----:R-:W-:Y:S01]  /*2270*/  @!P0 FADD.FTZ R18, R21, R18 ;  /* 0x0000001215128221 */ /* 0x001fe20000010000 */
[----:B---3--:R-:W-:Y:S01]  /*2280*/  @!P0 FADD.FTZ R15, R26, R15 ;  /* 0x0000000f1a0f8221 */ /* 0x008fe20000010000 */
[----:B----4-:R-:W-:Y:S02]  /*2290*/  LEA R3, R20, R3, 0x18 ;  /* 0x0000000314037211 */ /* 0x010fe400078ec0ff */
[----:B------:R-:W-:Y:S01]  /*22a0*/  @!P1 FADD.FTZ R17, R17, R18 ;  /* 0x0000001211119221 */ /* 0x000fe20000010000 */
[----:B------:R-:W-:Y:S01]  /*22b0*/  @!P1 FADD.FTZ R16, R16, R15 ;  /* 0x0000000f10109221 */ /* 0x000fe20000010000 */
[----:B------:R-:W-:Y:S02]  /*22c0*/  IMAD.IADD R8, R8, 0x1, R11 ;  /* 0x0000000108087824 */ /* 0x000fe400078e020b */
[----:B--2---:R-:W-:Y:S02]  /*22d0*/  IMAD R3, R0, 0xc, R3 ;  /* 0x0000000c00037824 */ /* 0x004fe400078e0203 */
        /* <DEDUP_REMOVED lines=23> */
.L_x_2197:
        /* <DEDUP_REMOVED lines=37> */
.L_x_2198:
        /* <DEDUP_REMOVED lines=8> */
.L_x_2199:
[----:B------:R-:W-:-:S05]  /*2720*/  SEL R26, R26, RZ, P6 ;  /* 0x000000ff1a1a7207 */ /* 0x000fca0003000000 */
[----:B------:R-:W-:Y:S01]  /*2730*/  IMAD.IADD R27, R25, 0x1, R26 ;  /* 0x00000001191b7824 */ /* 0x000fe200078e021a */
[----:B------:R-:W-:-:S07]  /*2740*/  MOV R25, R21 ;  /* 0x0000001500197202 */ /* 0x000fce0000000f00 */
[----:B------:R-:W-:Y:S05]  /*2750*/  WARPSYNC.COLLECTIVE R22, `(.L_x_2200) ;  /* 0x0000000016087348 */ /* 0x000fea0003c00000 */
[----:B------:R0:W1:Y:S02]  /*2760*/  SHFL.UP P0, R26, R25, R20, R23 ;  /* 0x04000014191a7389 */ /* 0x0000640000000017 */
[----:B01----:R-:W-:Y:S05]  /*2770*/  ENDCOLLECTIVE ;  /* 0x000000000000791b */ /* 0x003fea0003800000 */
.L_x_2200:
[----:B------:R-:W-:Y:S01]  /*2780*/  MOV R25, R0 ;  /* 0x0000000000197202 */ /* 0x000fe20000000f00 */
[----:B------:R-:W-:-:S07]  /*2790*/  IMAD.MOV.U32 R28, RZ, RZ, R26 ;  /* 0x000000ffff1c7224 */ /* 0x000fce00078e001a */
[----:B------:R-:W-:Y:S05]  /*27a0*/  WARPSYNC.COLLECTIVE R22, `(.L_x_2201) ;  /* 0x0000000016087348 */ /* 0x000fea0003c00000 */
[----:B------:R0:W1:Y:S02]  /*27b0*/  SHFL.UP P0, R26, R25, R20, R23 ;  /* 0x04000014191a7389 */ /* 0x0000640000000017 */
[----:B01----:R-:W-:Y:S05]  /*27c0*/  ENDCOLLECTIVE ;  /* 0x000000000000791b */ /* 0x003fea0003800000 */
.L_x_2201:
        /* <DEDUP_REMOVED lines=8> */
.L_x_2202:
[----:B------:R-:W-:-:S05]  /*2850*/  FADD.FTZ R29, R0, R29 ;  /* 0x0000001d001d7221 */ /* 0x000fca0000010000 */
[----:B------:R-:W-:Y:S02]  /*2860*/  @P6 FSEL R0, R29, R0, !P5 ;  /* 0x000000001d006208 */ /* 0x000fe40006800000 */
[----:B------:R-:W-:Y:S02]  /*2870*/  ISETP.GE.AND P6, PT, R24, 0x2, PT ;  /* 0x000000021800780c */ /* 0x000fe40003fc6270 */
[----:B------:R-:W-:Y:S01]  /*2880*/  ISETP.NE.AND P5, PT, R27, RZ, PT ;  /* 0x000000ff1b00720c */ /* 0x000fe20003fa5270 */
[----:B------:R-:W-:Y:S01]  /*2890*/  IMAD.MOV.U32 R25, RZ, RZ, R21 ;  /* 0x000000ffff197224 */ /* 0x000fe200078e0015 */
[----:B------:R-:W-:-:S04]  /*28a0*/  SEL R26, R26, RZ, P6 ;  /* 0x000000ff1a1a7207 */ /* 0x000fc80003000000 */
[----:B------:R-:W-:-:S07]  /*28b0*/  IADD3 R28, PT, PT, R27, R26, RZ ;  /* 0x0000001a1b1c7210 */ /* 0x000fce0007ffe0ff */
[----:B------:R-:W-:Y:S05]  /*28c0*/  WARPSYNC.COLLECTIVE R22, `(.L_x_2203) ;  /* 0x0000000016087348 */ /* 0x000fea0003c00000 */
[----:B------:R0:W1:Y:S02]  /*28d0*/  SHFL.UP P0, R26, R25, R20, R23 ;  /* 0x04000014191a7389 */ /* 0x0000640000000017 */
[----:B01----:R-:W-:Y:S05]  /*28e0*/  ENDCOLLECTIVE ;  /* 0x000000000000791b */ /* 0x003fea0003800000 */
.L_x_2203:
[----:B------:R-:W-:Y:S01]  /*28f0*/  IMAD.MOV.U32 R25, RZ, RZ, R0 ;  /* 0x000000ffff197224 */ /* 0x000fe200078e0000 */
[----:B------:R-:W-:-:S05]  /*2900*/  MOV R29, R26 ;  /* 0x0000001a001d7202 */ /* 0x000fca0000000f00 */
[----:B------:R-:W-:-:S05]  /*2910*/  FADD.FTZ R26, R21, R29 ;  /* 0x0000001d151a7221 */ /* 0x000fca0000010000 */
[----:B------:R-:W-:-:S07]  /*2920*/  @P6 FSEL R21, R26, R21, !P5 ;  /* 0x000000151a156208 */ /* 0x000fce0006800000 */
[----:B------:R-:W-:Y:S05]  /*2930*/  WARPSYNC.COLLECTIVE R22, `(.L_x_2204) ;  /* 0x0000000016087348 */ /* 0x000fea0003c00000 */
[----:B------:R0:W1:Y:S02]  /*2940*/  SHFL.UP P0, R26, R25, R20, R23 ;  /* 0x04000014191a7389 */ /* 0x0000640000000017 */
[----:B01----:R-:W-:Y:S05]  /*2950*/  ENDCOLLECTIVE ;  /* 0x000000000000791b */ /* 0x003fea0003800000 */
.L_x_2204:
[----:B------:R-:W-:Y:S02]  /*2960*/  IMAD.MOV.U32 R25, RZ, RZ, R28 ;  /* 0x000000ffff197224 */ /* 0x000fe400078e001c */
[----:B------:R-:W-:Y:S01]  /*2970*/  HFMA2 R20, -RZ, RZ, 0, 2.384185791015625e-07 ;  /* 0x00000004ff147431 */ /* 0x000fe200000001ff */
[----:B------:R-:W-:-:S05]  /*2980*/  MOV R23, R26 ;  /* 0x0000001a00177202 */ /* 0x000fca0000000f00 */
[----:B------:R-:W-:Y:S01]  /*2990*/  FADD.FTZ R27, R0, R23 ;  /* 0x00000017001b7221 */ /* 0x000fe20000010000 */
[----:B------:R-:W-:-:S04]  /*29a0*/  IMAD.MOV.U32 R23, RZ, RZ, RZ ;  /* 0x000000ffff177224 */ /* 0x000fc800078e00ff */
[----:B------:R-:W-:-:S07]  /*29b0*/  @P6 FSEL R0, R27, R0, !P5 ;  /* 0x000000001b006208 */ /* 0x000fce0006800000 */
[----:B------:R-:W-:Y:S05]  /*29c0*/  WARPSYNC.COLLECTIVE R22, `(.L_x_2205) ;  /* 0x0000000016087348 */ /* 0x000fea0003c00000 */
[----:B------:R0:W1:Y:S02]  /*29d0*/  SHFL.UP P0, R26, R25, R20, R23 ;  /* 0x04000014191a7389 */ /* 0x0000640000000017 */
[----:B01----:R-:W-:Y:S05]  /*29e0*/  ENDCOLLECTIVE ;  /* 0x000000000000791b */ /* 0x003fea0003800000 */
.L_x_2205:
[----:B------:R-:W-:Y:S02]  /*29f0*/  ISETP.GE.AND P6, PT, R24, 0x4, PT ;  /* 0x000000041800780c */ /* 0x000fe40003fc6270 */
[----:B------:R-:W-:Y:S01]  /*2a00*/  ISETP.NE.AND P5, PT, R28, RZ, PT ;  /* 0x000000ff1c00720c */ /* 0x000fe20003fa5270 */
[----:B------:R-:W-:Y:S01]  /*2a10*/  IMAD.MOV.U32 R25, RZ, RZ, R21 ;  /* 0x000000ffff197224 */ /* 0x000fe200078e0015 */
[----:B------:R-:W-:-:S11]  /*2a20*/  SEL R27, R26, RZ, P6 ;  /* 0x000000ff1a1b7207 */ /* 0x000fd60003000000 */
[----:B------:R-:W-:Y:S05]  /*2a30*/  WARPSYNC.COLLECTIVE R22, `(.L_x_2206) ;  /* 0x0000000016087348 */ /* 0x000fea0003c00000 */
[----:B------:R0:W1:Y:S02]  /*2a40*/  SHFL.UP P0, R26, R25, R20, R23 ;  /* 0x04000014191a7389 */ /* 0x0000640000000017 */
[----:B01----:R-:W-:Y:S05]  /*2a50*/  ENDCOLLECTIVE ;  /* 0x000000000000791b */ /* 0x003fea0003800000 */
.L_x_2206:
[----:B------:R-:W-:Y:S01]  /*2a60*/  IADD3 R27, PT, PT, R28, R27, RZ ;  /* 0x0000001b1c1b7210 */ /* 0x000fe20007ffe0ff */
[----:B------:R-:W-:Y:S01]  /*2a70*/  IMAD.MOV.U32 R25, RZ, RZ, R0 ;  /* 0x000000ffff197224 */ /* 0x000fe200078e0000 */
[----:B------:R-:W-:-:S05]  /*2a80*/  MOV R29, R26 ;  /* 0x0000001a001d7202 */ /* 0x000fca0000000f00 */
[----:B------:R-:W-:-:S05]  /*2a90*/  FADD.FTZ R26, R21, R29 ;  /* 0x0000001d151a7221 */ /* 0x000fca0000010000 */
[----:B------:R-:W-:-:S07]  /*2aa0*/  @P6 FSEL R21, R26, R21, !P5 ;  /* 0x000000151a156208 */ /* 0x000fce0006800000 */
[----:B------:R-:W-:Y:S05]  /*2ab0*/  WARPSYNC.COLLECTIVE R22, `(.L_x_2207) ;  /* 0x0000000016087348 */ /* 0x000fea0003c00000 */
[----:B------:R0:W1:Y:S02]  /*2ac0*/  SHFL.UP P0, R26, R25, R20, R23 ;  /* 0x04000014191a7389 */ /* 0x0000640000000017 */
[----:B01----:R-:W-:Y:S05]  /*2ad0*/  ENDCOLLECTIVE ;  /* 0x000000000000791b */ /* 0x003fea0003800000 */
.L_x_2207:
[----:B------:R-:W-:Y:S02]  /*2ae0*/  IMAD.MOV.U32 R25, RZ, RZ, R27 ;  /* 0x000000ffff197224 */ /* 0x000fe400078e001b */
[----:B------:R-:W-:Y:S01]  /*2af0*/  HFMA2 R20, -RZ, RZ, 0, 4.76837158203125e-07 ;  /* 0x00000008ff147431 */ /* 0x000fe200000001ff */
[----:B------:R-:W-:-:S05]  /*2b00*/  MOV R23, R26 ;  /* 0x0000001a00177202 */ /* 0x000fca0000000f00 */
[----:B------:R-:W-:Y:S01]  /*2b10*/  FADD.FTZ R29, R0, R23 ;  /* 0x00000017001d7221 */ /* 0x000fe20000010000 */
[----:B------:R-:W-:-:S04]  /*2b20*/  IMAD.MOV.U32 R23, RZ, RZ, RZ ;  /* 0x000000ffff177224 */ /* 0x000fc800078e00ff */
[----:B------:R-:W-:-:S07]  /*2b30*/  @P6 FSEL R0, R29, R0, !P5 ;  /* 0x000000001d006208 */ /* 0x000fce0006800000 */
[----:B------:R-:W-:Y:S05]  /*2b40*/  WARPSYNC.COLLECTIVE R22, `(.L_x_2208) ;  /* 0x0000000016087348 */ /* 0x000fea0003c00000 */
[----:B------:R0:W1:Y:S02]  /*2b50*/  SHFL.UP P0, R26, R25, R20, R23 ;  /* 0x04000014191a7389 */ /* 0x0000640000000017 */
[----:B01----:R-:W-:Y:S05]  /*2b60*/  ENDCOLLECTIVE ;  /* 0x000000000000791b */ /* 0x003fea0003800000 */
.L_x_2208:
[----:B------:R-:W-:Y:S02]  /*2b70*/  ISETP.GE.AND P6, PT, R24, 0x8, PT ;  /* 0x000000081800780c */ /* 0x000fe40003fc6270 */
[C---:B------:R-:W-:Y:S01]  /*2b80*/  ISETP.NE.AND P5, PT, R27.reuse, RZ, PT ;  /* 0x000000ff1b00720c */ /* 0x040fe20003fa5270 */
[----:B------:R-:W-:Y:S01]  /*2b90*/  IMAD.MOV.U32 R25, RZ, RZ, R21 ;  /* 0x000000ffff197224 */ /* 0x000fe200078e0015 */
[----:B------:R-:W-:Y:S02]  /*2ba0*/  SEL R26, R26, RZ, P6 ;  /* 0x000000ff1a1a7207 */ /* 0x000fe40003000000 */
[----:B------:R-:W-:Y:S02]  /*2bb0*/  ISETP.GE.AND P6, PT, R24, 0x10, PT ;  /* 0x000000101800780c */ /* 0x000fe40003fc6270 */
[----:B------:R-:W-:-:S11]  /*2bc0*/  IADD3 R28, PT, PT, R27, R26, RZ ;  /* 0x0000001a1b1c7210 */ /* 0x000fd60007ffe0ff */
[----:B------:R-:W-:Y:S05]  /*2bd0*/  WARPSYNC.COLLECTIVE R22, `(.L_x_2209) ;  /* 0x0000000016087348 */ /* 0x000fea0003c00000 */
[----:B------:R0:W1:Y:S02]  /*2be0*/  SHFL.UP P0, R26, R25, R20, R23 ;  /* 0x04000014191a7389 */ /* 0x0000640000000017 */
[----:B01----:R-:W-:Y:S05]  /*2bf0*/  ENDCOLLECTIVE ;  /* 0x000000000000791b */ /* 0x003fea0003800000 */
.L_x_2209:
[----:B------:R-:W-:Y:S01]  /*2c00*/  IMAD.MOV.U32 R25, RZ, RZ, R0 ;  /* 0x000000ffff197224 */ /* 0x000fe200078e0000 */
[----:B------:R-:W-:Y:S02]  /*2c10*/  ISETP.GE.AND P0, PT, R24, 0x8, PT ;  /* 0x000000081800780c */ /* 0x000fe40003f06270 */
[----:B------:R-:W-:-:S05]  /*2c20*/  MOV R29, R26 ;  /* 0x0000001a001d7202 */ /* 0x000fca0000000f00 */
[----:B------:R-:W-:-:S06]  /*2c30*/  FADD.FTZ R26, R21, R29 ;  /* 0x0000001d151a7221 */ /* 0x000fcc0000010000 */
[----:B------:R-:W-:-:S07]  /*2c40*/  @P0 FSEL R21, R26, R21, !P5 ;  /* 0x000000151a150208 */ /* 0x000fce0006800000 */
[----:B------:R-:W-:Y:S05]  /*2c50*/  WARPSYNC.COLLECTIVE R22, `(.L_x_2210) ;  /* 0x0000000016087348 */ /* 0x000fea0003c00000 */
[----:B------:R0:W1:Y:S02]  /*2c60*/  SHFL.UP P0, R26, R25, R20, R23 ;  /* 0x04000014191a7389 */ /* 0x0000640000000017 */
[----:B01----:R-:W-:Y:S05]  /*2c70*/  ENDCOLLECTIVE ;  /* 0x000000000000791b */ /* 0x003fea0003800000 */
.L_x_2210:
[----:B------:R-:W-:Y:S02]  /*2c80*/  IMAD.MOV.U32 R25, RZ, RZ, R28 ;  /* 0x000000ffff197224 */ /* 0x000fe400078e001c */
[----:B------:R-:W-:Y:S01]  /*2c90*/  HFMA2 R20, -RZ, RZ, 0, 9.5367431640625e-07 ;  /* 0x00000010ff147431 */ /* 0x000fe200000001ff */
[----:B------:R-:W-:Y:S02]  /*2ca0*/  ISETP.GE.AND P0, PT, R24, 0x8, PT ;  /* 0x000000081800780c */ /* 0x000fe40003f06270 */
[----:B------:R-:W-:-:S05]  /*2cb0*/  MOV R23, R26 ;  /* 0x0000001a00177202 */ /* 0x000fca0000000f00 */
[----:B------:R-:W-:Y:S01]  /*2cc0*/  FADD.FTZ R27, R0, R23 ;  /* 0x00000017001b7221 */ /* 0x000fe20000010000 */
[----:B------:R-:W-:-:S05]  /*2cd0*/  IMAD.MOV.U32 R23, RZ, RZ, RZ ;  /* 0x000000ffff177224 */ /* 0x000fca00078e00ff */
[----:B------:R-:W-:-:S07]  /*2ce0*/  @P0 FSEL R0, R27, R0, !P5 ;  /* 0x000000001b000208 */ /* 0x000fce0006800000 */
[----:B------:R-:W-:Y:S05]  /*2cf0*/  WARPSYNC.COLLECTIVE R22, `(.L_x_2211) ;  /* 0x0000000016087348 */ /* 0x000fea0003c00000 */
[----:B------:R0:W1:Y:S02]  /*2d00*/  SHFL.UP P0, R26, R25, R20, R23 ;  /* 0x04000014191a7389 */ /* 0x0000640000000017 */
[----:B01----:R-:W-:Y:S05]  /*2d10*/  ENDCOLLECTIVE ;  /* 0x000000000000791b */ /* 0x003fea0003800000 */
.L_x_2211:
[----:B------:R-:W-:Y:S01]  /*2d20*/  ISETP.NE.AND P5, PT, R28, RZ, PT ;  /* 0x000000ff1c00720c */ /* 0x000fe20003fa5270 */
[----:B------:R-:W-:Y:S01]  /*2d30*/  IMAD.MOV.U32 R25, RZ, RZ, R21 ;  /* 0x000000ffff197224 */ /* 0x000fe200078e0015 */
[----:B------:R-:W-:-:S11]  /*2d40*/  SEL R27, R26, RZ, P6 ;  /* 0x000000ff1a1b7207 */ /* 0x000fd60003000000 */
[----:B------:R-:W-:Y:S05]  /*2d50*/  WARPSYNC.COLLECTIVE R22, `(.L_x_2212) ;  /* 0x0000000016087348 */ /* 0x000fea0003c00000 */
[----:B------:R0:W1:Y:S02]  /*2d60*/  SHFL.UP P0, R26, R25, R20, R23 ;  /* 0x04000014191a7389 */ /* 0x0000640000000017 */
[----:B01----:R-:W-:Y:S05]  /*2d70*/  ENDCOLLECTIVE ;  /* 0x000000000000791b */ /* 0x003fea0003800000 */
.L_x_2212:
        /* <DEDUP_REMOVED lines=8> */
.L_x_2213:
[----:B------:R-:W-:Y:S02]  /*2e00*/  IMAD.MOV.U32 R25, RZ, RZ, R24 ;  /* 0x000000ffff197224 */ /* 0x000fe400078e0018 */
[----:B------:R-:W-:Y:S01]  /*2e10*/  HFMA2 R20, -RZ, RZ, 0, 5.9604644775390625e-08 ;  /* 0x00000001ff147431 */ /* 0x000fe200000001ff */
[----:B------:R-:W-:-:S07]  /*2e20*/  MOV R27, R26 ;  /* 0x0000001a001b7202 */ /* 0x000fce0000000f00 */
[----:B------:R-:W-:Y:S05]  /*2e30*/  WARPSYNC.COLLECTIVE R22, `(.L_x_2214) ;  /* 0x0000000016087348 */ /* 0x000fea0003c00000 */
[----:B------:R0:W1:Y:S02]  /*2e40*/  SHFL.UP P0, R26, R25, R20, R23 ;  /* 0x04000014191a7389 */ /* 0x0000640000000017 */
[----:B01----:R-:W-:Y:S05]  /*2e50*/  ENDCOLLECTIVE ;  /* 0x000000000000791b */ /* 0x003fea0003800000 */
.L_x_2214:
[----:B------:R-:W-:-:S05]  /*2e60*/  FADD.FTZ R27, R0, R27 ;  /* 0x0000001b001b7221 */ /* 0x000fca0000010000 */
[----:B------:R-:W-:Y:S02]  /*2e70*/  @P6 FSEL R0, R27, R0, !P5 ;  /* 0x000000001b006208 */ /* 0x000fe40006800000 */
[----:B------:R-:W-:Y:S01]  /*2e80*/  MOV R25, R21 ;  /* 0x0000001500197202 */ /* 0x000fe20000000f00 */
[----:B------:R-:W-:-:S07]  /*2e90*/  IMAD.MOV.U32 R24, RZ, RZ, R26 ;  /* 0x000000ffff187224 */ /* 0x000fce00078e001a */
[----:B------:R-:W-:Y:S05]  /*2ea0*/  WARPSYNC.COLLECTIVE R22, `(.L_x_2215) ;  /* 0x0000000016087348 */ /* 0x000fea0003c00000 */
[----:B------:R0:W1:Y:S02]  /*2eb0*/  SHFL.UP P0, R26, R25, R20, R23 ;  /* 0x04000014191a7389 */ /* 0x0000640000000017 */
[----:B01----:R-:W-:Y:S05]  /*2ec0*/  ENDCOLLECTIVE ;  /* 0x000000000000791b */ /* 0x003fea0003800000 */
.L_x_2215:
[----:B------:R-:W-:Y:S01]  /*2ed0*/  MOV R25, R0 ;  /* 0x0000000000197202 */ /* 0x000fe20000000f00 */
[----:B------:R-:W-:-:S07]  /*2ee0*/  IMAD.MOV.U32 R21, RZ, RZ, R26 ;  /* 0x000000ffff157224 */ /* 0x000fce00078e001a */
[----:B------:R-:W-:Y:S05]  /*2ef0*/  WARPSYNC.COLLECTIVE R22, `(.L_x_2216) ;  /* 0x0000000016087348 */ /* 0x000fea0003c00000 */
[----:B------:R0:W1:Y:S02]  /*2f00*/  SHFL.UP P0, R26, R25, R20, R23 ;  /* 0x04000014191a7389 */ /* 0x0000640000000017 */
[----:B01----:R-:W-:Y:S05]  /*2f10*/  ENDCOLLECTIVE ;  /* 0x000000000000791b */ /* 0x003fea0003800000 */
.L_x_2216:
[----:B------:R-:W-:Y:S05]  /*2f20*/  BRA `(.L_x_2217) ;  /* 0xfffffff000a47947 */ /* 0x000fea000383ffff */
.L_x_2218:
        /* <DEDUP_REMOVED lines=13> */
.L_x_3659:


//--------------------- .text._Z30group_norm_nhwc_fwd_sum_kernelI11Bf16IOBf16WLi196EEv26Group_norm_nhwc_fwd_params --------------------------
	.section	.text._Z30group_norm_nhwc_fwd_sum_kernelI11Bf16IOBf16WLi196EEv26Group_norm_nhwc_fwd_params,"ax",@progbits
	.align	128
        .global         _Z30group_norm_nhwc_fwd_sum_kernelI11Bf16IOBf16WLi196EEv26Group_norm_nhwc_fwd_params
        .type           _Z30group_norm_nhwc_fwd_sum_kernelI11Bf16IOBf16WLi196EEv26Group_norm_nhwc_fwd_params,@function
        .size           _Z30group_norm_nhwc_fwd_sum_kernelI11Bf16IOBf16WLi196EEv26Group_norm_nhwc_fwd_params,(.L_x_3660 - _Z30group_norm_nhwc_fwd_sum_kernelI11Bf16IOBf16WLi196EEv26Group_norm_nhwc_fwd_params)
        .other          _Z30group_norm_nhwc_fwd_sum_kernelI11Bf16IOBf16WLi196EEv26Group_norm_nhwc_fwd_params,@"STO_CUDA_ENTRY STV_DEFAULT"
_Z30group_norm_nhwc_fwd_sum_kernelI11Bf16IOBf16WLi196EEv26Group_norm_nhwc_fwd_params:
.text._Z30group_norm_nhwc_fwd_sum_kernelI11Bf16IOBf16WLi196EEv26Group_norm_nhwc_fwd_params:
        /* <DEDUP_REMOVED lines=40> */
.L_x_2221:
        /* <DEDUP_REMOVED lines=193> */
.L_x_2220:
        /* <DEDUP_REMOVED lines=95> */
.L_x_2222:
        /* <DEDUP_REMOVED lines=51> */
.L_x_2223:
        /* <DEDUP_REMOVED lines=20> */
.L_x_2225:
[----:B------:R-:W-:Y:S05]  /*18f0*/  BSYNC.RECONVERGENT B0 ;  /* 0x0000000000007941 */ /* 0x000fea0003800200 */
.L_x_2224:
[----:B------:R-:W-:Y:S01]  /*1900*/  IMAD.U32 R5, R5, 0x10000, RZ ;  /* 0x0001000005057824 */ /* 0x000fe200078e00ff */
[----:B------:R-:W-:-:S03]  /*1910*/  SHF.L.U32 R8, R8, 0x10, RZ ;  /* 0x0000001008087819 */ /* 0x000fc600000006ff */
[----:B------:R-:W-:Y:S02]  /*1920*/  FMUL.FTZ R3, R5, R5 ;  /* 0x0000000505037220 */ /* 0x000fe40000410000 */
[C---:B------:R-:W-:Y:S02]  /*1930*/  FADD.FTZ R5, R8.reuse, R5 ;  /* 0x0000000508057221 */ /* 0x040fe40000010000 */
[----:B------:R-:W-:Y:S02]  /*1940*/  FFMA.FTZ R8, R8, R8, R3 ;  /* 0x0000000808087223 */ /* 0x000fe40000010003 */
[----:B------:R-:W-:Y:S02]  /*1950*/  FADD.FTZ R20, R20, R5 ;  /* 0x0000000514147221 */ /* 0x000fe40000010000 */
[----:B------:R-:W-:-:S07]  /*1960*/  FADD.FTZ R21, R21, R8 ;  /* 0x0000000815157221 */ /* 0x000fce0000010000 */
.L_x_2219:
        /* <DEDUP_REMOVED lines=171> */
.L_x_2239:
        /* <DEDUP_REMOVED lines=76> */
.L_x_2226:
        /* <DEDUP_REMOVED lines=34> */
.L_x_2227:
[----:B0-----:R-:W-:Y:S05]  /*2b00*/  WARPSYNC.COLLECTIVE R9, `(.L_x_2228) ;  /* 0x0000000009087348 */ /* 0x001fea0003c00000 */
[----:B------:R-:W-:Y:S01]  /*2b10*/  NOP ;  /* 0x0000000000007918 */ /* 0x000fe20000000000 */
[----:B0-----:R-:W-:Y:S05]  /*2b20*/  ENDCOLLECTIVE ;  /* 0x000000000000791b */ /* 0x001fea0003800000 */
.L_x_2228:
        /* <DEDUP_REMOVED lines=13> */
.L_x_2229:
        /* <DEDUP_REMOVED lines=9> */
.L_x_2230:
        /* <DEDUP_REMOVED lines=11> */
.L_x_2231:
        /* <DEDUP_REMOVED lines=9> */
.L_x_2232:
        /* <DEDUP_REMOVED lines=11> */
.L_x_2233:
        /* <DEDUP_REMOVED lines=9> */
.L_x_2234:
        /* <DEDUP_REMOVED lines=12> */
.L_x_2235:
        /* <DEDUP_REMOVED lines=10> */
.L_x_2236:
        /* <DEDUP_REMOVED lines=9> */
.L_x_2237:
[----:B------:R-:W-:Y:S01]  /*3100*/  @!P0 FADD.FTZ R7, R7, R12 ;  /* 0x0000000c07078221 */ /* 0x000fe20000010000 */
[----:B------:R0:W-:Y:S04]  /*3110*/  STS [R8+0xc0], R11 ;  /* 0x0000c00b08007388 */ /* 0x0001e80000000800 */
[----:B------:R0:W-:Y:S04]  /*3120*/  STS [R8+0xc4], R6 ;  /* 0x0000c40608007388 */ /* 0x0001e80000000800 */
[----:B------:R0:W-:Y:S02]  /*3130*/  STS [R8+0xc8], R7 ;  /* 0x0000c80708007388 */ /* 0x0001e40000000800 */
[----:B0-----:R-:W-:Y:S05]  /*3140*/  WARPSYNC.COLLECTIVE R9, `(.L_x_2238) ;  /* 0x0000000009087348 */ /* 0x001fea0003c00000 */
[----:B------:R-:W-:Y:S01]  /*3150*/  NOP ;  /* 0x0000000000007918 */ /* 0x000fe20000000000 */
[----:B0-----:R-:W-:Y:S05]  /*3160*/  ENDCOLLECTIVE ;  /* 0x000000000000791b */ /* 0x001fea0003800000 */
.L_x_2238:
[----:B------:R-:W-:Y:S05]  /*3170*/  BRA `(.L_x_2239) ;  /* 0xfffffff000a87947 */ /* 0x000fea000383ffff */
.L_x_2240:
        /* <DEDUP_REMOVED lines=16> */
.L_x_3660:


//--------------------- .text._Z30group_norm_nhwc_fwd_sum_kernelI11Bf16IOBf16WLi168EEv26Group_norm_nhwc_fwd_params --------------------------
	.section	.text._Z30group_norm_nhwc_fwd_sum_kernelI11Bf16IOBf16WLi168EEv26Group_norm_nhwc_fwd_params,"ax",@progbits
	.align	128
        .global         _Z30group_norm_nhwc_fwd_sum_kernelI11Bf16IOBf16WLi168EEv26Group_norm_nhwc_fwd_params
        .type           _Z30group_norm_nhwc_fwd_sum_kernelI11Bf16IOBf16WLi168EEv26Group_norm_nhwc_fwd_params,@function
        .size           _Z30group_norm_nhwc_fwd_sum_kernelI11Bf16IOBf16WLi168EEv26Group_norm_nhwc_fwd_params,(.L_x_3661 - _Z30group_norm_nhwc_fwd_sum_kernelI11Bf16IOBf16WLi168EEv26Group_norm_nhwc_fwd_params)
        .other          _Z30group_norm_nhwc_fwd_sum_kernelI11Bf16IOBf16WLi168EEv26Group_norm_nhwc_fwd_params,@"STO_CUDA_ENTRY STV_DEFAULT"
_Z30group_norm_nhwc_fwd_sum_kernelI11Bf16IOBf16WLi168EEv26Group_norm_nhwc_fwd_params:
.text._Z30group_norm_nhwc_fwd_sum_kernelI11Bf16IOBf16WLi168EEv26Group_norm_nhwc_fwd_params:
        /* <DEDUP_REMOVED lines=42> */
.L_x_2243:
        /* <DEDUP_REMOVED lines=197> */
.L_x_2242:
        /* <DEDUP_REMOVED lines=101> */
.L_x_2244:
        /* <DEDUP_REMOVED lines=51> */
.L_x_2245:
        /* <DEDUP_REMOVED lines=20> */
.L_x_2247:
[----:B------:R-:W-:Y:S05]  /*19b0*/  BSYNC.RECONVERGENT B0 ;  /* 0x0000000000007941 */ /* 0x000fea0003800200 */
.L_x_2246:
[----:B------:R-:W-:Y:S01]  /*19c0*/  SHF.L.U32 R5, R0, 0x10, RZ ;  /* 0x0000001000057819 */ /* 0x000fe200000006ff */
[----:B------:R-:W-:-:S04]  /*19d0*/  IMAD.U32 R2, R2, 0x10000, RZ ;  /* 0x0001000002027824 */ /* 0x000fc800078e00ff */
[----:B------:R-:W-:Y:S01]  /*19e0*/  FMUL.FTZ R7, R5, R5 ;  /* 0x0000000505077220 */ /* 0x000fe20000410000 */
[----:B------:R-:W-:-:S03]  /*19f0*/  FADD.FTZ R0, R2, R5 ;  /* 0x0000000502007221 */ /* 0x000fc60000010000 */
[----:B------:R-:W-:Y:S01]  /*1a00*/  FFMA.FTZ R7, R2, R2, R7 ;  /* 0x0000000202077223 */ /* 0x000fe20000010007 */
[----:B------:R-:W-:-:S03]  /*1a10*/  FADD.FTZ R21, R21, R0 ;  /* 0x0000000015157221 */ /* 0x000fc60000010000 */
[----:B------:R-:W-:-:S07]  /*1a20*/  FADD.FTZ R22, R22, R7 ;  /* 0x0000000716167221 */ /* 0x000fce0000010000 */
.L_x_2241:
        /* <DEDUP_REMOVED lines=166> */
.L_x_2261:
        /* <DEDUP_REMOVED lines=71> */
.L_x_2248:
        /* <DEDUP_REMOVED lines=38> */
.L_x_2249:
[----:B------:R-:W-:Y:S05]  /*2b60*/  WARPSYNC.COLLECTIVE R7, `(.L_x_2250) ;  /* 0x0000000007087348 */ /* 0x000fea0003c00000 */
[----:B------:R-:W-:Y:S01]  /*2b70*/  NOP ;  /* 0x0000000000007918 */ /* 0x000fe20000000000 */
[----:B------:R-:W-:Y:S05]  /*2b80*/  ENDCOLLECTIVE ;  /* 0x000000000000791b */ /* 0x000fea0003800000 */
.L_x_2250:
        /* <DEDUP_REMOVED lines=14> */
.L_x_2251:
        /* <DEDUP_REMOVED lines=9> */
.L_x_2252:
        /* <DEDUP_REMOVED lines=11> */
.L_x_2253:
        /* <DEDUP_REMOVED lines=9> */
.L_x_2254:
        /* <DEDUP_REMOVED lines=11> */
.L_x_2255:
        /* <DEDUP_REMOVED lines=9> */
.L_x_2256:
        /* <DEDUP_REMOVED lines=11> */
.L_x_2257:
        /* <DEDUP_REMOVED lines=10> */
.L_x_2258:
        /* <DEDUP_REMOVED lines=9> */
.L_x_2259:
[----:B------:R-:W-:Y:S01]  /*3160*/  @!P0 FADD.FTZ R6, R6, R15 ;  /* 0x0000000f06068221 */ /* 0x000fe20000010000 */
[----:B------:R0:W-:Y:S04]  /*3170*/  STS [R13+0xc0], R12 ;  /* 0x0000c00c0d007388 */ /* 0x0001e80000000800 */
[----:B------:R0:W-:Y:S04]  /*3180*/  STS [R13+0xc4], R4 ;  /* 0x0000c4040d007388 */ /* 0x0001e80000000800 */
[----:B------:R0:W-:Y:S02]  /*3190*/  STS [R13+0xc8], R6 ;  /* 0x0000c8060d007388 */ /* 0x0001e40000000800 */
[----:B0-----:R-:W-:Y:S05]  /*31a0*/  WARPSYNC.COLLECTIVE R7, `(.L_x_2260) ;  /* 0x0000000007087348 */ /* 0x001fea0003c00000 */
[----:B------:R-:W-:Y:S01]  /*31b0*/  NOP ;  /* 0x0000000000007918 */ /* 0x000fe20000000000 */
[----:B0-----:R-:W-:Y:S05]  /*31c0*/  ENDCOLLECTIVE ;  /* 0x000000000000791b */ /* 0x001fea0003800000 */
.L_x_2260:
[----:B------:R-:W-:Y:S05]  /*31d0*/  BRA `(.L_x_2261) ;  /* 0xfffffff000ac7947 */ /* 0x000fea000383ffff */
.L_x_2262:
        /* <DEDUP_REMOVED lines=10> */
.L_x_3661:


//--------------------- .text._Z30group_norm_nhwc_fwd_sum_kernelI11Bf16IOBf16WLi64EEv26Group_norm_nhwc_fwd_params --------------------------
	.section	.text._Z30group_norm_nhwc_fwd_sum_kernelI11Bf16IOBf16WLi64EEv26Group_norm_nhwc_fwd_params,"ax",@progbits
	.align	128
        .global         _Z30group_norm_nhwc_fwd_sum_kernelI11Bf16IOBf16WLi64EEv26Group_norm_nhwc_fwd_params
        .type           _Z30group_norm_nhwc_fwd_sum_kernelI11Bf16IOBf16WLi64EEv26Group_norm_nhwc_fwd_params,@function
        .size           _Z30group_norm_nhwc_fwd_sum_kernelI11Bf16IOBf16WLi64EEv26Group_norm_nhwc_fwd_params,(.L_x_3662 - _Z30group_norm_nhwc_fwd_sum_kernelI11Bf16IOBf16WLi64EEv26Group_norm_nhwc_fwd_params)
        .other          _Z30group_norm_nhwc_fwd_sum_kernelI11Bf16IOBf16WLi64EEv26Group_norm_nhwc_fwd_params,@"STO_CUDA_ENTRY STV_DEFAULT"
_Z30group_norm_nhwc_fwd_sum_kernelI11Bf16IOBf16WLi64EEv26Group_norm_nhwc_fwd_params:
.text._Z30group_norm_nhwc_fwd_sum_kernelI11Bf16IOBf16WLi64EEv26Group_norm_nhwc_fwd_params:
        /* <DEDUP_REMOVED lines=40> */
.L_x_2265:
        /* <DEDUP_REMOVED lines=193> */
.L_x_2264:
        /* <DEDUP_REMOVED lines=95> */
.L_x_2266:
        /* <DEDUP_REMOVED lines=51> */
.L_x_2267:
        /* <DEDUP_REMOVED lines=20> */
.L_x_2269:
[----:B------:R-:W-:Y:S05]  /*18f0*/  BSYNC.RECONVERGENT B0 ;  /* 0x0000000000007941 */ /* 0x000fea0003800200 */
.L_x_2268:
[----:B------:R-:W-:Y:S01]  /*1900*/  IMAD.U32 R5, R5, 0x10000, RZ ;  /* 0x0001000005057824 */ /* 0x000fe200078e00ff */
[----:B------:R-:W-:-:S03]  /*1910*/  SHF.L.U32 R8, R8, 0x10, RZ ;  /* 0x0000001008087819 */ /* 0x000fc600000006ff */
[----:B------:R-:W-:Y:S02]  /*1920*/  FMUL.FTZ R3, R5, R5 ;  /* 0x0000000505037220 */ /* 0x000fe40000410000 */
[C---:B------:R-:W-:Y:S02]  /*1930*/  FADD.FTZ R5, R8.reuse, R5 ;  /* 0x0000000508057221 */ /* 0x040fe40000010000 */
[----:B------:R-:W-:Y:S02]  /*1940*/  FFMA.FTZ R8, R8, R8, R3 ;  /* 0x0000000808087223 */ /* 0x000fe40000010003 */
[----:B------:R-:W-:Y:S02]  /*1950*/  FADD.FTZ R20, R20, R5 ;  /* 0x0000000514147221 */ /* 0x000fe40000010000 */
[----:B------:R-:W-:-:S07]  /*1960*/  FADD.FTZ R21, R21, R8 ;  /* 0x0000000815157221 */ /* 0x000fce0000010000 */
.L_x_2263:
        /* <DEDUP_REMOVED lines=106> */
.L_x_2290:
        /* <DEDUP_REMOVED lines=13> */
.L_x_2270:
        /* <DEDUP_REMOVED lines=31> */
.L_x_2271:
        /* <DEDUP_REMOVED lines=9> */
.L_x_2272:
[----:B------:R-:W-:Y:S01]  /*2360*/  ISETP.GE.AND P2, PT, R13, 0x2, PT ;  /* 0x000000020d00780c */ /* 0x000fe20003f46270 */
[----:B------:R-:W-:Y:S01]  /*2370*/  IMAD.MOV.U32 R22, RZ, RZ, R15 ;  /* 0x000000ffff167224 */ /* 0x000fe200078e000f */
[----:B------:R-:W-:-:S11]  /*2380*/  MOV R18, R23 ;  /* 0x0000001700127202 */ /* 0x000fd60000000f00 */
[----:B------:R-:W-:Y:S05]  /*2390*/  WARPSYNC.COLLECTIVE R19, `(.L_x_2273) ;  /* 0x0000000013087348 */ /* 0x000fea0003c00000 */
[----:B------:R0:W1:Y:S02]  /*23a0*/  SHFL.UP P0, R23, R22, R21, R20 ;  /* 0x0400001516177389 */ /* 0x0000640000000014 */
[----:B01----:R-:W-:Y:S05]  /*23b0*/  ENDCOLLECTIVE ;  /* 0x000000000000791b */ /* 0x003fea0003800000 */
.L_x_2273:
[----:B------:R-:W-:-:S04]  /*23c0*/  SEL R18, R18, RZ, P1 ;  /* 0x000000ff12127207 */ /* 0x000fc80000800000 */
[----:B------:R-:W-:Y:S01]  /*23d0*/  IADD3 R18, PT, PT, R17, R18, RZ ;  /* 0x0000001211127210 */ /* 0x000fe20007ffe0ff */
[----:B------:R-:W-:Y:S02]  /*23e0*/  IMAD.MOV.U32 R22, RZ, RZ, R16 ;  /* 0x000000ffff167224 */ /* 0x000fe400078e0010 */
[----:B------:R-:W-:-:S07]  /*23f0*/  FADD.FTZ R24, R15, R23 ;  /* 0x000000170f187221 */ /* 0x000fce0000010000 */
[----:B------:R-:W-:Y:S05]  /*2400*/  WARPSYNC.COLLECTIVE R19, `(.L_x_2274) ;  /* 0x0000000013087348 */ /* 0x000fea0003c00000 */
[----:B------:R0:W1:Y:S02]  /*2410*/  SHFL.UP P0, R23, R22, R21, R20 ;  /* 0x0400001516177389 */ /* 0x0000640000000014 */
[----:B01----:R-:W-:Y:S05]  /*2420*/  ENDCOLLECTIVE ;  /* 0x000000000000791b */ /* 0x003fea0003800000 */
.L_x_2274:
[----:B------:R-:W-:Y:S01]  /*2430*/  @P1 FSEL R15, R24, R15, !P3 ;  /* 0x0000000f180f1208 */ /* 0x000fe20005800000 */
[----:B------:R-:W-:Y:S02]  /*2440*/  IMAD.MOV.U32 R22, RZ, RZ, R18 ;  /* 0x000000ffff167224 */ /* 0x000fe400078e0012 */
[----:B------:R-:W-:Y:S01]  /*2450*/  HFMA2 R21, -RZ, RZ, 0, 1.1920928955078125e-07 ;  /* 0x00000002ff157431 */ /* 0x000fe200000001ff */
[----:B------:R-:W-:-:S07]  /*2460*/  MOV R25, R23 ;  /* 0x0000001700197202 */ /* 0x000fce0000000f00 */
[----:B------:R-:W-:Y:S05]  /*2470*/  WARPSYNC.COLLECTIVE R19, `(.L_x_2275) ;  /* 0x0000000013087348 */ /* 0x000fea0003c00000 */
[----:B------:R0:W1:Y:S02]  /*2480*/  SHFL.UP P0, R23, R22, R21, R20 ;  /* 0x0400001516177389 */ /* 0x0000640000000014 */
[----:B01----:R-:W-:Y:S05]  /*2490*/  ENDCOLLECTIVE ;  /* 0x000000000000791b */ /* 0x003fea0003800000 */
.L_x_2275:
        /* <DEDUP_REMOVED lines=9> */
.L_x_2276:
[----:B------:R-:W-:Y:S01]  /*2530*/  IMAD.IADD R17, R18, 0x1, R17 ;  /* 0x0000000112117824 */ /* 0x000fe200078e0211 */
[----:B------:R-:W-:Y:S02]  /*2540*/  MOV R22, R16 ;  /* 0x0000001000167202 */ /* 0x000fe40000000f00 */
[----:B------:R-:W-:-:S07]  /*2550*/  MOV R24, R23 ;  /* 0x0000001700187202 */ /* 0x000fce0000000f00 */
[----:B------:R-:W-:Y:S05]  /*2560*/  WARPSYNC.COLLECTIVE R19, `(.L_x_2277) ;  /* 0x0000000013087348 */ /* 0x000fea0003c00000 */
[----:B------:R0:W1:Y:S02]  /*2570*/  SHFL.UP P0, R23, R22, R21, R20 ;  /* 0x0400001516177389 */ /* 0x0000640000000014 */
[----:B01----:R-:W-:Y:S05]  /*2580*/  ENDCOLLECTIVE ;  /* 0x000000000000791b */ /* 0x003fea0003800000 */
.L_x_2277:
        /* <DEDUP_REMOVED lines=8> */
.L_x_2278:
        /* <DEDUP_REMOVED lines=9> */
.L_x_2279:
[----:B------:R-:W-:-:S04]  /*26a0*/  SEL R18, R18, RZ, P1 ;  /* 0x000000ff12127207 */ /* 0x000fc80000800000 */
[----:B------:R-:W-:Y:S01]  /*26b0*/  IADD3 R18, PT, PT, R17, R18, RZ ;  /* 0x0000001211127210 */ /* 0x000fe20007ffe0ff */
[----:B------:R-:W-:Y:S02]  /*26c0*/  IMAD.MOV.U32 R22, RZ, RZ, R16 ;  /* 0x000000ffff167224 */ /* 0x000fe400078e0010 */
[----:B------:R-:W-:-:S07]  /*26d0*/  FADD.FTZ R24, R15, R23 ;  /* 0x000000170f187221 */ /* 0x000fce0000010000 */
[----:B------:R-:W-:Y:S05]  /*26e0*/  WARPSYNC.COLLECTIVE R19, `(.L_x_2280) ;  /* 0x0000000013087348 */ /* 0x000fea0003c00000 */
[----:B------:R0:W1:Y:S02]  /*26f0*/  SHFL.UP P0, R23, R22, R21, R20 ;  /* 0x0400001516177389 */ /* 0x0000640000000014 */
[----:B01----:R-:W-:Y:S05]  /*2700*/  ENDCOLLECTIVE ;  /* 0x000000000000791b */ /* 0x003fea0003800000 */
.L_x_2280:
[----:B------:R-:W-:Y:S01]  /*2710*/  @P1 FSEL R15, R24, R15, !P2 ;  /* 0x0000000f180f1208 */ /* 0x000fe20005000000 */
[----:B------:R-:W-:Y:S02]  /*2720*/  IMAD.MOV.U32 R22, RZ, RZ, R18 ;  /* 0x000000ffff167224 */ /* 0x000fe400078e0012 */
[----:B------:R-:W-:Y:S01]  /*2730*/  HFMA2 R21, -RZ, RZ, 0, 4.76837158203125e-07 ;  /* 0x00000008ff157431 */ /* 0x000fe200000001ff */
[----:B------:R-:W-:-:S07]  /*2740*/  MOV R25, R23 ;  /* 0x0000001700197202 */ /* 0x000fce0000000f00 */
[----:B------:R-:W-:Y:S05]  /*2750*/  WARPSYNC.COLLECTIVE R19, `(.L_x_2281) ;  /* 0x0000000013087348 */ /* 0x000fea0003c00000 */
[----:B------:R0:W1:Y:S02]  /*2760*/  SHFL.UP P0, R23, R22, R21, R20 ;  /* 0x0400001516177389 */ /* 0x0000640000000014 */
[----:B01----:R-:W-:Y:S05]  /*2770*/  ENDCOLLECTIVE ;  /* 0x000000000000791b */ /* 0x003fea0003800000 */
.L_x_2281:
        /* <DEDUP_REMOVED lines=8> */
.L_x_2282:
[----:B------:R-:W-:Y:S01]  /*2800*/  IMAD.IADD R17, R18, 0x1, R17 ;  /* 0x0000000112117824 */ /* 0x000fe200078e0211 */
[----:B------:R-:W-:Y:S01]  /*2810*/  MOV R22, R16 ;  /* 0x0000001000167202 */ /* 0x000fe20000000f00 */
[----:B------:R-:W-:-:S07]  /*2820*/  IMAD.MOV.U32 R24, RZ, RZ, R23 ;  /* 0x000000ffff187224 */ /* 0x000fce00078e0017 */
[----:B------:R-:W-:Y:S05]  /*2830*/  WARPSYNC.COLLECTIVE R19, `(.L_x_2283) ;  /* 0x0000000013087348 */ /* 0x000fea0003c00000 */
[----:B------:R0:W1:Y:S02]  /*2840*/  SHFL.UP P0, R23, R22, R21, R20 ;  /* 0x0400001516177389 */ /* 0x0000640000000014 */
[----:B01----:R-:W-:Y:S05]  /*2850*/  ENDCOLLECTIVE ;  /* 0x000000000000791b */ /* 0x003fea0003800000 */
.L_x_2283:
        /* <DEDUP_REMOVED lines=8> */
.L_x_2284:
        /* <DEDUP_REMOVED lines=8> */
.L_x_2285:
[----:B------:R-:W-:-:S04]  /*2960*/  SEL R18, R18, RZ, P1 ;  /* 0x000000ff12127207 */ /* 0x000fc80000800000 */
[----:B------:R-:W-:Y:S01]  /*2970*/  IADD3 R18, PT, PT, R17, R18, RZ ;  /* 0x0000001211127210 */ /* 0x000fe20007ffe0ff */
[----:B------:R-:W-:Y:S01]  /*2980*/  IMAD.MOV.U32 R22, RZ, RZ, R16 ;  /* 0x000000ffff167224 */ /* 0x000fe200078e0010 */
[----:B------:R-:W-:-:S07]  /*2990*/  MOV R24, R23 ;  /* 0x0000001700187202 */ /* 0x000fce0000000f00 */
[----:B------:R-:W-:Y:S05]  /*29a0*/  WARPSYNC.COLLECTIVE R19, `(.L_x_2286) ;  /* 0x0000000013087348 */ /* 0x000fea0003c00000 */
[----:B------:R0:W1:Y:S02]  /*29b0*/  SHFL.UP P0, R23, R22, R21, R20 ;  /* 0x0400001516177389 */ /* 0x0000640000000014 */
[----:B01----:R-:W-:Y:S05]  /*29c0*/  ENDCOLLECTIVE ;  /* 0x000000000000791b */ /* 0x003fea0003800000 */
.L_x_2286:
        /* <DEDUP_REMOVED lines=10> */
.L_x_2287:
[----:B------:R-:W-:Y:S01]  /*2a70*/  MOV R22, R15 ;  /* 0x0000000f00167202 */ /* 0x000fe20000000f00 */
[----:B------:R-:W-:-:S07]  /*2a80*/  IMAD.MOV.U32 R13, RZ, RZ, R23 ;  /* 0x000000ffff0d7224 */ /* 0x000fce00078e0017 */
[----:B------:R-:W-:Y:S05]  /*2a90*/  WARPSYNC.COLLECTIVE R19, `(.L_x_2288) ;  /* 0x0000000013087348 */ /* 0x000fea0003c00000 */
[----:B------:R0:W1:Y:S02]  /*2aa0*/  SHFL.UP P0, R23, R22, R21, R20 ;  /* 0x0400001516177389 */ /* 0x0000640000000014 */
[----:B01----:R-:W-:Y:S05]  /*2ab0*/  ENDCOLLECTIVE ;  /* 0x000000000000791b */ /* 0x003fea0003800000 */
.L_x_2288:
[----:B------:R-:W-:Y:S01]  /*2ac0*/  MOV R22, R16 ;  /* 0x0000001000167202 */ /* 0x000fe20000000f00 */
[----:B------:R-:W-:-:S07]  /*2ad0*/  IMAD.MOV.U32 R24, RZ, RZ, R23 ;  /* 0x000000ffff187224 */ /* 0x000fce00078e0017 */
[----:B------:R-:W-:Y:S05]  /*2ae0*/  WARPSYNC.COLLECTIVE R19, `(.L_x_2289) ;  /* 0x0000000013087348 */ /* 0x000fea0003c00000 */
[----:B------:R0:W1:Y:S02]  /*2af0*/  SHFL.UP P0, R23, R22, R21, R20 ;  /* 0x0400001516177389 */ /* 0x0000640000000014 */
[----:B01----:R-:W-:Y:S05]  /*2b00*/  ENDCOLLECTIVE ;  /* 0x000000000000791b */ /* 0x003fea0003800000 */
.L_x_2289:
[----:B------:R-:W-:Y:S05]  /*2b10*/  BRA `(.L_x_2290) ;  /* 0xfffffff4003c7947 */ /* 0x000fea000383ffff */
.L_x_2291:
        /* <DEDUP_REMOVED lines=14> */
.L_x_3662:


//--------------------- .text._Z30group_norm_nhwc_fwd_sum_kernelI11Bf16IOBf16WLi128EEv26Group_norm_nhwc_fwd_params --------------------------
	.section	.text._Z30group_norm_nhwc_fwd_sum_kernelI11Bf16IOBf16WLi128EEv26Group_norm_nhwc_fwd_params,"ax",@progbits
	.align	128
        .global         _Z30group_norm_nhwc_fwd_sum_kernelI11Bf16IOBf16WLi128EEv26Group_norm_nhwc_fwd_params
        .type           _Z30group_norm_nhwc_fwd_sum_kernelI11Bf16IOBf16WLi128EEv26Group_norm_nhwc_fwd_params,@function
        .size           _Z30group_norm_nhwc_fwd_sum_kernelI11Bf16IOBf16WLi128EEv26Group_norm_nhwc_fwd_params,(.L_x_3663 - _Z30group_norm_nhwc_fwd_sum_kernelI11Bf16IOBf16WLi128EEv26Group_norm_nhwc_fwd_params)
        .other          _Z30group_norm_nhwc_fwd_sum_kernelI11Bf16IOBf16WLi128EEv26Group_norm_nhwc_fwd_params,@"STO_CUDA_ENTRY STV_DEFAULT"
_Z30group_norm_nhwc_fwd_sum_kernelI11Bf16IOBf16WLi128EEv26Group_norm_nhwc_fwd_params:
.text._Z30group_norm_nhwc_fwd_sum_kernelI11Bf16IOBf16WLi128EEv26Group_norm_nhwc_fwd_params:
        /* <DEDUP_REMOVED lines=40> */
.L_x_2294:
        /* <DEDUP_REMOVED lines=193> */
.L_x_2293:
        /* <DEDUP_REMOVED lines=95> */
.L_x_2295:
        /* <DEDUP_REMOVED lines=51> */
.L_x_2296:
        /* <DEDUP_REMOVED lines=20> */
.L_x_2298:
[----:B------:R-:W-:Y:S05]  /*18f0*/  BSYNC.RECONVERGENT B0 ;  /* 0x0000000000007941 */ /* 0x000fea0003800200 */
.L_x_2297:
[----:B------:R-:W-:Y:S01]  /*1900*/  IMAD.U32 R5, R5, 0x10000, RZ ;  /* 0x0001000005057824 */ /* 0x000fe200078e00ff */
[----:B------:R-:W-:-:S03]  /*1910*/  SHF.L.U32 R8, R8, 0x10, RZ ;  /* 0x0000001008087819 */ /* 0x000fc600000006ff */
[----:B------:R-:W-:Y:S02]  /*1920*/  FMUL.FTZ R3, R5, R5 ;  /* 0x0000000505037220 */ /* 0x000fe40000410000 */
[C---:B------:R-:W-:Y:S02]  /*1930*/  FADD.FTZ R5, R8.reuse, R5 ;  /* 0x0000000508057221 */ /* 0x040fe40000010000 */
[----:B------:R-:W-:Y:S02]  /*1940*/  FFMA.FTZ R8, R8, R8, R3 ;  /* 0x0000000808087223 */ /* 0x000fe40000010003 */
[----:B------:R-:W-:Y:S02]  /*1950*/  FADD.FTZ R20, R20, R5 ;  /* 0x0000000514147221 */ /* 0x000fe40000010000 */
[----:B------:R-:W-:-:S07]  /*1960*/  FADD.FTZ R21, R21, R8 ;  /* 0x0000000815157221 */ /* 0x000fce0000010000 */
.L_x_2292:
        /* <DEDUP_REMOVED lines=126> */
.L_x_2319:
        /* <DEDUP_REMOVED lines=32> */
.L_x_2299:
        /* <DEDUP_REMOVED lines=37> */
.L_x_2300:
        /* <DEDUP_REMOVED lines=9> */
.L_x_2301:
[----:B------:R-:W-:Y:S01]  /*2630*/  ISETP.GE.AND P6, PT, R20, 0x8, PT ;  /* 0x000000081400780c */ /* 0x000fe20003fc6270 */
[----:B------:R-:W-:Y:S01]  /*2640*/  IMAD.MOV.U32 R24, RZ, RZ, R3 ;  /* 0x000000ffff187224 */ /* 0x000fe200078e0003 */
[----:B------:R-:W-:-:S11]  /*2650*/  SEL R22, R25, RZ, P5 ;  /* 0x000000ff19167207 */ /* 0x000fd60002800000 */
[----:B------:R-:W-:Y:S05]  /*2660*/  WARPSYNC.COLLECTIVE R17, `(.L_x_2302) ;  /* 0x0000000011087348 */ /* 0x000fea0003c00000 */
[----:B------:R0:W1:Y:S02]  /*2670*/  SHFL.UP P0, R25, R24, R19, R18 ;  /* 0x0400001318197389 */ /* 0x0000640000000012 */
[----:B01----:R-:W-:Y:S05]  /*2680*/  ENDCOLLECTIVE ;  /* 0x000000000000791b */ /* 0x003fea0003800000 */
.L_x_2302:
[----:B------:R-:W-:Y:S02]  /*2690*/  IMAD.IADD R22, R21, 0x1, R22 ;  /* 0x0000000115167824 */ /* 0x000fe400078e0216 */
[----:B------:R-:W-:Y:S01]  /*26a0*/  IMAD.MOV.U32 R24, RZ, RZ, R0 ;  /* 0x000000ffff187224 */ /* 0x000fe200078e0000 */
[----:B------:R-:W-:-:S07]  /*26b0*/  MOV R26, R25 ;  /* 0x00000019001a7202 */ /* 0x000fce0000000f00 */
[----:B------:R-:W-:Y:S05]  /*26c0*/  WARPSYNC.COLLECTIVE R17, `(.L_x_2303) ;  /* 0x0000000011087348 */ /* 0x000fea0003c00000 */
[----:B------:R0:W1:Y:S02]  /*26d0*/  SHFL.UP P0, R25, R24, R19, R18 ;  /* 0x0400001318197389 */ /* 0x0000640000000012 */
[----:B01----:R-:W-:Y:S05]  /*26e0*/  ENDCOLLECTIVE ;  /* 0x000000000000791b */ /* 0x003fea0003800000 */
.L_x_2303:
        /* <DEDUP_REMOVED lines=8> */
.L_x_2304:
        /* <DEDUP_REMOVED lines=9> */
.L_x_2305:
[----:B------:R-:W-:Y:S01]  /*2800*/  IMAD.IADD R21, R22, 0x1, R21 ;  /* 0x0000000116157824 */ /* 0x000fe200078e0215 */
[----:B------:R-:W-:Y:S01]  /*2810*/  MOV R24, R0 ;  /* 0x0000000000187202 */ /* 0x000fe20000000f00 */
[----:B------:R-:W-:-:S07]  /*2820*/  IMAD.MOV.U32 R26, RZ, RZ, R25 ;  /* 0x000000ffff1a7224 */ /* 0x000fce00078e0019 */
[----:B------:R-:W-:Y:S05]  /*2830*/  WARPSYNC.COLLECTIVE R17, `(.L_x_2306) ;  /* 0x0000000011087348 */ /* 0x000fea0003c00000 */
[----:B------:R0:W1:Y:S02]  /*2840*/  SHFL.UP P0, R25, R24, R19, R18 ;  /* 0x0400001318197389 */ /* 0x0000640000000012 */
[----:B01----:R-:W-:Y:S05]  /*2850*/  ENDCOLLECTIVE ;  /* 0x000000000000791b */ /* 0x003fea0003800000 */
.L_x_2306:
        /* <DEDUP_REMOVED lines=8> */
.L_x_2307:
        /* <DEDUP_REMOVED lines=9> */
.L_x_2308:
[----:B------:R-:W-:Y:S01]  /*2970*/  IADD3 R22, PT, PT, R21, R22, RZ ;  /* 0x0000001615167210 */ /* 0x000fe20007ffe0ff */
[----:B------:R-:W-:Y:S01]  /*2980*/  IMAD.MOV.U32 R24, RZ, RZ, R0 ;  /* 0x000000ffff187224 */ /* 0x000fe200078e0000 */
[----:B------:R-:W-:-:S07]  /*2990*/  MOV R26, R25 ;  /* 0x00000019001a7202 */ /* 0x000fce0000000f00 */
[----:B------:R-:W-:Y:S05]  /*29a0*/  WARPSYNC.COLLECTIVE R17, `(.L_x_2309) ;  /* 0x0000000011087348 */ /* 0x000fea0003c00000 */
[----:B------:R0:W1:Y:S02]  /*29b0*/  SHFL.UP P0, R25, R24, R19, R18 ;  /* 0x0400001318197389 */ /* 0x0000640000000012 */
[----:B01----:R-:W-:Y:S05]  /*29c0*/  ENDCOLLECTIVE ;  /* 0x000000000000791b */ /* 0x003fea0003800000 */
.L_x_2309:
        /* <DEDUP_REMOVED lines=8> */
.L_x_2310:
        /* <DEDUP_REMOVED lines=9> */
.L_x_2311:
[----:B------:R-:W-:-:S05]  /*2ae0*/  SEL R23, R23, RZ, P6 ;  /* 0x000000ff17177207 */ /* 0x000fca0003000000 */
[----:B------:R-:W-:Y:S01]  /*2af0*/  IMAD.IADD R23, R22, 0x1, R23 ;  /* 0x0000000116177824 */ /* 0x000fe200078e0217 */
[----:B------:R-:W-:Y:S01]  /*2b00*/  MOV R24, R0 ;  /* 0x0000000000187202 */ /* 0x000fe20000000f00 */
[----:B------:R-:W-:-:S07]  /*2b10*/  FADD.FTZ R20, R3, R25 ;  /* 0x0000001903147221 */ /* 0x000fce0000010000 */
[----:B------:R-:W-:Y:S05]  /*2b20*/  WARPSYNC.COLLECTIVE R17, `(.L_x_2312) ;  /* 0x0000000011087348 */ /* 0x000fea0003c00000 */
[----:B------:R0:W1:Y:S02]  /*2b30*/  SHFL.UP P0, R25, R24, R19, R18 ;  /* 0x0400001318197389 */ /* 0x0000640000000012 */
[----:B01----:R-:W-:Y:S05]  /*2b40*/  ENDCOLLECTIVE ;  /* 0x000000000000791b */ /* 0x003fea0003800000 */
.L_x_2312:
        /* <DEDUP_REMOVED lines=8> */
.L_x_2313:
        /* <DEDUP_REMOVED lines=8> */
.L_x_2314:
[----:B------:R-:W-:Y:S01]  /*2c50*/  IADD3 R22, PT, PT, R23, R22, RZ ;  /* 0x0000001617167210 */ /* 0x000fe20007ffe0ff */
[----:B------:R-:W-:Y:S01]  /*2c60*/  IMAD.MOV.U32 R24, RZ, RZ, R0 ;  /* 0x000000ffff187224 */ /* 0x000fe200078e0000 */
[----:B------:R-:W-:-:S07]  /*2c70*/  MOV R26, R25 ;  /* 0x00000019001a7202 */ /* 0x000fce0000000f00 */
[----:B------:R-:W-:Y:S05]  /*2c80*/  WARPSYNC.COLLECTIVE R17, `(.L_x_2315) ;  /* 0x0000000011087348 */ /* 0x000fea0003c00000 */
[----:B------:R0:W1:Y:S02]  /*2c90*/  SHFL.UP P0, R25, R24, R19, R18 ;  /* 0x0400001318197389 */ /* 0x0000640000000012 */
[----:B01----:R-:W-:Y:S05]  /*2ca0*/  ENDCOLLECTIVE ;  /* 0x000000000000791b */ /* 0x003fea0003800000 */
.L_x_2315:
        /* <DEDUP_REMOVED lines=8> */
.L_x_2316:
[----:B------:R-:W-:-:S05]  /*2d30*/  FADD.FTZ R21, R0, R21 ;  /* 0x0000001500157221 */ /* 0x000fca0000010000 */
[----:B------:R-:W-:Y:S02]  /*2d40*/  @P4 FSEL R0, R21, R0, !P5 ;  /* 0x0000000015004208 */ /* 0x000fe40006800000 */
[----:B------:R-:W-:Y:S01]  /*2d50*/  MOV R24, R3 ;  /* 0x0000000300187202 */ /* 0x000fe20000000f00 */
[----:B------:R-:W-:-:S07]  /*2d60*/  IMAD.MOV.U32 R21, RZ, RZ, R25 ;  /* 0x000000ffff157224 */ /* 0x000fce00078e0019 */
[----:B------:R-:W-:Y:S05]  /*2d70*/  WARPSYNC.COLLECTIVE R17, `(.L_x_2317) ;  /* 0x0000000011087348 */ /* 0x000fea0003c00000 */
[----:B------:R0:W1:Y:S02]  /*2d80*/  SHFL.UP P0, R25, R24, R19, R18 ;  /* 0x0400001318197389 */ /* 0x0000640000000012 */
[----:B01----:R-:W-:Y:S05]  /*2d90*/  ENDCOLLECTIVE ;  /* 0x000000000000791b */ /* 0x003fea0003800000 */
.L_x_2317:
[----:B------:R-:W-:Y:S01]  /*2da0*/  MOV R24, R0 ;  /* 0x0000000000187202 */ /* 0x000fe20000000f00 */
[----:B------:R-:W-:-:S07]  /*2db0*/  IMAD.MOV.U32 R3, RZ, RZ, R25 ;  /* 0x000000ffff037224 */ /* 0x000fce00078e0019 */
[----:B------:R-:W-:Y:S05]  /*2dc0*/  WARPSYNC.COLLECTIVE R17, `(.L_x_2318) ;  /* 0x0000000011087348 */ /* 0x000fea0003c00000 */
[----:B------:R0:W1:Y:S02]  /*2dd0*/  SHFL.UP P0, R25, R24, R19, R18 ;  /* 0x0400001318197389 */ /* 0x0000640000000012 */
[----:B01----:R-:W-:Y:S05]  /*2de0*/  ENDCOLLECTIVE ;  /* 0x000000000000791b */ /* 0x003fea0003800000 */
.L_x_2318:
[----:B------:R-:W-:Y:S05]  /*2df0*/  BRA `(.L_x_2319) ;  /* 0xfffffff000d47947 */ /* 0x000fea000383ffff */
.L_x_2320:
        /* <DEDUP_REMOVED lines=16> */
.L_x_3663:


//--------------------- .text._Z30group_norm_nhwc_fwd_sum_kernelI11Bf16IOBf16WLi192EEv26Group_norm_nhwc_fwd_params --------------------------
	.section	.text._Z30group_norm_nhwc_fwd_sum_kernelI11Bf16IOBf16WLi192EEv26Group_norm_nhwc_fwd_params,"ax",@progbits
	.align	128
        .global         _Z30group_norm_nhwc_fwd_sum_kernelI11Bf16IOBf16WLi192EEv26Group_norm_nhwc_fwd_params
        .type           _Z30group_norm_nhwc_fwd_sum_kernelI11Bf16IOBf16WLi192EEv26Group_norm_nhwc_fwd_params,@function
        .size           _Z30group_norm_nhwc_fwd_sum_kernelI11Bf16IOBf16WLi192EEv26Group_norm_nhwc_fwd_params,(.L_x_3664 - _Z30group_norm_nhwc_fwd_sum_kernelI11Bf16IOBf16WLi192EEv26Group_norm_nhwc_fwd_params)
        .other          _Z30group_norm_nhwc_fwd_sum_kernelI11Bf16IOBf16WLi192EEv26Group_norm_nhwc_fwd_params,@"STO_CUDA_ENTRY STV_DEFAULT"
_Z30group_norm_nhwc_fwd_sum_kernelI11Bf16IOBf16WLi192EEv26Group_norm_nhwc_fwd_params:
.text._Z30group_norm_nhwc_fwd_sum_kernelI11Bf16IOBf16WLi192EEv26Group_norm_nhwc_fwd_params:
        /* <DEDUP_REMOVED lines=40> */
.L_x_2323:
        /* <DEDUP_REMOVED lines=196> */
.L_x_2322:
        /* <DEDUP_REMOVED lines=95> */
.L_x_2324:
        /* <DEDUP_REMOVED lines=51> */
.L_x_2325:
        /* <DEDUP_REMOVED lines=20> */
.L_x_2327:
[----:B------:R-:W-:Y:S05]  /*1920*/  BSYNC.RECONVERGENT B0 ;  /* 0x0000000000007941 */ /* 0x000fea0003800200 */
.L_x_2326:
[----:B------:R-:W-:Y:S01]  /*1930*/  IMAD.U32 R5, R0, 0x10000, RZ ;  /* 0x0001000000057824 */ /* 0x000fe200078e00ff */
[----:B------:R-:W-:-:S03]  /*1940*/  SHF.L.U32 R8, R8, 0x10, RZ ;  /* 0x0000001008087819 */ /* 0x000fc600000006ff */
[----:B------:R-:W-:Y:S02]  /*1950*/  FMUL.FTZ R7, R5, R5 ;  /* 0x0000000505077220 */ /* 0x000fe40000410000 */
[C---:B------:R-:W-:Y:S02]  /*1960*/  FADD.FTZ R5, R8.reuse, R5 ;  /* 0x0000000508057221 */ /* 0x040fe40000010000 */
[----:B------:R-:W-:Y:S02]  /*1970*/  FFMA.FTZ R8, R8, R8, R7 ;  /* 0x0000000808087223 */ /* 0x000fe40000010007 */
[----:B------:R-:W-:Y:S02]  /*1980*/  FADD.FTZ R20, R20, R5 ;  /* 0x0000000514147221 */ /* 0x000fe40000010000 */
[----:B------:R-:W-:-:S07]  /*1990*/  FADD.FTZ R21, R21, R8 ;  /* 0x0000000815157221 */ /* 0x000fce0000010000 */
.L_x_2321:
        /* <DEDUP_REMOVED lines=144> */
.L_x_2348:
        /* <DEDUP_REMOVED lines=48> */
.L_x_2328:
        /* <DEDUP_REMOVED lines=39> */
.L_x_2329:
[----:B------:R-:W-:Y:S02]  /*2810*/  IMAD.MOV.U32 R0, RZ, RZ, 0x1 ;  /* 0x00000001ff007424 */ /* 0x000fe400078e00ff */
[----:B------:R-:W-:Y:S02]  /*2820*/  HFMA2 R27, -RZ, RZ, 0, 0 ;  /* 0x00000000ff1b7431 */ /* 0x000fe400000001ff */
[----:B------:R-:W-:Y:S01]  /*2830*/  IMAD.MOV.U32 R28, RZ, RZ, -0x1 ;  /* 0xffffffffff1c7424 */ /* 0x000fe200078e00ff */
[----:B------:R-:W-:-:S13]  /*2840*/  ISETP.GE.AND P6, PT, R5, 0x1, PT ;  /* 0x000000010500780c */ /* 0x000fda0003fc6270 */
[----:B------:R-:W-:Y:S05]  /*2850*/  WARPSYNC.COLLECTIVE R28, `(.L_x_2330) ;  /* 0x000000001c087348 */ /* 0x000fea0003c00000 */
[----:B------:R0:W1:Y:S02]  /*2860*/  SHFL.UP P0, R0, R3, R0, R27 ;  /* 0x0400000003007389 */ /* 0x000064000000001b */
[----:B01----:R-:W-:Y:S05]  /*2870*/  ENDCOLLECTIVE ;  /* 0x000000000000791b */ /* 0x003fea0003800000 */
.L_x_2330:
        /* <DEDUP_REMOVED lines=9> */
.L_x_2331:
        /* <DEDUP_REMOVED lines=8> */
.L_x_2332:
        /* <DEDUP_REMOVED lines=9> */
.L_x_2333:
        /* <DEDUP_REMOVED lines=8> */
.L_x_2334:
        /* <DEDUP_REMOVED lines=8> */
.L_x_2335:
        /* <DEDUP_REMOVED lines=9> */
.L_x_2336:
        /* <DEDUP_REMOVED lines=8> */
.L_x_2337:
        /* <DEDUP_REMOVED lines=8> */
.L_x_2338:
        /* <DEDUP_REMOVED lines=9> */
.L_x_2339:
        /* <DEDUP_REMOVED lines=8> */
.L_x_2340:
        /* <DEDUP_REMOVED lines=8> */
.L_x_2341:
        /* <DEDUP_REMOVED lines=9> */
.L_x_2342:
        /* <DEDUP_REMOVED lines=8> */
.L_x_2343:
        /* <DEDUP_REMOVED lines=8> */
.L_x_2344:
        /* <DEDUP_REMOVED lines=9> */
.L_x_2345:
[----:B------:R-:W-:Y:S01]  /*3060*/  IMAD.MOV.U32 R3, RZ, RZ, R4 ;  /* 0x000000ffff037224 */ /* 0x000fe200078e0004 */
[----:B------:R-:W-:Y:S01]  /*3070*/  MOV R5, R0 ;  /* 0x0000000000057202 */ /* 0x000fe20000000f00 */
[----:B------:R-:W-:-:S07]  /*3080*/  HFMA2 R0, -RZ, RZ, 0, 5.9604644775390625e-08 ;  /* 0x00000001ff007431 */ /* 0x000fce00000001ff */
[----:B------:R-:W-:Y:S05]  /*3090*/  WARPSYNC.COLLECTIVE R28, `(.L_x_2346) ;  /* 0x000000001c087348 */ /* 0x000fea0003c00000 */
[----:B------:R0:W1:Y:S02]  /*30a0*/  SHFL.UP P0, R0, R3, R0, R27 ;  /* 0x0400000003007389 */ /* 0x000064000000001b */
[----:B01----:R-:W-:Y:S05]  /*30b0*/  ENDCOLLECTIVE ;  /* 0x000000000000791b */ /* 0x003fea0003800000 */
.L_x_2346:
[----:B------:R-:W-:Y:S01]  /*30c0*/  MOV R3, R2 ;  /* 0x0000000200037202 */ /* 0x000fe20000000f00 */
[----:B------:R-:W-:Y:S02]  /*30d0*/  IMAD.MOV.U32 R4, RZ, RZ, R0 ;  /* 0x000000ffff047224 */ /* 0x000fe400078e0000 */
[----:B------:R-:W-:-:S07]  /*30e0*/  IMAD.MOV.U32 R0, RZ, RZ, 0x1 ;  /* 0x00000001ff007424 */ /* 0x000fce00078e00ff */
[----:B------:R-:W-:Y:S05]  /*30f0*/  WARPSYNC.COLLECTIVE R28, `(.L_x_2347) ;  /* 0x000000001c087348 */ /* 0x000fea0003c00000 */
[----:B------:R0:W1:Y:S02]  /*3100*/  SHFL.UP P0, R0, R3, R0, R27 ;  /* 0x0400000003007389 */ /* 0x000064000000001b */
[----:B01----:R-:W-:Y:S05]  /*3110*/  ENDCOLLECTIVE ;  /* 0x000000000000791b */ /* 0x003fea0003800000 */
.L_x_2347:
[----:B------:R-:W-:Y:S01]  /*3120*/  MOV R2, R0 ;  /* 0x0000000000027202 */ /* 0x000fe20000000f00 */
[----:B------:R-:W-:Y:S06]  /*3130*/  BRA `(.L_x_2348) ;  /* 0xfffffff000587947 */ /* 0x000fec000383ffff */
.L_x_2349:
        /* <DEDUP_REMOVED lines=12> */
.L_x_3664:


//--------------------- .text._Z30group_norm_nhwc_fwd_sum_kernelI11Bf16IOBf16WLi448EEv26Group_norm_nhwc_fwd_params --------------------------
	.section	.text._Z30group_norm_nhwc_fwd_sum_kernelI11Bf16IOBf16WLi448EEv26Group_norm_nhwc_fwd_params,"ax",@progbits
	.align	128
        .global         _Z30group_norm_nhwc_fwd_sum_kernelI11Bf16IOBf16WLi448EEv26Group_norm_nhwc_fwd_params
        .type           _Z30group_norm_nhwc_fwd_sum_kernelI11Bf16IOBf16WLi448EEv26Group_norm_nhwc_fwd_params,@function
        .size           _Z30group_norm_nhwc_fwd_sum_kernelI11Bf16IOBf16WLi448EEv26Group_norm_nhwc_fwd_params,(.L_x_3665 - _Z30group_norm_nhwc_fwd_sum_kernelI11Bf16IOBf16WLi448EEv26Group_norm_nhwc_fwd_params)
        .other          _Z30group_norm_nhwc_fwd_sum_kernelI11Bf16IOBf16WLi448EEv26Group_norm_nhwc_fwd_params,@"STO_CUDA_ENTRY STV_DEFAULT"
_Z30group_norm_nhwc_fwd_sum_kernelI11Bf16IOBf16WLi448EEv26Group_norm_nhwc_fwd_params:
.text._Z30group_norm_nhwc_fwd_sum_kernelI11Bf16IOBf16WLi448EEv26Group_norm_nhwc_fwd_params:
        /* <DEDUP_REMOVED lines=40> */
.L_x_2352:
        /* <DEDUP_REMOVED lines=195> */
.L_x_2351:
        /* <DEDUP_REMOVED lines=101> */
.L_x_2353:
        /* <DEDUP_REMOVED lines=51> */
.L_x_2354:
        /* <DEDUP_REMOVED lines=20> */
.L_x_2356:
[----:B------:R-:W-:Y:S05]  /*1970*/  BSYNC.RECONVERGENT B0 ;  /* 0x0000000000007941 */ /* 0x000fea0003800200 */
.L_x_2355:
[----:B------:R-:W-:Y:S02]  /*1980*/  IMAD.U32 R8, R8, 0x10000, RZ ;  /* 0x0001000008087824 */ /* 0x000fe400078e00ff */
[----:B------:R-:W-:Y:S02]  /*1990*/  IMAD.U32 R9, R9, 0x10000, RZ ;  /* 0x0001000009097824 */ /* 0x000fe400078e00ff */
[----:B------:R-:W-:Y:S02]  /*19a0*/  FMUL.FTZ R2, R8, R8 ;  /* 0x0000000808027220 */ /* 0x000fe40000410000 */
[C---:B------:R-:W-:Y:S02]  /*19b0*/  FADD.FTZ R8, R9.reuse, R8 ;  /* 0x0000000809087221 */ /* 0x040fe40000010000 */
[----:B------:R-:W-:Y:S02]  /*19c0*/  FFMA.FTZ R9, R9, R9, R2 ;  /* 0x0000000909097223 */ /* 0x000fe40000010002 */
[----:B------:R-:W-:-:S02]  /*19d0*/  FADD.FTZ R7, R7, R8 ;  /* 0x0000000807077221 */ /* 0x000fc40000010000 */
[----:B------:R-:W-:-:S07]  /*19e0*/  FADD.FTZ R6, R6, R9 ;  /* 0x0000000906067221 */ /* 0x000fce0000010000 */
.L_x_2350:
        /* <DEDUP_REMOVED lines=223> */
.L_x_2377:
        /* <DEDUP_REMOVED lines=114> */
.L_x_2357:
        /* <DEDUP_REMOVED lines=44> */
.L_x_2358:
        /* <DEDUP_REMOVED lines=8> */
.L_x_2359:
        /* <DEDUP_REMOVED lines=10> */
.L_x_2360:
        /* <DEDUP_REMOVED lines=9> */
.L_x_2361:
        /* <DEDUP_REMOVED lines=9> */
.L_x_2362:
[----:B------:R-:W-:Y:S01]  /*3400*/  SEL R3, R0, RZ, P1 ;  /* 0x000000ff00037207 */ /* 0x000fe20000800000 */
[----:B------:R-:W-:-:S03]  /*3410*/  IMAD.MOV.U32 R0, RZ, RZ, 0x2 ;  /* 0x00000002ff007424 */ /* 0x000fc600078e00ff */
[----:B------:R-:W-:Y:S01]  /*3420*/  IADD3 R50, PT, PT, R50, R3, RZ ;  /* 0x0000000332327210 */ /* 0x000fe20007ffe0ff */
[----:B------:R-:W-:-:S07]  /*3430*/  IMAD.MOV.U32 R3, RZ, RZ, R4 ;  /* 0x000000ffff037224 */ /* 0x000fce00078e0004 */
[----:B------:R-:W-:Y:S05]  /*3440*/  WARPSYNC.COLLECTIVE R49, `(.L_x_2363) ;  /* 0x0000000031087348 */ /* 0x000fea0003c00000 */
[----:B------:R0:W1:Y:S02]  /*3450*/  SHFL.UP P6, R0, R3, R0, R48 ;  /* 0x0400000003007389 */ /* 0x00006400000c0030 */
[----:B01----:R-:W-:Y:S05]  /*3460*/  ENDCOLLECTIVE ;  /* 0x000000000000791b */ /* 0x003fea0003800000 */
.L_x_2363:
        /* <DEDUP_REMOVED lines=9> */
.L_x_2364:
        /* <DEDUP_REMOVED lines=9> */
.L_x_2365:
[----:B------:R-:W-:Y:S01]  /*3590*/  SEL R3, R0, RZ, P1 ;  /* 0x000000ff00037207 */ /* 0x000fe20000800000 */
[----:B------:R-:W-:-:S03]  /*35a0*/  IMAD.MOV.U32 R0, RZ, RZ, 0x4 ;  /* 0x00000004ff007424 */ /* 0x000fc600078e00ff */
[----:B------:R-:W-:Y:S01]  /*35b0*/  IADD3 R50, PT, PT, R50, R3, RZ ;  /* 0x0000000332327210 */ /* 0x000fe20007ffe0ff */
[----:B------:R-:W-:-:S07]  /*35c0*/  IMAD.MOV.U32 R3, RZ, RZ, R4 ;  /* 0x000000ffff037224 */ /* 0x000fce00078e0004 */
[----:B------:R-:W-:Y:S05]  /*35d0*/  WARPSYNC.COLLECTIVE R49, `(.L_x_2366) ;  /* 0x0000000031087348 */ /* 0x000fea0003c00000 */
[----:B------:R0:W1:Y:S02]  /*35e0*/  SHFL.UP P6, R0, R3, R0, R48 ;  /* 0x0400000003007389 */ /* 0x00006400000c0030 */
[----:B01----:R-:W-:Y:S05]  /*35f0*/  ENDCOLLECTIVE ;  /* 0x000000000000791b */ /* 0x003fea0003800000 */
.L_x_2366:
        /* <DEDUP_REMOVED lines=8> */
.L_x_2367:
        /* <DEDUP_REMOVED lines=9> */
.L_x_2368:
        /* <DEDUP_REMOVED lines=8> */
.L_x_2369:
        /* <DEDUP_REMOVED lines=9> */
.L_x_2370:
        /* <DEDUP_REMOVED lines=9> */
.L_x_2371:
        /* <DEDUP_REMOVED lines=8> */
.L_x_2372:
        /* <DEDUP_REMOVED lines=9> */
.L_x_2373:
        /* <DEDUP_REMOVED lines=9> */
.L_x_2374:
[----:B------:R-:W-:Y:S01]  /*3a50*/  ISETP.NE.AND P0, PT, R61, RZ, PT ;  /* 0x000000ff3d00720c */ /* 0x000fe20003f05270 */
[----:B------:R-:W-:Y:S02]  /*3a60*/  IMAD.MOV.U32 R3, RZ, RZ, R4 ;  /* 0x000000ffff037224 */ /* 0x000fe400078e0004 */
[----:B------:R-:W-:Y:S02]  /*3a70*/  IMAD.MOV.U32 R60, RZ, RZ, R0 ;  /* 0x000000ffff3c7224 */ /* 0x000fe400078e0000 */
[----:B------:R-:W-:-:S08]  /*3a80*/  HFMA2 R0, -RZ, RZ, 0, 5.9604644775390625e-08 ;  /* 0x00000001ff007431 */ /* 0x000fd000000001ff */
[----:B------:R-:W-:Y:S05]  /*3a90*/  WARPSYNC.COLLECTIVE R49, `(.L_x_2375) ;  /* 0x0000000031087348 */ /* 0x000fea0003c00000 */
[----:B------:R0:W1:Y:S02]  /*3aa0*/  SHFL.UP P6, R0, R3, R0, R48 ;  /* 0x0400000003007389 */ /* 0x00006400000c0030 */
[----:B01----:R-:W-:Y:S05]  /*3ab0*/  ENDCOLLECTIVE ;  /* 0x000000000000791b */ /* 0x003fea0003800000 */
.L_x_2375:
[----:B------:R-:W-:Y:S02]  /*3ac0*/  IMAD.MOV.U32 R3, RZ, RZ, R2 ;  /* 0x000000ffff037224 */ /* 0x000fe400078e0002 */
[----:B------:R-:W-:Y:S01]  /*3ad0*/  IMAD.MOV.U32 R4, RZ, RZ, R0 ;  /* 0x000000ffff047224 */ /* 0x000fe200078e0000 */
[----:B------:R-:W-:-:S07]  /*3ae0*/  MOV R0, 0x1 ;  /* 0x0000000100007802 */ /* 0x000fce0000000f00 */
[----:B------:R-:W-:Y:S05]  /*3af0*/  WARPSYNC.COLLECTIVE R49, `(.L_x_2376) ;  /* 0x0000000031087348 */ /* 0x000fea0003c00000 */
[----:B------:R0:W1:Y:S02]  /*3b00*/  SHFL.UP P6, R0, R3, R0, R48 ;  /* 0x0400000003007389 */ /* 0x00006400000c0030 */
[----:B01----:R-:W-:Y:S05]  /*3b10*/  ENDCOLLECTIVE ;  /* 0x000000000000791b */ /* 0x003fea0003800000 */
.L_x_2376:
[----:B------:R-:W-:Y:S01]  /*3b20*/  IMAD.MOV.U32 R2, RZ, RZ, R0 ;  /* 0x000000ffff027224 */ /* 0x000fe200078e0000 */
[----:B------:R-:W-:Y:S06]  /*3b30*/  BRA `(.L_x_2377) ;  /* 0xffffffec00287947 */ /* 0x000fec000383ffff */
.L_x_2378:
        /* <DEDUP_REMOVED lines=12> */
.L_x_3665:


//--------------------- .text._Z30group_norm_nhwc_fwd_sum_kernelI11Bf16IOBf16WLi256EEv26Group_norm_nhwc_fwd_params --------------------------
	.section	.text._Z30group_norm_nhwc_fwd_sum_kernelI11Bf16IOBf16WLi256EEv26Group_norm_nhwc_fwd_params,"ax",@progbits
	.align	128
        .global         _Z30group_norm_nhwc_fwd_sum_kernelI11Bf16IOBf16WLi256EEv26Group_norm_nhwc_fwd_params
        .type           _Z30group_norm_nhwc_fwd_sum_kernelI11Bf16IOBf16WLi256EEv26Group_norm_nhwc_fwd_params,@function
        .size           _Z30group_norm_nhwc_fwd_sum_kernelI11Bf16IOBf16WLi256EEv26Group_norm_nhwc_fwd_params,(.L_x_3666 - _Z30group_norm_nhwc_fwd_sum_kernelI11Bf16IOBf16WLi256EEv26Group_norm_nhwc_fwd_params)
        .other          _Z30group_norm_nhwc_fwd_sum_kernelI11Bf16IOBf16WLi256EEv26Group_norm_nhwc_fwd_params,@"STO_CUDA_ENTRY STV_DEFAULT"
_Z30group_norm_nhwc_fwd_sum_kernelI11Bf16IOBf16WLi256EEv26Group_norm_nhwc_fwd_params:
.text._Z30group_norm_nhwc_fwd_sum_kernelI11Bf16IOBf16WLi256EEv26Group_norm_nhwc_fwd_params:
        /* <DEDUP_REMOVED lines=42> */
.L_x_2381:
        /* <DEDUP_REMOVED lines=195> */
.L_x_2380:
        /* <DEDUP_REMOVED lines=101> */
.L_x_2382:
        /* <DEDUP_REMOVED lines=54> */
.L_x_2383:
        /* <DEDUP_REMOVED lines=20> */
.L_x_2385:
[----:B------:R-:W-:Y:S05]  /*19c0*/  BSYNC.RECONVERGENT B0 ;  /* 0x0000000000007941 */ /* 0x000fea0003800200 */
.L_x_2384:
[----:B------:R-:W-:Y:S01]  /*19d0*/  IMAD.U32 R6, R6, 0x10000, RZ ;  /* 0x0001000006067824 */ /* 0x000fe200078e00ff */
[----:B------:R-:W-:-:S03]  /*19e0*/  SHF.L.U32 R7, R7, 0x10, RZ ;  /* 0x0000001007077819 */ /* 0x000fc600000006ff */
[----:B------:R-:W-:Y:S02]  /*19f0*/  FMUL.FTZ R2, R6, R6 ;  /* 0x0000000606027220 */ /* 0x000fe40000410000 */
[C---:B------:R-:W-:Y:S02]  /*1a00*/  FADD.FTZ R3, R7.reuse, R6 ;  /* 0x0000000607037221 */ /* 0x040fe40000010000 */
[----:B------:R-:W-:Y:S02]  /*1a10*/  FFMA.FTZ R7, R7, R7, R2 ;  /* 0x0000000707077223 */ /* 0x000fe40000010002 */
[----:B------:R-:W-:Y:S02]  /*1a20*/  FADD.FTZ R14, R14, R3 ;  /* 0x000000030e0e7221 */ /* 0x000fe40000010000 */
[----:B------:R-:W-:-:S07]  /*1a30*/  FADD.FTZ R12, R12, R7 ;  /* 0x000000070c0c7221 */ /* 0x000fce0000010000 */
.L_x_2379:
        /* <DEDUP_REMOVED lines=164> */
.L_x_2406:
        /* <DEDUP_REMOVED lines=62> */
.L_x_2386:
        /* <DEDUP_REMOVED lines=38> */
.L_x_2387:
        /* <DEDUP_REMOVED lines=10> */
.L_x_2388:
[----:B------:R-:W-:Y:S01]  /*2b60*/  ISETP.NE.AND P2, PT, R30, RZ, PT ;  /* 0x000000ff1e00720c */ /* 0x000fe20003f45270 */
[----:B------:R-:W-:Y:S01]  /*2b70*/  IMAD.MOV.U32 R39, RZ, RZ, R25 ;  /* 0x000000ffff277224 */ /* 0x000fe200078e0019 */
[----:B------:R-:W-:-:S11]  /*2b80*/  MOV R29, R32 ;  /* 0x00000020001d7202 */ /* 0x000fd60000000f00 */
[----:B------:R-:W-:Y:S05]  /*2b90*/  WARPSYNC.COLLECTIVE R38, `(.L_x_2389) ;  /* 0x0000000026087348 */ /* 0x000fea0003c00000 */
[----:B------:R0:W1:Y:S02]  /*2ba0*/  SHFL.UP P0, R32, R39, R40, R41 ;  /* 0x0400002827207389 */ /* 0x0000640000000029 */
[----:B01----:R-:W-:Y:S05]  /*2bb0*/  ENDCOLLECTIVE ;  /* 0x000000000000791b */ /* 0x003fea0003800000 */
.L_x_2389:
        /* <DEDUP_REMOVED lines=8> */
.L_x_2390:
[----:B------:R-:W-:Y:S02]  /*2c40*/  IMAD.MOV.U32 R39, RZ, RZ, R29 ;  /* 0x000000ffff277224 */ /* 0x000fe400078e001d */
[----:B------:R-:W-:Y:S02]  /*2c50*/  HFMA2 R40, -RZ, RZ, 0, 1.1920928955078125e-07 ;  /* 0x00000002ff287431 */ /* 0x000fe400000001ff */
[----:B------:R-:W-:-:S07]  /*2c60*/  IMAD.MOV.U32 R36, RZ, RZ, R32 ;  /* 0x000000ffff247224 */ /* 0x000fce00078e0020 */
[----:B------:R-:W-:Y:S05]  /*2c70*/  WARPSYNC.COLLECTIVE R38, `(.L_x_2391) ;  /* 0x0000000026087348 */ /* 0x000fea0003c00000 */
[----:B------:R0:W1:Y:S02]  /*2c80*/  SHFL.UP P0, R32, R39, R40, R41 ;  /* 0x0400002827207389 */ /* 0x0000640000000029 */
[----:B01----:R-:W-:Y:S05]  /*2c90*/  ENDCOLLECTIVE ;  /* 0x000000000000791b */ /* 0x003fea0003800000 */
.L_x_2391:
        /* <DEDUP_REMOVED lines=9> */
.L_x_2392:
        /* <DEDUP_REMOVED lines=8> */
.L_x_2393:
[----:B------:R-:W-:Y:S01]  /*2db0*/  MOV R39, R30 ;  /* 0x0000001e00277202 */ /* 0x000fe20000000f00 */
[----:B------:R-:W-:Y:S02]  /*2dc0*/  IMAD.MOV.U32 R40, RZ, RZ, 0x4 ;  /* 0x00000004ff287424 */ /* 0x000fe400078e00ff */
[----:B------:R-:W-:-:S07]  /*2dd0*/  IMAD.MOV.U32 R36, RZ, RZ, R32 ;  /* 0x000000ffff247224 */ /* 0x000fce00078e0020 */
[----:B------:R-:W-:Y:S05]  /*2de0*/  WARPSYNC.COLLECTIVE R38, `(.L_x_2394) ;  /* 0x0000000026087348 */ /* 0x000fea0003c00000 */
[----:B------:R0:W1:Y:S02]  /*2df0*/  SHFL.UP P0, R32, R39, R40, R41 ;  /* 0x0400002827207389 */ /* 0x0000640000000029 */
[----:B01----:R-:W-:Y:S05]  /*2e00*/  ENDCOLLECTIVE ;  /* 0x000000000000791b */ /* 0x003fea0003800000 */
.L_x_2394:
        /* <DEDUP_REMOVED lines=9> */
.L_x_2395:
        /* <DEDUP_REMOVED lines=8> */
.L_x_2396:
[----:B------:R-:W-:Y:S02]  /*2f20*/  IMAD.MOV.U32 R39, RZ, RZ, R29 ;  /* 0x000000ffff277224 */ /* 0x000fe400078e001d */
[----:B------:R-:W-:Y:S01]  /*2f30*/  IMAD.MOV.U32 R40, RZ, RZ, 0x8 ;  /* 0x00000008ff287424 */ /* 0x000fe200078e00ff */
[----:B------:R-:W-:-:S07]  /*2f40*/  MOV R36, R32 ;  /* 0x0000002000247202 */ /* 0x000fce0000000f00 */
[----:B------:R-:W-:Y:S05]  /*2f50*/  WARPSYNC.COLLECTIVE R38, `(.L_x_2397) ;  /* 0x0000000026087348 */ /* 0x000fea0003c00000 */
[----:B------:R0:W1:Y:S02]  /*2f60*/  SHFL.UP P0, R32, R39, R40, R41 ;  /* 0x0400002827207389 */ /* 0x0000640000000029 */
[----:B01----:R-:W-:Y:S05]  /*2f70*/  ENDCOLLECTIVE ;  /* 0x000000000000791b */ /* 0x003fea0003800000 */
.L_x_2397:
        /* <DEDUP_REMOVED lines=9> */
.L_x_2398:
        /* <DEDUP_REMOVED lines=10> */
.L_x_2399:
        /* <DEDUP_REMOVED lines=9> */
.L_x_2400:
[----:B------:R-:W-:Y:S01]  /*3140*/  ISETP.NE.AND P2, PT, R35, RZ, PT ;  /* 0x000000ff2300720c */ /* 0x000fe20003f45270 */
[----:B------:R-:W-:Y:S02]  /*3150*/  IMAD.MOV.U32 R39, RZ, RZ, R25 ;  /* 0x000000ffff277224 */ /* 0x000fe400078e0019 */
[----:B------:R-:W-:-:S10]  /*3160*/  IMAD.MOV.U32 R29, RZ, RZ, R32 ;  /* 0x000000ffff1d7224 */ /* 0x000fd400078e0020 */
[----:B------:R-:W-:Y:S05]  /*3170*/  WARPSYNC.COLLECTIVE R38, `(.L_x_2401) ;  /* 0x0000000026087348 */ /* 0x000fea0003c00000 */
[----:B------:R0:W1:Y:S02]  /*3180*/  SHFL.UP P0, R32, R39, R40, R41 ;  /* 0x0400002827207389 */ /* 0x0000640000000029 */
[----:B01----:R-:W-:Y:S05]  /*3190*/  ENDCOLLECTIVE ;  /* 0x000000000000791b */ /* 0x003fea0003800000 */
.L_x_2401:
        /* <DEDUP_REMOVED lines=10> */
.L_x_2402:
        /* <DEDUP_REMOVED lines=9> */
.L_x_2403:
[----:B------:R-:W-:Y:S01]  /*32d0*/  ISETP.NE.AND P1, PT, R37, RZ, PT ;  /* 0x000000ff2500720c */ /* 0x000fe20003f25270 */
[----:B------:R-:W-:Y:S01]  /*32e0*/  IMAD.MOV.U32 R39, RZ, RZ, R25 ;  /* 0x000000ffff277224 */ /* 0x000fe200078e0019 */
[----:B------:R-:W-:-:S11]  /*32f0*/  MOV R29, R32 ;  /* 0x00000020001d7202 */ /* 0x000fd60000000f00 */
[----:B------:R-:W-:Y:S05]  /*3300*/  WARPSYNC.COLLECTIVE R38, `(.L_x_2404) ;  /* 0x0000000026087348 */ /* 0x000fea0003c00000 */
[----:B------:R0:W1:Y:S02]  /*3310*/  SHFL.UP P0, R32, R39, R40, R41 ;  /* 0x0400002827207389 */ /* 0x0000640000000029 */
[----:B01----:R-:W-:Y:S05]  /*3320*/  ENDCOLLECTIVE ;  /* 0x000000000000791b */ /* 0x003fea0003800000 */
.L_x_2404:
[----:B------:R-:W-:Y:S01]  /*3330*/  IMAD.MOV.U32 R39, RZ, RZ, R27 ;  /* 0x000000ffff277224 */ /* 0x000fe200078e001b */
[----:B------:R-:W-:-:S07]  /*3340*/  MOV R25, R32 ;  /* 0x0000002000197202 */ /* 0x000fce0000000f00 */
[----:B------:R-:W-:Y:S05]  /*3350*/  WARPSYNC.COLLECTIVE R38, `(.L_x_2405) ;  /* 0x0000000026087348 */ /* 0x000fea0003c00000 */
[----:B------:R0:W1:Y:S02]  /*3360*/  SHFL.UP P0, R32, R39, R40, R41 ;  /* 0x0400002827207389 */ /* 0x0000640000000029 */
[----:B01----:R-:W-:Y:S05]  /*3370*/  ENDCOLLECTIVE ;  /* 0x000000000000791b */ /* 0x003fea0003800000 */
.L_x_2405:
[----:B------:R-:W-:Y:S01]  /*3380*/  MOV R27, R32 ;  /* 0x00000020001b7202 */ /* 0x000fe20000000f00 */
[----:B------:R-:W-:Y:S06]  /*3390*/  BRA `(.L_x_2406) ;  /* 0xfffffff000387947 */ /* 0x000fec000383ffff */
.L_x_2407:
        /* <DEDUP_REMOVED lines=14> */
.L_x_3666:


//--------------------- .text._Z30group_norm_nhwc_fwd_sum_kernelI11Bf16IOBf16WLi120EEv26Group_norm_nhwc_fwd_params --------------------------
	.section	.text._Z30group_norm_nhwc_fwd_sum_kernelI11Bf16IOBf16WLi120EEv26Group_norm_nhwc_fwd_params,"ax",@progbits
	.align	128
        .global         _Z30group_norm_nhwc_fwd_sum_kernelI11Bf16IOBf16WLi120EEv26Group_norm_nhwc_fwd_params
        .type           _Z30group_norm_nhwc_fwd_sum_kernelI11Bf16IOBf16WLi120EEv26Group_norm_nhwc_fwd_params,@function
        .size           _Z30group_norm_nhwc_fwd_sum_kernelI11Bf16IOBf16WLi120EEv26Group_norm_nhwc_fwd_params,(.L_x_3667 - _Z30group_norm_nhwc_fwd_sum_kernelI11Bf16IOBf16WLi120EEv26Group_norm_nhwc_fwd_params)
        .other          _Z30group_norm_nhwc_fwd_sum_kernelI11Bf16IOBf16WLi120EEv26Group_norm_nhwc_fwd_params,@"STO_CUDA_ENTRY STV_DEFAULT"
_Z30group_norm_nhwc_fwd_sum_kernelI11Bf16IOBf16WLi120EEv26Group_norm_nhwc_fwd_params:
.text._Z30group_norm_nhwc_fwd_sum_kernelI11Bf16IOBf16WLi120EEv26Group_norm_nhwc_fwd_params:
        /* <DEDUP_REMOVED lines=40> */
.L_x_2410:
        /* <DEDUP_REMOVED lines=193> */
.L_x_2409:
        /* <DEDUP_REMOVED lines=95> */
.L_x_2411:
        /* <DEDUP_REMOVED lines=51> */
.L_x_2412:
        /* <DEDUP_REMOVED lines=20> */
.L_x_2414:
[----:B------:R-:W-:Y:S05]  /*18f0*/  BSYNC.RECONVERGENT B0 ;  /* 0x0000000000007941 */ /* 0x000fea0003800200 */
.L_x_2413:
[----:B------:R-:W-:Y:S01]  /*1900*/  SHF.L.U32 R5, R5, 0x10, RZ ;  /* 0x0000001005057819 */ /* 0x000fe200000006ff */
[----:B------:R-:W-:-:S04]  /*1910*/  IMAD.U32 R8, R8, 0x10000, RZ ;  /* 0x0001000008087824 */ /* 0x000fc800078e00ff */
[----:B------:R-:W-:Y:S01]  /*1920*/  FMUL.FTZ R3, R5, R5 ;  /* 0x0000000505037220 */ /* 0x000fe20000410000 */
[----:B------:R-:W-:-:S03]  /*1930*/  FADD.FTZ R5, R8, R5 ;  /* 0x0000000508057221 */ /* 0x000fc60000010000 */
[----:B------:R-:W-:Y:S01]  /*1940*/  FFMA.FTZ R8, R8, R8, R3 ;  /* 0x0000000808087223 */ /* 0x000fe20000010003 */
[----:B------:R-:W-:-:S03]  /*1950*/  FADD.FTZ R20, R20, R5 ;  /* 0x0000000514147221 */ /* 0x000fc60000010000 */
[----:B------:R-:W-:-:S07]  /*1960*/  FADD.FTZ R21, R21, R8 ;  /* 0x0000000815157221 */ /* 0x000fce0000010000 */
.L_x_2408:
        /* <DEDUP_REMOVED lines=150> */
.L_x_2428:
        /* <DEDUP_REMOVED lines=46> */
.L_x_2415:
        /* <DEDUP_REMOVED lines=31> */
.L_x_2416:
[----:B0-----:R-:W-:Y:S05]  /*27a0*/  WARPSYNC.COLLECTIVE R13, `(.L_x_2417) ;  /* 0x000000000d087348 */ /* 0x001fea0003c00000 */
[----:B------:R-:W-:Y:S01]  /*27b0*/  NOP ;  /* 0x0000000000007918 */ /* 0x000fe20000000000 */
[----:B0-----:R-:W-:Y:S05]  /*27c0*/  ENDCOLLECTIVE ;  /* 0x000000000000791b */ /* 0x001fea0003800000 */
.L_x_2417:
        /* <DEDUP_REMOVED lines=14> */
.L_x_2418:
        /* <DEDUP_REMOVED lines=9> */
.L_x_2419:
        /* <DEDUP_REMOVED lines=11> */
.L_x_2420:
        /* <DEDUP_REMOVED lines=9> */
.L_x_2421:
        /* <DEDUP_REMOVED lines=11> */
.L_x_2422:
        /* <DEDUP_REMOVED lines=9> */
.L_x_2423:
        /* <DEDUP_REMOVED lines=11> */
.L_x_2424:
        /* <DEDUP_REMOVED lines=10> */
.L_x_2425:
        /* <DEDUP_REMOVED lines=9> */
.L_x_2426:
[----:B------:R-:W-:Y:S01]  /*2da0*/  @!P0 FADD.FTZ R7, R7, R14 ;  /* 0x0000000e07078221 */ /* 0x000fe20000010000 */
[----:B------:R0:W-:Y:S04]  /*2db0*/  STS [R12+0xc0], R11 ;  /* 0x0000c00b0c007388 */ /* 0x0001e80000000800 */
[----:B------:R0:W-:Y:S04]  /*2dc0*/  STS [R12+0xc4], R8 ;  /* 0x0000c4080c007388 */ /* 0x0001e80000000800 */
[----:B------:R0:W-:Y:S02]  /*2dd0*/  STS [R12+0xc8], R7 ;  /* 0x0000c8070c007388 */ /* 0x0001e40000000800 */
[----:B0-----:R-:W-:Y:S05]  /*2de0*/  WARPSYNC.COLLECTIVE R13, `(.L_x_2427) ;  /* 0x000000000d087348 */ /* 0x001fea0003c00000 */
[----:B------:R-:W-:Y:S01]  /*2df0*/  NOP ;  /* 0x0000000000007918 */ /* 0x000fe20000000000 */
[----:B0-----:R-:W-:Y:S05]  /*2e00*/  ENDCOLLECTIVE ;  /* 0x000000000000791b */ /* 0x001fea0003800000 */
.L_x_2427:
[----:B------:R-:W-:Y:S05]  /*2e10*/  BRA `(.L_x_2428) ;  /* 0xfffffff4002c7947 */ /* 0x000fea000383ffff */
.L_x_2429:
        /* <DEDUP_REMOVED lines=14> */
.L_x_3667:


//--------------------- .text._Z30group_norm_nhwc_fwd_sum_kernelI11Bf16IOBf16WLi140EEv26Group_norm_nhwc_fwd_params --------------------------
	.section	.text._Z30group_norm_nhwc_fwd_sum_kernelI11Bf16IOBf16WLi140EEv26Group_norm_nhwc_fwd_params,"ax",@progbits
	.align	128
        .global         _Z30group_norm_nhwc_fwd_sum_kernelI11Bf16IOBf16WLi140EEv26Group_norm_nhwc_fwd_params
        .type           _Z30group_norm_nhwc_fwd_sum_kernelI11Bf16IOBf16WLi140EEv26Group_norm_nhwc_fwd_params,@function
        .size           _Z30group_norm_nhwc_fwd_sum_kernelI11Bf16IOBf16WLi140EEv26Group_norm_nhwc_fwd_params,(.L_x_3668 - _Z30group_norm_nhwc_fwd_sum_kernelI11Bf16IOBf16WLi140EEv26Group_norm_nhwc_fwd_params)
        .other          _Z30group_norm_nhwc_fwd_sum_kernelI11Bf16IOBf16WLi140EEv26Group_norm_nhwc_fwd_params,@"STO_CUDA_ENTRY STV_DEFAULT"
_Z30group_norm_nhwc_fwd_sum_kernelI11Bf16IOBf16WLi140EEv26Group_norm_nhwc_fwd_params:
.text._Z30group_norm_nhwc_fwd_sum_kernelI11Bf16IOBf16WLi140EEv26Group_norm_nhwc_fwd_params:
        /* <DEDUP_REMOVED lines=40> */
.L_x_2432:
        /* <DEDUP_REMOVED lines=193> */
.L_x_2431:
        /* <DEDUP_REMOVED lines=95> */
.L_x_2433:
        /* <DEDUP_REMOVED lines=51> */
.L_x_2434:
        /* <DEDUP_REMOVED lines=20> */
.L_x_2436:
[----:B------:R-:W-:Y:S05]  /*18f0*/  BSYNC.RECONVERGENT B0 ;  /* 0x0000000000007941 */ /* 0x000fea0003800200 */
.L_x_2435:
[----:B------:R-:W-:Y:S01]  /*1900*/  SHF.L.U32 R5, R5, 0x10, RZ ;  /* 0x0000001005057819 */ /* 0x000fe200000006ff */
[----:B------:R-:W-:-:S04]  /*1910*/  IMAD.U32 R8, R8, 0x10000, RZ ;  /* 0x0001000008087824 */ /* 0x000fc800078e00ff */
[----:B------:R-:W-:Y:S01]  /*1920*/  FMUL.FTZ R3, R5, R5 ;  /* 0x0000000505037220 */ /* 0x000fe20000410000 */
[----:B------:R-:W-:-:S03]  /*1930*/  FADD.FTZ R5, R8, R5 ;  /* 0x0000000508057221 */ /* 0x000fc60000010000 */
[----:B------:R-:W-:Y:S01]  /*1940*/  FFMA.FTZ R8, R8, R8, R3 ;  /* 0x0000000808087223 */ /* 0x000fe20000010003 */
[----:B------:R-:W-:-:S03]  /*1950*/  FADD.FTZ R20, R20, R5 ;  /* 0x0000000514147221 */ /* 0x000fc60000010000 */
[----:B------:R-:W-:-:S07]  /*1960*/  FADD.FTZ R21, R21, R8 ;  /* 0x0000000815157221 */ /* 0x000fce0000010000 */
.L_x_2430:
        /* <DEDUP_REMOVED lines=157> */
.L_x_2450:
        /* <DEDUP_REMOVED lines=60> */
.L_x_2437:
        /* <DEDUP_REMOVED lines=33> */
.L_x_2438:
[----:B------:R-:W-:Y:S05]  /*2910*/  WARPSYNC.COLLECTIVE R11, `(.L_x_2439) ;  /* 0x000000000b087348 */ /* 0x000fea0003c00000 */
[----:B------:R-:W-:Y:S01]  /*2920*/  NOP ;  /* 0x0000000000007918 */ /* 0x000fe20000000000 */
[----:B------:R-:W-:Y:S05]  /*2930*/  ENDCOLLECTIVE ;  /* 0x000000000000791b */ /* 0x000fea0003800000 */
.L_x_2439:
        /* <DEDUP_REMOVED lines=14> */
.L_x_2440:
        /* <DEDUP_REMOVED lines=9> */
.L_x_2441:
        /* <DEDUP_REMOVED lines=11> */
.L_x_2442:
        /* <DEDUP_REMOVED lines=9> */
.L_x_2443:
        /* <DEDUP_REMOVED lines=11> */
.L_x_2444:
        /* <DEDUP_REMOVED lines=9> */
.L_x_2445:
        /* <DEDUP_REMOVED lines=11> */
.L_x_2446:
        /* <DEDUP_REMOVED lines=10> */
.L_x_2447:
        /* <DEDUP_REMOVED lines=9> */
.L_x_2448:
[----:B------:R-:W-:Y:S01]  /*2f10*/  @!P0 FADD.FTZ R8, R8, R17 ;  /* 0x0000001108088221 */ /* 0x000fe20000010000 */
[----:B------:R0:W-:Y:S04]  /*2f20*/  STS [R9+0xc0], R12 ;  /* 0x0000c00c09007388 */ /* 0x0001e80000000800 */
[----:B------:R0:W-:Y:S04]  /*2f30*/  STS [R9+0xc4], R6 ;  /* 0x0000c40609007388 */ /* 0x0001e80000000800 */
[----:B------:R0:W-:Y:S02]  /*2f40*/  STS [R9+0xc8], R8 ;  /* 0x0000c80809007388 */ /* 0x0001e40000000800 */
[----:B0-----:R-:W-:Y:S05]  /*2f50*/  WARPSYNC.COLLECTIVE R11, `(.L_x_2449) ;  /* 0x000000000b087348 */ /* 0x001fea0003c00000 */
[----:B------:R-:W-:Y:S01]  /*2f60*/  NOP ;  /* 0x0000000000007918 */ /* 0x000fe20000000000 */
[----:B0-----:R-:W-:Y:S05]  /*2f70*/  ENDCOLLECTIVE ;  /* 0x000000000000791b */ /* 0x001fea0003800000 */
.L_x_2449:
[----:B------:R-:W-:Y:S05]  /*2f80*/  BRA `(.L_x_2450) ;  /* 0xfffffff000ec7947 */ /* 0x000fea000383ffff */
.L_x_2451:
        /* <DEDUP_REMOVED lines=15> */
.L_x_3668:


//--------------------- .text._Z30group_norm_nhwc_fwd_sum_kernelI11Bf16IOBf16WLi160EEv26Group_norm_nhwc_fwd_params --------------------------
	.section	.text._Z30group_norm_nhwc_fwd_sum_kernelI11Bf16IOBf16WLi160EEv26Group_norm_nhwc_fwd_params,"ax",@progbits
	.align	128
        .global         _Z30group_norm_nhwc_fwd_sum_kernelI11Bf16IOBf16WLi160EEv26Group_norm_nhwc_fwd_params
        .type           _Z30group_norm_nhwc_fwd_sum_kernelI11Bf16IOBf16WLi160EEv26Group_norm_nhwc_fwd_params,@function
        .size           _Z30group_norm_nhwc_fwd_sum_kernelI11Bf16IOBf16WLi160EEv26Group_norm_nhwc_fwd_params,(.L_x_3669 - _Z30group_norm_nhwc_fwd_sum_kernelI11Bf16IOBf16WLi160EEv26Group_norm_nhwc_fwd_params)
        .other          _Z30group_norm_nhwc_fwd_sum_kernelI11Bf16IOBf16WLi160EEv26Group_norm_nhwc_fwd_params,@"STO_CUDA_ENTRY STV_DEFAULT"
_Z30group_norm_nhwc_fwd_sum_kernelI11Bf16IOBf16WLi160EEv26Group_norm_nhwc_fwd_params:
.text._Z30group_norm_nhwc_fwd_sum_kernelI11Bf16IOBf16WLi160EEv26Group_norm_nhwc_fwd_params:
        /* <DEDUP_REMOVED lines=40> */
.L_x_2454:
        /* <DEDUP_REMOVED lines=193> */
.L_x_2453:
        /* <DEDUP_REMOVED lines=95> */
.L_x_2455:
        /* <DEDUP_REMOVED lines=51> */
.L_x_2456:
        /* <DEDUP_REMOVED lines=20> */
.L_x_2458:
[----:B------:R-:W-:Y:S05]  /*18f0*/  BSYNC.RECONVERGENT B0 ;  /* 0x0000000000007941 */ /* 0x000fea0003800200 */
.L_x_2457:
[----:B------:R-:W-:Y:S01]  /*1900*/  IMAD.U32 R5, R5, 0x10000, RZ ;  /* 0x0001000005057824 */ /* 0x000fe200078e00ff */
[----:B------:R-:W-:-:S03]  /*1910*/  SHF.L.U32 R8, R8, 0x10, RZ ;  /* 0x0000001008087819 */ /* 0x000fc600000006ff */
[----:B------:R-:W-:Y:S02]  /*1920*/  FMUL.FTZ R3, R5, R5 ;  /* 0x0000000505037220 */ /* 0x000fe40000410000 */
[C---:B------:R-:W-:Y:S02]  /*1930*/  FADD.FTZ R5, R8.reuse, R5 ;  /* 0x0000000508057221 */ /* 0x040fe40000010000 */
[----:B------:R-:W-:Y:S02]  /*1940*/  FFMA.FTZ R8, R8, R8, R3 ;  /* 0x0000000808087223 */ /* 0x000fe40000010003 */
[----:B------:R-:W-:Y:S02]  /*1950*/  FADD.FTZ R20, R20, R5 ;  /* 0x0000000514147221 */ /* 0x000fe40000010000 */
[----:B------:R-:W-:-:S07]  /*1960*/  FADD.FTZ R21, R21, R8 ;  /* 0x0000000815157221 */ /* 0x000fce0000010000 */
.L_x_2452:
        /* <DEDUP_REMOVED lines=133> */
.L_x_2479:
        /* <DEDUP_REMOVED lines=41> */
.L_x_2459:
        /* <DEDUP_REMOVED lines=37> */
.L_x_2460:
        /* <DEDUP_REMOVED lines=8> */
.L_x_2461:
[----:B------:R-:W-:-:S05]  /*2720*/  SEL R26, R26, RZ, P6 ;  /* 0x000000ff1a1a7207 */ /* 0x000fca0003000000 */
[----:B------:R-:W-:Y:S01]  /*2730*/  IMAD.IADD R27, R25, 0x1, R26 ;  /* 0x00000001191b7824 */ /* 0x000fe200078e021a */
[----:B------:R-:W-:-:S07]  /*2740*/  MOV R25, R21 ;  /* 0x0000001500197202 */ /* 0x000fce0000000f00 */
[----:B------:R-:W-:Y:S05]  /*2750*/  WARPSYNC.COLLECTIVE R22, `(.L_x_2462) ;  /* 0x0000000016087348 */ /* 0x000fea0003c00000 */
[----:B------:R0:W1:Y:S02]  /*2760*/  SHFL.UP P0, R26, R25, R20, R23 ;  /* 0x04000014191a7389 */ /* 0x0000640000000017 */
[----:B01----:R-:W-:Y:S05]  /*2770*/  ENDCOLLECTIVE ;  /* 0x000000000000791b */ /* 0x003fea0003800000 */
.L_x_2462:
[----:B------:R-:W-:Y:S01]  /*2780*/  MOV R25, R0 ;  /* 0x0000000000197202 */ /* 0x000fe20000000f00 */
[----:B------:R-:W-:-:S07]  /*2790*/  IMAD.MOV.U32 R28, RZ, RZ, R26 ;  /* 0x000000ffff1c7224 */ /* 0x000fce00078e001a */
[----:B------:R-:W-:Y:S05]  /*27a0*/  WARPSYNC.COLLECTIVE R22, `(.L_x_2463) ;  /* 0x0000000016087348 */ /* 0x000fea0003c00000 */
[----:B------:R0:W1:Y:S02]  /*27b0*/  SHFL.UP P0, R26, R25, R20, R23 ;  /* 0x04000014191a7389 */ /* 0x0000640000000017 */
[----:B01----:R-:W-:Y:S05]  /*27c0*/  ENDCOLLECTIVE ;  /* 0x000000000000791b */ /* 0x003fea0003800000 */
.L_x_2463:
        /* <DEDUP_REMOVED lines=8> */
.L_x_2464:
        /* <DEDUP_REMOVED lines=10> */
.L_x_2465:
[----:B------:R-:W-:Y:S01]  /*28f0*/  IMAD.MOV.U32 R25, RZ, RZ, R0 ;  /* 0x000000ffff197224 */ /* 0x000fe200078e0000 */
[----:B------:R-:W-:-:S05]  /*2900*/  MOV R29, R26 ;  /* 0x0000001a001d7202 */ /* 0x000fca0000000f00 */
[----:B------:R-:W-:-:S05]  /*2910*/  FADD.FTZ R26, R21, R29 ;  /* 0x0000001d151a7221 */ /* 0x000fca0000010000 */
[----:B------:R-:W-:-:S07]  /*2920*/  @P6 FSEL R21, R26, R21, !P5 ;  /* 0x000000151a156208 */ /* 0x000fce0006800000 */
[----:B------:R-:W-:Y:S05]  /*2930*/  WARPSYNC.COLLECTIVE R22, `(.L_x_2466) ;  /* 0x0000000016087348 */ /* 0x000fea0003c00000 */
[----:B------:R0:W1:Y:S02]  /*2940*/  SHFL.UP P0, R26, R25, R20, R23 ;  /* 0x04000014191a7389 */ /* 0x0000640000000017 */
[----:B01----:R-:W-:Y:S05]  /*2950*/  ENDCOLLECTIVE ;  /* 0x000000000000791b */ /* 0x003fea0003800000 */
.L_x_2466:
        /* <DEDUP_REMOVED lines=9> */
.L_x_2467:
[----:B------:R-:W-:Y:S02]  /*29f0*/  ISETP.GE.AND P6, PT, R24, 0x4, PT ;  /* 0x000000041800780c */ /* 0x000fe40003fc6270 */
[----:B------:R-:W-:Y:S01]  /*2a00*/  ISETP.NE.AND P5, PT, R28, RZ, PT ;  /* 0x000000ff1c00720c */ /* 0x000fe20003fa5270 */
[----:B------:R-:W-:Y:S01]  /*2a10*/  IMAD.MOV.U32 R25, RZ, RZ, R21 ;  /* 0x000000ffff197224 */ /* 0x000fe200078e0015 */
[----:B------:R-:W-:-:S11]  /*2a20*/  SEL R27, R26, RZ, P6 ;  /* 0x000000ff1a1b7207 */ /* 0x000fd60003000000 */
[----:B------:R-:W-:Y:S05]  /*2a30*/  WARPSYNC.COLLECTIVE R22, `(.L_x_2468) ;  /* 0x0000000016087348 */ /* 0x000fea0003c00000 */
[----:B------:R0:W1:Y:S02]  /*2a40*/  SHFL.UP P0, R26, R25, R20, R23 ;  /* 0x04000014191a7389 */ /* 0x0000640000000017 */
[----:B01----:R-:W-:Y:S05]  /*2a50*/  ENDCOLLECTIVE ;  /* 0x000000000000791b */ /* 0x003fea0003800000 */
.L_x_2468:
        /* <DEDUP_REMOVED lines=8> */
.L_x_2469:
        /* <DEDUP_REMOVED lines=9> */
.L_x_2470:
        /* <DEDUP_REMOVED lines=9> */
.L_x_2471:
        /* <DEDUP_REMOVED lines=8> */
.L_x_2472:
        /* <DEDUP_REMOVED lines=10> */
.L_x_2473:
[----:B------:R-:W-:Y:S01]  /*2d20*/  ISETP.NE.AND P5, PT, R28, RZ, PT ;  /* 0x000000ff1c00720c */ /* 0x000fe20003fa5270 */
[----:B------:R-:W-:Y:S01]  /*2d30*/  IMAD.MOV.U32 R25, RZ, RZ, R21 ;  /* 0x000000ffff197224 */ /* 0x000fe200078e0015 */
[----:B------:R-:W-:-:S11]  /*2d40*/  SEL R27, R26, RZ, P6 ;  /* 0x000000ff1a1b7207 */ /* 0x000fd60003000000 */
[----:B------:R-:W-:Y:S05]  /*2d50*/  WARPSYNC.COLLECTIVE R22, `(.L_x_2474) ;  /* 0x0000000016087348 */ /* 0x000fea0003c00000 */
[----:B------:R0:W1:Y:S02]  /*2d60*/  SHFL.UP P0, R26, R25, R20, R23 ;  /* 0x04000014191a7389 */ /* 0x0000640000000017 */
[----:B01----:R-:W-:Y:S05]  /*2d70*/  ENDCOLLECTIVE ;  /* 0x000000000000791b */ /* 0x003fea0003800000 */
.L_x_2474:
        /* <DEDUP_REMOVED lines=8> */
.L_x_2475:
[----:B------:R-:W-:Y:S02]  /*2e00*/  IMAD.MOV.U32 R25, RZ, RZ, R24 ;  /* 0x000000ffff197224 */ /* 0x000fe400078e0018 */
[----:B------:R-:W-:Y:S01]  /*2e10*/  HFMA2 R20, -RZ, RZ, 0, 5.9604644775390625e-08 ;  /* 0x00000001ff147431 */ /* 0x000fe200000001ff */
[----:B------:R-:W-:-:S07]  /*2e20*/  MOV R27, R26 ;  /* 0x0000001a001b7202 */ /* 0x000fce0000000f00 */
[----:B------:R-:W-:Y:S05]  /*2e30*/  WARPSYNC.COLLECTIVE R22, `(.L_x_2476) ;  /* 0x0000000016087348 */ /* 0x000fea0003c00000 */
[----:B------:R0:W1:Y:S02]  /*2e40*/  SHFL.UP P0, R26, R25, R20, R23 ;  /* 0x04000014191a7389 */ /* 0x0000640000000017 */
[----:B01----:R-:W-:Y:S05]  /*2e50*/  ENDCOLLECTIVE ;  /* 0x000000000000791b */ /* 0x003fea0003800000 */
.L_x_2476:
[----:B------:R-:W-:-:S05]  /*2e60*/  FADD.FTZ R27, R0, R27 ;  /* 0x0000001b001b7221 */ /* 0x000fca0000010000 */
[----:B------:R-:W-:Y:S02]  /*2e70*/  @P6 FSEL R0, R27, R0, !P5 ;  /* 0x000000001b006208 */ /* 0x000fe40006800000 */
[----:B------:R-:W-:Y:S01]  /*2e80*/  MOV R25, R21 ;  /* 0x0000001500197202 */ /* 0x000fe20000000f00 */
[----:B------:R-:W-:-:S07]  /*2e90*/  IMAD.MOV.U32 R24, RZ, RZ, R26 ;  /* 0x000000ffff187224 */ /* 0x000fce00078e001a */
[----:B------:R-:W-:Y:S05]  /*2ea0*/  WARPSYNC.COLLECTIVE R22, `(.L_x_2477) ;  /* 0x0000000016087348 */ /* 0x000fea0003c00000 */
[----:B------:R0:W1:Y:S02]  /*2eb0*/  SHFL.UP P0, R26, R25, R20, R23 ;  /* 0x04000014191a7389 */ /* 0x0000640000000017 */
[----:B01----:R-:W-:Y:S05]  /*2ec0*/  ENDCOLLECTIVE ;  /* 0x000000000000791b */ /* 0x003fea0003800000 */
.L_x_2477:
[----:B------:R-:W-:Y:S01]  /*2ed0*/  MOV R25, R0 ;  /* 0x0000000000197202 */ /* 0x000fe20000000f00 */
[----:B------:R-:W-:-:S07]  /*2ee0*/  IMAD.MOV.U32 R21, RZ, RZ, R26 ;  /* 0x000000ffff157224 */ /* 0x000fce00078e001a */
[----:B------:R-:W-:Y:S05]  /*2ef0*/  WARPSYNC.COLLECTIVE R22, `(.L_x_2478) ;  /* 0x0000000016087348 */ /* 0x000fea0003c00000 */
[----:B------:R0:W1:Y:S02]  /*2f00*/  SHFL.UP P0, R26, R25, R20, R23 ;  /* 0x04000014191a7389 */ /* 0x0000640000000017 */
[----:B01----:R-:W-:Y:S05]  /*2f10*/  ENDCOLLECTIVE ;  /* 0x000000000000791b */ /* 0x003fea0003800000 */
.L_x_2478:
[----:B------:R-:W-:Y:S05]  /*2f20*/  BRA `(.L_x_2479) ;  /* 0xfffffff000a47947 */ /* 0x000fea000383ffff */
.L_x_2480:
        /* <DEDUP_REMOVED lines=13> */
.L_x_3669:


//--------------------- .text._Z30group_norm_nhwc_fwd_sum_kernelI11Bf16IOFp16WLi196EEv26Group_norm_nhwc_fwd_params --------------------------
	.section	.text._Z30group_norm_nhwc_fwd_sum_kernelI11Bf16IOFp16WLi196EEv26Group_norm_nhwc_fwd_params,"ax",@progbits
	.align	128
        .global         _Z30group_norm_nhwc_fwd_sum_kernelI11Bf16IOFp16WLi196EEv26Group_norm_nhwc_fwd_params
        .type           _Z30group_norm_nhwc_fwd_sum_kernelI11Bf16IOFp16WLi196EEv26Group_norm_nhwc_fwd_params,@function
        .size           _Z30group_norm_nhwc_fwd_sum_kernelI11Bf16IOFp16WLi196EEv26Group_norm_nhwc_fwd_params,(.L_x_3670 - _Z30group_norm_nhwc_fwd_sum_kernelI11Bf16IOFp16WLi196EEv26Group_norm_nhwc_fwd_params)
        .other          _Z30group_norm_nhwc_fwd_sum_kernelI11Bf16IOFp16WLi196EEv26Group_norm_nhwc_fwd_params,@"STO_CUDA_ENTRY STV_DEFAULT"
_Z30group_norm_nhwc_fwd_sum_kernelI11Bf16IOFp16WLi196EEv26Group_norm_nhwc_fwd_params:
.text._Z30group_norm_nhwc_fwd_sum_kernelI11Bf16IOFp16WLi196EEv26Group_norm_nhwc_fwd_params:
        /* <DEDUP_REMOVED lines=40> */
.L_x_2483:
        /* <DEDUP_REMOVED lines=193> */
.L_x_2482:
        /* <DEDUP_REMOVED lines=95> */
.L_x_2484:
        /* <DEDUP_REMOVED lines=51> */
.L_x_2485:
        /* <DEDUP_REMOVED lines=20> */
.L_x_2487:
[----:B------:R-:W-:Y:S05]  /*18f0*/  BSYNC.RECONVERGENT B0 ;  /* 0x0000000000007941 */ /* 0x000fea0003800200 */
.L_x_2486:
[----:B------:R-:W-:Y:S01]  /*1900*/  IMAD.U32 R5, R5, 0x10000, RZ ;  /* 0x0001000005057824 */ /* 0x000fe200078e00ff */
[----:B------:R-:W-:-:S03]  /*1910*/  SHF.L.U32 R8, R8, 0x10, RZ ;  /* 0x0000001008087819 */ /* 0x000fc600000006ff */
[----:B------:R-:W-:Y:S02]  /*1920*/  FMUL.FTZ R3, R5, R5 ;  /* 0x0000000505037220 */ /* 0x000fe40000410000 */
[C---:B------:R-:W-:Y:S02]  /*1930*/  FADD.FTZ R5, R8.reuse, R5 ;  /* 0x0000000508057221 */ /* 0x040fe40000010000 */
[----:B------:R-:W-:Y:S02]  /*1940*/  FFMA.FTZ R8, R8, R8, R3 ;  /* 0x0000000808087223 */ /* 0x000fe40000010003 */
[----:B------:R-:W-:Y:S02]  /*1950*/  FADD.FTZ R20, R20, R5 ;  /* 0x0000000514147221 */ /* 0x000fe40000010000 */
[----:B------:R-:W-:-:S07]  /*1960*/  FADD.FTZ R21, R21, R8 ;  /* 0x0000000815157221 */ /* 0x000fce0000010000 */
.L_x_2481:
        /* <DEDUP_REMOVED lines=171> */
.L_x_2501:
        /* <DEDUP_REMOVED lines=76> */
.L_x_2488:
        /* <DEDUP_REMOVED lines=34> */
.L_x_2489:
[----:B0-----:R-:W-:Y:S05]  /*2b00*/  WARPSYNC.COLLECTIVE R9, `(.L_x_2490) ;  /* 0x0000000009087348 */ /* 0x001fea0003c00000 */
[----:B------:R-:W-:Y:S01]  /*2b10*/  NOP ;  /* 0x0000000000007918 */ /* 0x000fe20000000000 */
[----:B0-----:R-:W-:Y:S05]  /*2b20*/  ENDCOLLECTIVE ;  /* 0x000000000000791b */ /* 0x001fea0003800000 */
.L_x_2490:
        /* <DEDUP_REMOVED lines=13> */
.L_x_2491:
        /* <DEDUP_REMOVED lines=9> */
.L_x_2492:
        /* <DEDUP_REMOVED lines=11> */
.L_x_2493:
        /* <DEDUP_REMOVED lines=9> */
.L_x_2494:
        /* <DEDUP_REMOVED lines=11> */
.L_x_2495:
        /* <DEDUP_REMOVED lines=9> */
.L_x_2496:
        /* <DEDUP_REMOVED lines=12> */
.L_x_2497:
        /* <DEDUP_REMOVED lines=10> */
.L_x_2498:
        /* <DEDUP_REMOVED lines=9> */
.L_x_2499:
[----:B------:R-:W-:Y:S01]  /*3100*/  @!P0 FADD.FTZ R7, R7, R12 ;  /* 0x0000000c07078221 */ /* 0x000fe20000010000 */
[----:B------:R0:W-:Y:S04]  /*3110*/  STS [R8+0xc0], R11 ;  /* 0x0000c00b08007388 */ /* 0x0001e80000000800 */
[----:B------:R0:W-:Y:S04]  /*3120*/  STS [R8+0xc4], R6 ;  /* 0x0000c40608007388 */ /* 0x0001e80000000800 */
[----:B------:R0:W-:Y:S02]  /*3130*/  STS [R8+0xc8], R7 ;  /* 0x0000c80708007388 */ /* 0x0001e40000000800 */
[----:B0-----:R-:W-:Y:S05]  /*3140*/  WARPSYNC.COLLECTIVE R9, `(.L_x_2500) ;  /* 0x0000000009087348 */ /* 0x001fea0003c00000 */
[----:B------:R-:W-:Y:S01]  /*3150*/  NOP ;  /* 0x0000000000007918 */ /* 0x000fe20000000000 */
[----:B0-----:R-:W-:Y:S05]  /*3160*/  ENDCOLLECTIVE ;  /* 0x000000000000791b */ /* 0x001fea0003800000 */
.L_x_2500:
[----:B------:R-:W-:Y:S05]  /*3170*/  BRA `(.L_x_2501) ;  /* 0xfffffff000a87947 */ /* 0x000fea000383ffff */
.L_x_2502:
        /* <DEDUP_REMOVED lines=16> */
.L_x_3670:


//--------------------- .text._Z30group_norm_nhwc_fwd_sum_kernelI11Bf16IOFp16WLi168EEv26Group_norm_nhwc_fwd_params --------------------------
	.section	.text._Z30group_norm_nhwc_fwd_sum_kernelI11Bf16IOFp16WLi168EEv26Group_norm_nhwc_fwd_params,"ax",@progbits
	.align	128
        .global         _Z30group_norm_nhwc_fwd_sum_kernelI11Bf16IOFp16WLi168EEv26Group_norm_nhwc_fwd_params
        .type           _Z30group_norm_nhwc_fwd_sum_kernelI11Bf16IOFp16WLi168EEv26Group_norm_nhwc_fwd_params,@function
        .size           _Z30group_norm_nhwc_fwd_sum_kernelI11Bf16IOFp16WLi168EEv26Group_norm_nhwc_fwd_params,(.L_x_3671 - _Z30group_norm_nhwc_fwd_sum_kernelI11Bf16IOFp16WLi168EEv26Group_norm_nhwc_fwd_params)
        .other          _Z30group_norm_nhwc_fwd_sum_kernelI11Bf16IOFp16WLi168EEv26Group_norm_nhwc_fwd_params,@"STO_CUDA_ENTRY STV_DEFAULT"
_Z30group_norm_nhwc_fwd_sum_kernelI11Bf16IOFp16WLi168EEv26Group_norm_nhwc_fwd_params:
.text._Z30group_norm_nhwc_fwd_sum_kernelI11Bf16IOFp16WLi168EEv26Group_norm_nhwc_fwd_params:
        /* <DEDUP_REMOVED lines=42> */
.L_x_2505:
        /* <DEDUP_REMOVED lines=197> */
.L_x_2504:
        /* <DEDUP_REMOVED lines=101> */
.L_x_2506:
        /* <DEDUP_REMOVED lines=51> */
.L_x_2507:
        /* <DEDUP_REMOVED lines=20> */
.L_x_2509:
[----:B------:R-:W-:Y:S05]  /*19b0*/  BSYNC.RECONVERGENT B0 ;  /* 0x0000000000007941 */ /* 0x000fea0003800200 */
.L_x_2508:
[----:B------:R-:W-:Y:S01]  /*19c0*/  SHF.L.U32 R5, R0, 0x10, RZ ;  /* 0x0000001000057819 */ /* 0x000fe200000006ff */
[----:B------:R-:W-:-:S04]  /*19d0*/  IMAD.U32 R2, R2, 0x10000, RZ ;  /* 0x0001000002027824 */ /* 0x000fc800078e00ff */
[----:B------:R-:W-:Y:S01]  /*19e0*/  FMUL.FTZ R7, R5, R5 ;  /* 0x0000000505077220 */ /* 0x000fe20000410000 */
[----:B------:R-:W-:-:S03]  /*19f0*/  FADD.FTZ R0, R2, R5 ;  /* 0x0000000502007221 */ /* 0x000fc60000010000 */
[----:B------:R-:W-:Y:S01]  /*1a00*/  FFMA.FTZ R7, R2, R2, R7 ;  /* 0x0000000202077223 */ /* 0x000fe20000010007 */
[----:B------:R-:W-:-:S03]  /*1a10*/  FADD.FTZ R21, R21, R0 ;  /* 0x0000000015157221 */ /* 0x000fc60000010000 */
[----:B------:R-:W-:-:S07]  /*1a20*/  FADD.FTZ R22, R22, R7 ;  /* 0x0000000716167221 */ /* 0x000fce0000010000 */
.L_x_2503:
        /* <DEDUP_REMOVED lines=166> */
.L_x_2523:
        /* <DEDUP_REMOVED lines=71> */
.L_x_2510:
        /* <DEDUP_REMOVED lines=38> */
.L_x_2511:
[----:B------:R-:W-:Y:S05]  /*2b60*/  WARPSYNC.COLLECTIVE R7, `(.L_x_2512) ;  /* 0x0000000007087348 */ /* 0x000fea0003c00000 */
[----:B------:R-:W-:Y:S01]  /*2b70*/  NOP ;  /* 0x0000000000007918 */ /* 0x000fe20000000000 */
[----:B------:R-:W-:Y:S05]  /*2b80*/  ENDCOLLECTIVE ;  /* 0x000000000000791b */ /* 0x000fea0003800000 */
.L_x_2512:
        /* <DEDUP_REMOVED lines=14> */
.L_x_2513:
        /* <DEDUP_REMOVED lines=9> */
.L_x_2514:
        /* <DEDUP_REMOVED lines=11> */
.L_x_2515:
        /* <DEDUP_REMOVED lines=9> */
.L_x_2516:
        /* <DEDUP_REMOVED lines=11> */
.L_x_2517:
        /* <DEDUP_REMOVED lines=9> */
.L_x_2518:
        /* <DEDUP_REMOVED lines=11> */
.L_x_2519:
        /* <DEDUP_REMOVED lines=10> */
.L_x_2520:
        /* <DEDUP_REMOVED lines=9> */
.L_x_2521:
[----:B------:R-:W-:Y:S01]  /*3160*/  @!P0 FADD.FTZ R6, R6, R15 ;  /* 0x0000000f06068221 */ /* 0x000fe20000010000 */
[----:B------:R0:W-:Y:S04]  /*3170*/  STS [R13+0xc0], R12 ;  /* 0x0000c00c0d007388 */ /* 0x0001e80000000800 */
[----:B------:R0:W-:Y:S04]  /*3180*/  STS [R13+0xc4], R4 ;  /* 0x0000c4040d007388 */ /* 0x0001e80000000800 */
[----:B------:R0:W-:Y:S02]  /*3190*/  STS [R13+0xc8], R6 ;  /* 0x0000c8060d007388 */ /* 0x0001e40000000800 */
[----:B0-----:R-:W-:Y:S05]  /*31a0*/  WARPSYNC.COLLECTIVE R7, `(.L_x_2522) ;  /* 0x0000000007087348 */ /* 0x001fea0003c00000 */
[----:B------:R-:W-:Y:S01]  /*31b0*/  NOP ;  /* 0x0000000000007918 */ /* 0x000fe20000000000 */
[----:B0-----:R-:W-:Y:S05]  /*31c0*/  ENDCOLLECTIVE ;  /* 0x000000000000791b */ /* 0x001fea0003800000 */
.L_x_2522:
[----:B------:R-:W-:Y:S05]  /*31d0*/  BRA `(.L_x_2523) ;  /* 0xfffffff000ac7947 */ /* 0x000fea000383ffff */
.L_x_2524:
        /* <DEDUP_REMOVED lines=10> */
.L_x_3671:


//--------------------- .text._Z30group_norm_nhwc_fwd_sum_kernelI11Bf16IOFp16WLi64EEv26Group_norm_nhwc_fwd_params --------------------------
	.section	.text._Z30group_norm_nhwc_fwd_sum_kernelI11Bf16IOFp16WLi64EEv26Group_norm_nhwc_fwd_params,"ax",@progbits
	.align	128
        .global         _Z30group_norm_nhwc_fwd_sum_kernelI11Bf16IOFp16WLi64EEv26Group_norm_nhwc_fwd_params
        .type           _Z30group_norm_nhwc_fwd_sum_kernelI11Bf16IOFp16WLi64EEv26Group_norm_nhwc_fwd_params,@function
        .size           _Z30group_norm_nhwc_fwd_sum_kernelI11Bf16IOFp16WLi64EEv26Group_norm_nhwc_fwd_params,(.L_x_3672 - _Z30group_norm_nhwc_fwd_sum_kernelI11Bf16IOFp16WLi64EEv26Group_norm_nhwc_fwd_params)
        .other          _Z30group_norm_nhwc_fwd_sum_kernelI11Bf16IOFp16WLi64EEv26Group_norm_nhwc_fwd_params,@"STO_CUDA_ENTRY STV_DEFAULT"
_Z30group_norm_nhwc_fwd_sum_kernelI11Bf16IOFp16WLi64EEv26Group_norm_nhwc_fwd_params:
.text._Z30group_norm_nhwc_fwd_sum_kernelI11Bf16IOFp16WLi64EEv26Group_norm_nhwc_fwd_params:
        /* <DEDUP_REMOVED lines=40> */
.L_x_2527:
        /* <DEDUP_REMOVED lines=193> */
.L_x_2526:
        /* <DEDUP_REMOVED lines=95> */
.L_x_2528:
        /* <DEDUP_REMOVED lines=51> */
.L_x_2529:
        /* <DEDUP_REMOVED lines=20> */
.L_x_2531:
[----:B------:R-:W-:Y:S05]  /*18f0*/  BSYNC.RECONVERGENT B0 ;  /* 0x0000000000007941 */ /* 0x000fea0003800200 */
.L_x_2530:
[----:B------:R-:W-:Y:S01]  /*1900*/  IMAD.U32 R5, R5, 0x10000, RZ ;  /* 0x0001000005057824 */ /* 0x000fe200078e00ff */
[----:B------:R-:W-:-:S03]  /*1910*/  SHF.L.U32 R8, R8, 0x10, RZ ;  /* 0x0000001008087819 */ /* 0x000fc600000006ff */
[----:B------:R-:W-:Y:S02]  /*1920*/  FMUL.FTZ R3, R5, R5 ;  /* 0x0000000505037220 */ /* 0x000fe40000410000 */
[C---:B------:R-:W-:Y:S02]  /*1930*/  FADD.FTZ R5, R8.reuse, R5 ;  /* 0x0000000508057221 */ /* 0x040fe40000010000 */
[----:B------:R-:W-:Y:S02]  /*1940*/  FFMA.FTZ R8, R8, R8, R3 ;  /* 0x0000000808087223 */ /* 0x000fe40000010003 */
[----:B------:R-:W-:Y:S02]  /*1950*/  FADD.FTZ R20, R20, R5 ;  /* 0x0000000514147221 */ /* 0x000fe40000010000 */
[----:B------:R-:W-:-:S07]  /*1960*/  FADD.FTZ R21, R21, R8 ;  /* 0x0000000815157221 */ /* 0x000fce0000010000 */
.L_x_2525:
        /* <DEDUP_REMOVED lines=106> */
.L_x_2552:
        /* <DEDUP_REMOVED lines=13> */
.L_x_2532:
        /* <DEDUP_REMOVED lines=31> */
.L_x_2533:
        /* <DEDUP_REMOVED lines=9> */
.L_x_2534:
[----:B------:R-:W-:Y:S01]  /*2360*/  ISETP.GE.AND P2, PT, R13, 0x2, PT ;  /* 0x000000020d00780c */ /* 0x000fe20003f46270 */
[----:B------:R-:W-:Y:S01]  /*2370*/  IMAD.MOV.U32 R22, RZ, RZ, R15 ;  /* 0x000000ffff167224 */ /* 0x000fe200078e000f */
[----:B------:R-:W-:-:S11]  /*2380*/  MOV R18, R23 ;  /* 0x0000001700127202 */ /* 0x000fd60000000f00 */
[----:B------:R-:W-:Y:S05]  /*2390*/  WARPSYNC.COLLECTIVE R19, `(.L_x_2535) ;  /* 0x0000000013087348 */ /* 0x000fea0003c00000 */
[----:B------:R0:W1:Y:S02]  /*23a0*/  SHFL.UP P0, R23, R22, R21, R20 ;  /* 0x0400001516177389 */ /* 0x0000640000000014 */
[----:B01----:R-:W-:Y:S05]  /*23b0*/  ENDCOLLECTIVE ;  /* 0x000000000000791b */ /* 0x003fea0003800000 */
.L_x_2535:
[----:B------:R-:W-:-:S04]  /*23c0*/  SEL R18, R18, RZ, P1 ;  /* 0x000000ff12127207 */ /* 0x000fc80000800000 */
[----:B------:R-:W-:Y:S01]  /*23d0*/  IADD3 R18, PT, PT, R17, R18, RZ ;  /* 0x0000001211127210 */ /* 0x000fe20007ffe0ff */
[----:B------:R-:W-:Y:S02]  /*23e0*/  IMAD.MOV.U32 R22, RZ, RZ, R16 ;  /* 0x000000ffff167224 */ /* 0x000fe400078e0010 */
[----:B------:R-:W-:-:S07]  /*23f0*/  FADD.FTZ R24, R15, R23 ;  /* 0x000000170f187221 */ /* 0x000fce0000010000 */
[----:B------:R-:W-:Y:S05]  /*2400*/  WARPSYNC.COLLECTIVE R19, `(.L_x_2536) ;  /* 0x0000000013087348 */ /* 0x000fea0003c00000 */
[----:B------:R0:W1:Y:S02]  /*2410*/  SHFL.UP P0, R23, R22, R21, R20 ;  /* 0x0400001516177389 */ /* 0x0000640000000014 */
[----:B01----:R-:W-:Y:S05]  /*2420*/  ENDCOLLECTIVE ;  /* 0x000000000000791b */ /* 0x003fea0003800000 */
.L_x_2536:
[----:B------:R-:W-:Y:S01]  /*2430*/  @P1 FSEL R15, R24, R15, !P3 ;  /* 0x0000000f180f1208 */ /* 0x000fe20005800000 */
[----:B------:R-:W-:Y:S02]  /*2440*/  IMAD.MOV.U32 R22, RZ, RZ, R18 ;  /* 0x000000ffff167224 */ /* 0x000fe400078e0012 */
[----:B------:R-:W-:Y:S01]  /*2450*/  HFMA2 R21, -RZ, RZ, 0, 1.1920928955078125e-07 ;  /* 0x00000002ff157431 */ /* 0x000fe200000001ff */
[----:B------:R-:W-:-:S07]  /*2460*/  MOV R25, R23 ;  /* 0x0000001700197202 */ /* 0x000fce0000000f00 */
[----:B------:R-:W-:Y:S05]  /*2470*/  WARPSYNC.COLLECTIVE R19, `(.L_x_2537) ;  /* 0x0000000013087348 */ /* 0x000fea0003c00000 */
[----:B------:R0:W1:Y:S02]  /*2480*/  SHFL.UP P0, R23, R22, R21, R20 ;  /* 0x0400001516177389 */ /* 0x0000640000000014 */
[----:B01----:R-:W-:Y:S05]  /*2490*/  ENDCOLLECTIVE ;  /* 0x000000000000791b */ /* 0x003fea0003800000 */
.L_x_2537:
        /* <DEDUP_REMOVED lines=9> */
.L_x_2538:
[----:B------:R-:W-:Y:S01]  /*2530*/  IMAD.IADD R17, R18, 0x1, R17 ;  /* 0x0000000112117824 */ /* 0x000fe200078e0211 */
[----:B------:R-:W-:Y:S02]  /*2540*/  MOV R22, R16 ;  /* 0x0000001000167202 */ /* 0x000fe40000000f00 */
[----:B------:R-:W-:-:S07]  /*2550*/  MOV R24, R23 ;  /* 0x0000001700187202 */ /* 0x000fce0000000f00 */
[----:B------:R-:W-:Y:S05]  /*2560*/  WARPSYNC.COLLECTIVE R19, `(.L_x_2539) ;  /* 0x0000000013087348 */ /* 0x000fea0003c00000 */
[----:B------:R0:W1:Y:S02]  /*2570*/  SHFL.UP P0, R23, R22, R21, R20 ;  /* 0x0400001516177389 */ /* 0x0000640000000014 */
[----:B01----:R-:W-:Y:S05]  /*2580*/  ENDCOLLECTIVE ;  /* 0x000000000000791b */ /* 0x003fea0003800000 */
.L_x_2539:
        /* <DEDUP_REMOVED lines=8> */
.L_x_2540:
        /* <DEDUP_REMOVED lines=9> */
.L_x_2541:
[----:B------:R-:W-:-:S04]  /*26a0*/  SEL R18, R18, RZ, P1 ;  /* 0x000000ff12127207 */ /* 0x000fc80000800000 */
[----:B------:R-:W-:Y:S01]  /*26b0*/  IADD3 R18, PT, PT, R17, R18, RZ ;  /* 0x0000001211127210 */ /* 0x000fe20007ffe0ff */
[----:B------:R-:W-:Y:S02]  /*26c0*/  IMAD.MOV.U32 R22, RZ, RZ, R16 ;  /* 0x000000ffff167224 */ /* 0x000fe400078e0010 */
[----:B------:R-:W-:-:S07]  /*26d0*/  FADD.FTZ R24, R15, R23 ;  /* 0x000000170f187221 */ /* 0x000fce0000010000 */
[----:B------:R-:W-:Y:S05]  /*26e0*/  WARPSYNC.COLLECTIVE R19, `(.L_x_2542) ;  /* 0x0000000013087348 */ /* 0x000fea0003c00000 */
[----:B------:R0:W1:Y:S02]  /*26f0*/  SHFL.UP P0, R23, R22, R21, R20 ;  /* 0x0400001516177389 */ /* 0x0000640000000014 */
[----:B01----:R-:W-:Y:S05]  /*2700*/  ENDCOLLECTIVE ;  /* 0x000000000000791b */ /* 0x003fea0003800000 */
.L_x_2542:
[----:B------:R-:W-:Y:S01]  /*2710*/  @P1 FSEL R15, R24, R15, !P2 ;  /* 0x0000000f180f1208 */ /* 0x000fe20005000000 */
[----:B------:R-:W-:Y:S02]  /*2720*/  IMAD.MOV.U32 R22, RZ, RZ, R18 ;  /* 0x000000ffff167224 */ /* 0x000fe400078e0012 */
[----:B------:R-:W-:Y:S01]  /*2730*/  HFMA2 R21, -RZ, RZ, 0, 4.76837158203125e-07 ;  /* 0x00000008ff157431 */ /* 0x000fe200000001ff */
[----:B------:R-:W-:-:S07]  /*2740*/  MOV R25, R23 ;  /* 0x0000001700197202 */ /* 0x000fce0000000f00 */
[----:B------:R-:W-:Y:S05]  /*2750*/  WARPSYNC.COLLECTIVE R19, `(.L_x_2543) ;  /* 0x0000000013087348 */ /* 0x000fea0003c00000 */
[----:B------:R0:W1:Y:S02]  /*2760*/  SHFL.UP P0, R23, R22, R21, R20 ;  /* 0x0400001516177389 */ /* 0x0000640000000014 */
[----:B01----:R-:W-:Y:S05]  /*2770*/  ENDCOLLECTIVE ;  /* 0x000000000000791b */ /* 0x003fea0003800000 */
.L_x_2543:
        /* <DEDUP_REMOVED lines=8> */
.L_x_2544:
[----:B------:R-:W-:Y:S01]  /*2800*/  IMAD.IADD R17, R18, 0x1, R17 ;  /* 0x0000000112117824 */ /* 0x000fe200078e0211 */
[----:B------:R-:W-:Y:S01]  /*2810*/  MOV R22, R16 ;  /* 0x0000001000167202 */ /* 0x000fe20000000f00 */
[----:B------:R-:W-:-:S07]  /*2820*/  IMAD.MOV.U32 R24, RZ, RZ, R23 ;  /* 0x000000ffff187224 */ /* 0x000fce00078e0017 */
[----:B------:R-:W-:Y:S05]  /*2830*/  WARPSYNC.COLLECTIVE R19, `(.L_x_2545) ;  /* 0x0000000013087348 */ /* 0x000fea0003c00000 */
[----:B------:R0:W1:Y:S02]  /*2840*/  SHFL.UP P0, R23, R22, R21, R20 ;  /* 0x0400001516177389 */ /* 0x0000640000000014 */
[----:B01----:R-:W-:Y:S05]  /*2850*/  ENDCOLLECTIVE ;  /* 0x000000000000791b */ /* 0x003fea0003800000 */
.L_x_2545:
        /* <DEDUP_REMOVED lines=8> */
.L_x_2546:
        /* <DEDUP_REMOVED lines=8> */
.L_x_2547:
[----:B------:R-:W-:-:S04]  /*2960*/  SEL R18, R18, RZ, P1 ;  /* 0x000000ff12127207 */ /* 0x000fc80000800000 */
[----:B------:R-:W-:Y:S01]  /*2970*/  IADD3 R18, PT, PT, R17, R18, RZ ;  /* 0x0000001211127210 */ /* 0x000fe20007ffe0ff */
[----:B------:R-:W-:Y:S01]  /*2980*/  IMAD.MOV.U32 R22, RZ, RZ, R16 ;  /* 0x000000ffff167224 */ /* 0x000fe200078e0010 */
[----:B------:R-:W-:-:S07]  /*2990*/  MOV R24, R23 ;  /* 0x0000001700187202 */ /* 0x000fce0000000f00 */
[----:B------:R-:W-:Y:S05]  /*29a0*/  WARPSYNC.COLLECTIVE R19, `(.L_x_2548) ;  /* 0x0000000013087348 */ /* 0x000fea0003c00000 */
[----:B------:R0:W1:Y:S02]  /*29b0*/  SHFL.UP P0, R23, R22, R21, R20 ;  /* 0x0400001516177389 */ /* 0x0000640000000014 */
[----:B01----:R-:W-:Y:S05]  /*29c0*/  ENDCOLLECTIVE ;  /* 0x000000000000791b */ /* 0x003fea0003800000 */
.L_x_2548:
        /* <DEDUP_REMOVED lines=10> */
.L_x_2549:
[----:B------:R-:W-:Y:S01]  /*2a70*/  MOV R22, R15 ;  /* 0x0000000f00167202 */ /* 0x000fe20000000f00 */
[----:B------:R-:W-:-:S07]  /*2a80*/  IMAD.MOV.U32 R13, RZ, RZ, R23 ;  /* 0x000000ffff0d7224 */ /* 0x000fce00078e0017 */
[----:B------:R-:W-:Y:S05]  /*2a90*/  WARPSYNC.COLLECTIVE R19, `(.L_x_2550) ;  /* 0x0000000013087348 */ /* 0x000fea0003c00000 */
[----:B------:R0:W1:Y:S02]  /*2aa0*/  SHFL.UP P0, R23, R22, R21, R20 ;  /* 0x0400001516177389 */ /* 0x0000640000000014 */
[----:B01----:R-:W-:Y:S05]  /*2ab0*/  ENDCOLLECTIVE ;  /* 0x000000000000791b */ /* 0x003fea0003800000 */
.L_x_2550:
[----:B------:R-:W-:Y:S01]  /*2ac0*/  MOV R22, R16 ;  /* 0x0000001000167202 */ /* 0x000fe20000000f00 */
[----:B------:R-:W-:-:S07]  /*2ad0*/  IMAD.MOV.U32 R24, RZ, RZ, R23 ;  /* 0x000000ffff187224 */ /* 0x000fce00078e0017 */
[----:B------:R-:W-:Y:S05]  /*2ae0*/  WARPSYNC.COLLECTIVE R19, `(.L_x_2551) ;  /* 0x0000000013087348 */ /* 0x000fea0003c00000 */
[----:B------:R0:W1:Y:S02]  /*2af0*/  SHFL.UP P0, R23, R22, R21, R20 ;  /* 0x0400001516177389 */ /* 0x0000640000000014 */
[----:B01----:R-:W-:Y:S05]  /*2b00*/  ENDCOLLECTIVE ;  /* 0x000000000000791b */ /* 0x003fea0003800000 */
.L_x_2551:
[----:B------:R-:W-:Y:S05]  /*2b10*/  BRA `(.L_x_2552) ;  /* 0xfffffff4003c7947 */ /* 0x000fea000383ffff */
.L_x_2553:
        /* <DEDUP_REMOVED lines=14> */
.L_x_3672:


//--------------------- .text._Z30group_norm_nhwc_fwd_sum_kernelI11Bf16IOFp16WLi128EEv26Group_norm_nhwc_fwd_params --------------------------
	.section	.text._Z30group_norm_nhwc_fwd_sum_kernelI11Bf16IOFp16WLi128EEv26Group_norm_nhwc_fwd_params,"ax",@progbits
	.align	128
        .global         _Z30group_norm_nhwc_fwd_sum_kernelI11Bf16IOFp16WLi128EEv26Group_norm_nhwc_fwd_params
        .type           _Z30group_norm_nhwc_fwd_sum_kernelI11Bf16IOFp16WLi128EEv26Group_norm_nhwc_fwd_params,@function
        .size           _Z30group_norm_nhwc_fwd_sum_kernelI11Bf16IOFp16WLi128EEv26Group_norm_nhwc_fwd_params,(.L_x_3673 - _Z30group_norm_nhwc_fwd_sum_kernelI11Bf16IOFp16WLi128EEv26Group_norm_nhwc_fwd_params)
        .other          _Z30group_norm_nhwc_fwd_sum_kernelI11Bf16IOFp16WLi128EEv26Group_norm_nhwc_fwd_params,@"STO_CUDA_ENTRY STV_DEFAULT"
_Z30group_norm_nhwc_fwd_sum_kernelI11Bf16IOFp16WLi128EEv26Group_norm_nhwc_fwd_params:
.text._Z30group_norm_nhwc_fwd_sum_kernelI11Bf16IOFp16WLi128EEv26Group_norm_nhwc_fwd_params:
        /* <DEDUP_REMOVED lines=40> */
.L_x_2556:
        /* <DEDUP_REMOVED lines=193> */
.L_x_2555:
        /* <DEDUP_REMOVED lines=95> */
.L_x_2557:
        /* <DEDUP_REMOVED lines=51> */
.L_x_2558:
        /* <DEDUP_REMOVED lines=20> */
.L_x_2560:
[----:B------:R-:W-:Y:S05]  /*18f0*/  BSYNC.RECONVERGENT B0 ;  /* 0x0000000000007941 */ /* 0x000fea0003800200 */
.L_x_2559:
[----:B------:R-:W-:Y:S01]  /*1900*/  IMAD.U32 R5, R5, 0x10000, RZ ;  /* 0x0001000005057824 */ /* 0x000fe200078e00ff */
[----:B------:R-:W-:-:S03]  /*1910*/  SHF.L.U32 R8, R8, 0x10, RZ ;  /* 0x0000001008087819 */ /* 0x000fc600000006ff */
[----:B------:R-:W-:Y:S02]  /*1920*/  FMUL.FTZ R3, R5, R5 ;  /* 0x0000000505037220 */ /* 0x000fe40000410000 */
[C---:B------:R-:W-:Y:S02]  /*1930*/  FADD.FTZ R5, R8.reuse, R5 ;  /* 0x0000000508057221 */ /* 0x040fe40000010000 */
[----:B------:R-:W-:Y:S02]  /*1940*/  FFMA.FTZ R8, R8, R8, R3 ;  /* 0x0000000808087223 */ /* 0x000fe40000010003 */
[----:B------:R-:W-:Y:S02]  /*1950*/  FADD.FTZ R20, R20, R5 ;  /* 0x0000000514147221 */ /* 0x000fe40000010000 */
[----:B------:R-:W-:-:S07]  /*1960*/  FADD.FTZ R21, R21, R8 ;  /* 0x0000000815157221 */ /* 0x000fce0000010000 */
.L_x_2554:
        /* <DEDUP_REMOVED lines=126> */
.L_x_2581:
        /* <DEDUP_REMOVED lines=32> */
.L_x_2561:
        /* <DEDUP_REMOVED lines=37> */
.L_x_2562:
        /* <DEDUP_REMOVED lines=9> */
.L_x_2563:
[----:B------:R-:W-:Y:S01]  /*2630*/  ISETP.GE.AND P6, PT, R20, 0x8, PT ;  /* 0x000000081400780c */ /* 0x000fe20003fc6270 */
[----:B------:R-:W-:Y:S01]  /*2640*/  IMAD.MOV.U32 R24, RZ, RZ, R3 ;  /* 0x000000ffff187224 */ /* 0x000fe200078e0003 */
[----:B------:R-:W-:-:S11]  /*2650*/  SEL R22, R25, RZ, P5 ;  /* 0x000000ff19167207 */ /* 0x000fd60002800000 */
[----:B------:R-:W-:Y:S05]  /*2660*/  WARPSYNC.COLLECTIVE R17, `(.L_x_2564) ;  /* 0x0000000011087348 */ /* 0x000fea0003c00000 */
[----:B------:R0:W1:Y:S02]  /*2670*/  SHFL.UP P0, R25, R24, R19, R18 ;  /* 0x0400001318197389 */ /* 0x0000640000000012 */
[----:B01----:R-:W-:Y:S05]  /*2680*/  ENDCOLLECTIVE ;  /* 0x000000000000791b */ /* 0x003fea0003800000 */
.L_x_2564:
[----:B------:R-:W-:Y:S02]  /*2690*/  IMAD.IADD R22, R21, 0x1, R22 ;  /* 0x0000000115167824 */ /* 0x000fe400078e0216 */
[----:B------:R-:W-:Y:S01]  /*26a0*/  IMAD.MOV.U32 R24, RZ, RZ, R0 ;  /* 0x000000ffff187224 */ /* 0x000fe200078e0000 */
[----:B------:R-:W-:-:S07]  /*26b0*/  MOV R26, R25 ;  /* 0x00000019001a7202 */ /* 0x000fce0000000f00 */
[----:B------:R-:W-:Y:S05]  /*26c0*/  WARPSYNC.COLLECTIVE R17, `(.L_x_2565) ;  /* 0x0000000011087348 */ /* 0x000fea0003c00000 */
[----:B------:R0:W1:Y:S02]  /*26d0*/  SHFL.UP P0, R25, R24, R19, R18 ;  /* 0x0400001318197389 */ /* 0x0000640000000012 */
[----:B01----:R-:W-:Y:S05]  /*26e0*/  ENDCOLLECTIVE ;  /* 0x000000000000791b */ /* 0x003fea0003800000 */
.L_x_2565:
        /* <DEDUP_REMOVED lines=8> */
.L_x_2566:
        /* <DEDUP_REMOVED lines=9> */
.L_x_2567:
[----:B------:R-:W-:Y:S01]  /*2800*/  IMAD.IADD R21, R22, 0x1, R21 ;  /* 0x0000000116157824 */ /* 0x000fe200078e0215 */
[----:B------:R-:W-:Y:S01]  /*2810*/  MOV R24, R0 ;  /* 0x0000000000187202 */ /* 0x000fe20000000f00 */
[----:B------:R-:W-:-:S07]  /*2820*/  IMAD.MOV.U32 R26, RZ, RZ, R25 ;  /* 0x000000ffff1a7224 */ /* 0x000fce00078e0019 */
[----:B------:R-:W-:Y:S05]  /*2830*/  WARPSYNC.COLLECTIVE R17, `(.L_x_2568) ;  /* 0x0000000011087348 */ /* 0x000fea0003c00000 */
[----:B------:R0:W1:Y:S02]  /*2840*/  SHFL.UP P0, R25, R24, R19, R18 ;  /* 0x0400001318197389 */ /* 0x0000640000000012 */
[----:B01----:R-:W-:Y:S05]  /*2850*/  ENDCOLLECTIVE ;  /* 0x000000000000791b */ /* 0x003fea0003800000 */
.L_x_2568:
        /* <DEDUP_REMOVED lines=8> */
.L_x_2569:
        /* <DEDUP_REMOVED lines=9> */
.L_x_2570:
[----:B------:R-:W-:Y:S01]  /*2970*/  IADD3 R22, PT, PT, R21, R22, RZ ;  /* 0x0000001615167210 */ /* 0x000fe20007ffe0ff */
[----:B------:R-:W-:Y:S01]  /*2980*/  IMAD.MOV.U32 R24, RZ, RZ, R0 ;  /* 0x000000ffff187224 */ /* 0x000fe200078e0000 */
[----:B------:R-:W-:-:S07]  /*2990*/  MOV R26, R25 ;  /* 0x00000019001a7202 */ /* 0x000fce0000000f00 */
[----:B------:R-:W-:Y:S05]  /*29a0*/  WARPSYNC.COLLECTIVE R17, `(.L_x_2571) ;  /* 0x0000000011087348 */ /* 0x000fea0003c00000 */
[----:B------:R0:W1:Y:S02]  /*29b0*/  SHFL.UP P0, R25, R24, R19, R18 ;  /* 0x0400001318197389 */ /* 0x0000640000000012 */
[----:B01----:R-:W-:Y:S05]  /*29c0*/  ENDCOLLECTIVE ;  /* 0x000000000000791b */ /* 0x003fea0003800000 */
.L_x_2571:
        /* <DEDUP_REMOVED lines=8> */
.L_x_2572:
        /* <DEDUP_REMOVED lines=9> */
.L_x_2573:
[----:B------:R-:W-:-:S05]  /*2ae0*/  SEL R23, R23, RZ, P6 ;  /* 0x000000ff17177207 */ /* 0x000fca0003000000 */
[----:B------:R-:W-:Y:S01]  /*2af0*/  IMAD.IADD R23, R22, 0x1, R23 ;  /* 0x0000000116177824 */ /* 0x000fe200078e0217 */
[----:B------:R-:W-:Y:S01]  /*2b00*/  MOV R24, R0 ;  /* 0x0000000000187202 */ /* 0x000fe20000000f00 */
[----:B------:R-:W-:-:S07]  /*2b10*/  FADD.FTZ R20, R3, R25 ;  /* 0x0000001903147221 */ /* 0x000fce0000010000 */
[----:B------:R-:W-:Y:S05]  /*2b20*/  WARPSYNC.COLLECTIVE R17, `(.L_x_2574) ;  /* 0x0000000011087348 */ /* 0x000fea0003c00000 */
[----:B------:R0:W1:Y:S02]  /*2b30*/  SHFL.UP P0, R25, R24, R19, R18 ;  /* 0x0400001318197389 */ /* 0x0000640000000012 */
[----:B01----:R-:W-:Y:S05]  /*2b40*/  ENDCOLLECTIVE ;  /* 0x000000000000791b */ /* 0x003fea0003800000 */
.L_x_2574:
        /* <DEDUP_REMOVED lines=8> */
.L_x_2575:
        /* <DEDUP_REMOVED lines=8> */
.L_x_2576:
[----:B------:R-:W-:Y:S01]  /*2c50*/  IADD3 R22, PT, PT, R23, R22, RZ ;  /* 0x0000001617167210 */ /* 0x000fe20007ffe0ff */
[----:B------:R-:W-:Y:S01]  /*2c60*/  IMAD.MOV.U32 R24, RZ, RZ, R0 ;  /* 0x000000ffff187224 */ /* 0x000fe200078e0000 */
[----:B------:R-:W-:-:S07]  /*2c70*/  MOV R26, R25 ;  /* 0x00000019001a7202 */ /* 0x000fce0000000f00 */
[----:B------:R-:W-:Y:S05]  /*2c80*/  WARPSYNC.COLLECTIVE R17, `(.L_x_2577) ;  /* 0x0000000011087348 */ /* 0x000fea0003c00000 */
[----:B------:R0:W1:Y:S02]  /*2c90*/  SHFL.UP P0, R25, R24, R19, R18 ;  /* 0x0400001318197389 */ /* 0x0000640000000012 */
[----:B01----:R-:W-:Y:S05]  /*2ca0*/  ENDCOLLECTIVE ;  /* 0x000000000000791b */ /* 0x003fea0003800000 */
.L_x_2577:
        /* <DEDUP_REMOVED lines=8> */
.L_x_2578:
[----:B------:R-:W-:-:S05]  /*2d30*/  FADD.FTZ R21, R0, R21 ;  /* 0x0000001500157221 */ /* 0x000fca0000010000 */
[----:B------:R-:W-:Y:S02]  /*2d40*/  @P4 FSEL R0, R21, R0, !P5 ;  /* 0x0000000015004208 */ /* 0x000fe40006800000 */
[----:B------:R-:W-:Y:S01]  /*2d50*/  MOV R24, R3 ;  /* 0x0000000300187202 */ /* 0x000fe20000000f00 */
[----:B------:R-:W-:-:S07]  /*2d60*/  IMAD.MOV.U32 R21, RZ, RZ, R25 ;  /* 0x000000ffff157224 */ /* 0x000fce00078e0019 */
[----:B------:R-:W-:Y:S05]  /*2d70*/  WARPSYNC.COLLECTIVE R17, `(.L_x_2579) ;  /* 0x0000000011087348 */ /* 0x000fea0003c00000 */
[----:B------:R0:W1:Y:S02]  /*2d80*/  SHFL.UP P0, R25, R24, R19, R18 ;  /* 0x0400001318197389 */ /* 0x0000640000000012 */
[----:B01----:R-:W-:Y:S05]  /*2d90*/  ENDCOLLECTIVE ;  /* 0x000000000000791b */ /* 0x003fea0003800000 */
.L_x_2579:
[----:B------:R-:W-:Y:S01]  /*2da0*/  MOV R24, R0 ;  /* 0x0000000000187202 */ /* 0x000fe20000000f00 */
[----:B------:R-:W-:-:S07]  /*2db0*/  IMAD.MOV.U32 R3, RZ, RZ, R25 ;  /* 0x000000ffff037224 */ /* 0x000fce00078e0019 */
[----:B------:R-:W-:Y:S05]  /*2dc0*/  WARPSYNC.COLLECTIVE R17, `(.L_x_2580) ;  /* 0x0000000011087348 */ /* 0x000fea0003c00000 */
[----:B------:R0:W1:Y:S02]  /*2dd0*/  SHFL.UP P0, R25, R24, R19, R18 ;  /* 0x0400001318197389 */ /* 0x0000640000000012 */
[----:B01----:R-:W-:Y:S05]  /*2de0*/  ENDCOLLECTIVE ;  /* 0x000000000000791b */ /* 0x003fea0003800000 */
.L_x_2580:
[----:B------:R-:W-:Y:S05]  /*2df0*/  BRA `(.L_x_2581) ;  /* 0xfffffff000d47947 */ /* 0x000fea000383ffff */
.L_x_2582:
        /* <DEDUP_REMOVED lines=16> */
.L_x_3673:


//--------------------- .text._Z30group_norm_nhwc_fwd_sum_kernelI11Bf16IOFp16WLi192EEv26Group_norm_nhwc_fwd_params --------------------------
	.section	.text._Z30group_norm_nhwc_fwd_sum_kernelI11Bf16IOFp16WLi192EEv26Group_norm_nhwc_fwd_params,"ax",@progbits
	.align	128
        .global         _Z30group_norm_nhwc_fwd_sum_kernelI11Bf16IOFp16WLi192EEv26Group_norm_nhwc_fwd_params
        .type           _Z30group_norm_nhwc_fwd_sum_kernelI11Bf16IOFp16WLi192EEv26Group_norm_nhwc_fwd_params,@function
        .size           _Z30group_norm_nhwc_fwd_sum_kernelI11Bf16IOFp16WLi192EEv26Group_norm_nhwc_fwd_params,(.L_x_3674 - _Z30group_norm_nhwc_fwd_sum_kernelI11Bf16IOFp16WLi192EEv26Group_norm_nhwc_fwd_params)
        .other          _Z30group_norm_nhwc_fwd_sum_kernelI11Bf16IOFp16WLi192EEv26Group_norm_nhwc_fwd_params,@"STO_CUDA_ENTRY STV_DEFAULT"
_Z30group_norm_nhwc_fwd_sum_kernelI11Bf16IOFp16WLi192EEv26Group_norm_nhwc_fwd_params:
.text._Z30group_norm_nhwc_fwd_sum_kernelI11Bf16IOFp16WLi192EEv26Group_norm_nhwc_fwd_params:
        /* <DEDUP_REMOVED lines=40> */
.L_x_2585:
        /* <DEDUP_REMOVED lines=196> */
.L_x_2584:
        /* <DEDUP_REMOVED lines=95> */
.L_x_2586:
        /* <DEDUP_REMOVED lines=51> */
.L_x_2587:
        /* <DEDUP_REMOVED lines=20> */
.L_x_2589:
[----:B------:R-:W-:Y:S05]  /*1920*/  BSYNC.RECONVERGENT B0 ;  /* 0x0000000000007941 */ /* 0x000fea0003800200 */
.L_x_2588:
[----:B------:R-:W-:Y:S01]  /*1930*/  IMAD.U32 R5, R0, 0x10000, RZ ;  /* 0x0001000000057824 */ /* 0x000fe200078e00ff */
[----:B------:R-:W-:-:S03]  /*1940*/  SHF.L.U32 R8, R8, 0x10, RZ ;  /* 0x0000001008087819 */ /* 0x000fc600000006ff */
[----:B------:R-:W-:Y:S02]  /*1950*/  FMUL.FTZ R7, R5, R5 ;  /* 0x0000000505077220 */ /* 0x000fe40000410000 */
[C---:B------:R-:W-:Y:S02]  /*1960*/  FADD.FTZ R5, R8.reuse, R5 ;  /* 0x0000000508057221 */ /* 0x040fe40000010000 */
[----:B------:R-:W-:Y:S02]  /*1970*/  FFMA.FTZ R8, R8, R8, R7 ;  /* 0x0000000808087223 */ /* 0x000fe40000010007 */
[----:B------:R-:W-:Y:S02]  /*1980*/  FADD.FTZ R20, R20, R5 ;  /* 0x0000000514147221 */ /* 0x000fe40000010000 */
[----:B------:R-:W-:-:S07]  /*1990*/  FADD.FTZ R21, R21, R8 ;  /* 0x0000000815157221 */ /* 0x000fce0000010000 */
.L_x_2583:
        /* <DEDUP_REMOVED lines=144> */
.L_x_2610:
        /* <DEDUP_REMOVED lines=48> */
.L_x_2590:
        /* <DEDUP_REMOVED lines=39> */
.L_x_2591:
[----:B------:R-:W-:Y:S02]  /*2810*/  IMAD.MOV.U32 R0, RZ, RZ, 0x1 ;  /* 0x00000001ff007424 */ /* 0x000fe400078e00ff */
[----:B------:R-:W-:Y:S02]  /*2820*/  HFMA2 R27, -RZ, RZ, 0, 0 ;  /* 0x00000000ff1b7431 */ /* 0x000fe400000001ff */
[----:B------:R-:W-:Y:S01]  /*2830*/  IMAD.MOV.U32 R28, RZ, RZ, -0x1 ;  /* 0xffffffffff1c7424 */ /* 0x000fe200078e00ff */
[----:B------:R-:W-:-:S13]  /*2840*/  ISETP.GE.AND P6, PT, R5, 0x1, PT ;  /* 0x000000010500780c */ /* 0x000fda0003fc6270 */
[----:B------:R-:W-:Y:S05]  /*2850*/  WARPSYNC.COLLECTIVE R28, `(.L_x_2592) ;  /* 0x000000001c087348 */ /* 0x000fea0003c00000 */
[----:B------:R0:W1:Y:S02]  /*2860*/  SHFL.UP P0, R0, R3, R0, R27 ;  /* 0x0400000003007389 */ /* 0x000064000000001b */
[----:B01----:R-:W-:Y:S05]  /*2870*/  ENDCOLLECTIVE ;  /* 0x000000000000791b */ /* 0x003fea0003800000 */
.L_x_2592:
        /* <DEDUP_REMOVED lines=9> */
.L_x_2593:
        /* <DEDUP_REMOVED lines=8> */
.L_x_2594:
        /* <DEDUP_REMOVED lines=9> */
.L_x_2595:
        /* <DEDUP_REMOVED lines=8> */
.L_x_2596:
        /* <DEDUP_REMOVED lines=8> */
.L_x_2597:
        /* <DEDUP_REMOVED lines=9> */
.L_x_2598:
        /* <DEDUP_REMOVED lines=8> */
.L_x_2599:
        /* <DEDUP_REMOVED lines=8> */
.L_x_2600:
        /* <DEDUP_REMOVED lines=9> */
.L_x_2601:
        /* <DEDUP_REMOVED lines=8> */
.L_x_2602:
        /* <DEDUP_REMOVED lines=8> */
.L_x_2603:
        /* <DEDUP_REMOVED lines=9> */
.L_x_2604:
        /* <DEDUP_REMOVED lines=8> */
.L_x_2605:
        /* <DEDUP_REMOVED lines=8> */
.L_x_2606:
        /* <DEDUP_REMOVED lines=9> */
.L_x_2607:
[----:B------:R-:W-:Y:S01]  /*3060*/  IMAD.MOV.U32 R3, RZ, RZ, R4 ;  /* 0x000000ffff037224 */ /* 0x000fe200078e0004 */
[----:B------:R-:W-:Y:S01]  /*3070*/  MOV R5, R0 ;  /* 0x0000000000057202 */ /* 0x000fe20000000f00 */
[----:B------:R-:W-:-:S07]  /*3080*/  HFMA2 R0, -RZ, RZ, 0, 5.9604644775390625e-08 ;  /* 0x00000001ff007431 */ /* 0x000fce00000001ff */
[----:B------:R-:W-:Y:S05]  /*3090*/  WARPSYNC.COLLECTIVE R28, `(.L_x_2608) ;  /* 0x000000001c087348 */ /* 0x000fea0003c00000 */
[----:B------:R0:W1:Y:S02]  /*30a0*/  SHFL.UP P0, R0, R3, R0, R27 ;  /* 0x0400000003007389 */ /* 0x000064000000001b */
[----:B01----:R-:W-:Y:S05]  /*30b0*/  ENDCOLLECTIVE ;  /* 0x000000000000791b */ /* 0x003fea0003800000 */
.L_x_2608:
[----:B------:R-:W-:Y:S01]  /*30c0*/  MOV R3, R2 ;  /* 0x0000000200037202 */ /* 0x000fe20000000f00 */
[----:B------:R-:W-:Y:S02]  /*30d0*/  IMAD.MOV.U32 R4, RZ, RZ, R0 ;  /* 0x000000ffff047224 */ /* 0x000fe400078e0000 */
[----:B------:R-:W-:-:S07]  /*30e0*/  IMAD.MOV.U32 R0, RZ, RZ, 0x1 ;  /* 0x00000001ff007424 */ /* 0x000fce00078e00ff */
[----:B------:R-:W-:Y:S05]  /*30f0*/  WARPSYNC.COLLECTIVE R28, `(.L_x_2609) ;  /* 0x000000001c087348 */ /* 0x000fea0003c00000 */
[----:B------:R0:W1:Y:S02]  /*3100*/  SHFL.UP P0, R0, R3, R0, R27 ;  /* 0x0400000003007389 */ /* 0x000064000000001b */
[----:B01----:R-:W-:Y:S05]  /*3110*/  ENDCOLLECTIVE ;  /* 0x000000000000791b */ /* 0x003fea0003800000 */
.L_x_2609:
[----:B------:R-:W-:Y:S01]  /*3120*/  MOV R2, R0 ;  /* 0x0000000000027202 */ /* 0x000fe20000000f00 */
[----:B------:R-:W-:Y:S06]  /*3130*/  BRA `(.L_x_2610) ;  /* 0xfffffff000587947 */ /* 0x000fec000383ffff */
.L_x_2611:
        /* <DEDUP_REMOVED lines=12> */
.L_x_3674:


//--------------------- .text._Z30group_norm_nhwc_fwd_sum_kernelI11Bf16IOFp16WLi448EEv26Group_norm_nhwc_fwd_params --------------------------
	.section	.text._Z30group_norm_nhwc_fwd_sum_kernelI11Bf16IOFp16WLi448EEv26Group_norm_nhwc_fwd_params,"ax",@progbits
	.align	128
        .global         _Z30group_norm_nhwc_fwd_sum_kernelI11Bf16IOFp16WLi448EEv26Group_norm_nhwc_fwd_params
        .type           _Z30group_norm_nhwc_fwd_sum_kernelI11Bf16IOFp16WLi448EEv26Group_norm_nhwc_fwd_params,@function
        .size           _Z30group_norm_nhwc_fwd_sum_kernelI11Bf16IOFp16WLi448EEv26Group_norm_nhwc_fwd_params,(.L_x_3675 - _Z30group_norm_nhwc_fwd_sum_kernelI11Bf16IOFp16WLi448EEv26Group_norm_nhwc_fwd_params)
        .other          _Z30group_norm_nhwc_fwd_sum_kernelI11Bf16IOFp16WLi448EEv26Group_norm_nhwc_fwd_params,@"STO_CUDA_ENTRY STV_DEFAULT"
_Z30group_norm_nhwc_fwd_sum_kernelI11Bf16IOFp16WLi448EEv26Group_norm_nhwc_fwd_params:
.text._Z30group_norm_nhwc_fwd_sum_kernelI11Bf16IOFp16WLi448EEv26Group_norm_nhwc_fwd_params:
        /* <DEDUP_REMOVED lines=40> */
.L_x_2614:
        /* <DEDUP_REMOVED lines=195> */
.L_x_2613:
        /* <DEDUP_REMOVED lines=101> */
.L_x_2615:
        /* <DEDUP_REMOVED lines=51> */
.L_x_2616:
        /* <DEDUP_REMOVED lines=20> */
.L_x_2618:
[----:B------:R-:W-:Y:S05]  /*1970*/  BSYNC.RECONVERGENT B0 ;  /* 0x0000000000007941 */ /* 0x000fea0003800200 */
.L_x_2617:
[----:B------:R-:W-:Y:S02]  /*1980*/  IMAD.U32 R8, R8, 0x10000, RZ ;  /* 0x0001000008087824 */ /* 0x000fe400078e00ff */
[----:B------:R-:W-:Y:S02]  /*1990*/  IMAD.U32 R9, R9, 0x10000, RZ ;  /* 0x0001000009097824 */ /* 0x000fe400078e00ff */
[----:B------:R-:W-:Y:S02]  /*19a0*/  FMUL.FTZ R2, R8, R8 ;  /* 0x0000000808027220 */ /* 0x000fe40000410000 */
[C---:B------:R-:W-:Y:S02]  /*19b0*/  FADD.FTZ R8, R9.reuse, R8 ;  /* 0x0000000809087221 */ /* 0x040fe40000010000 */
[----:B------:R-:W-:Y:S02]  /*19c0*/  FFMA.FTZ R9, R9, R9, R2 ;  /* 0x0000000909097223 */ /* 0x000fe40000010002 */
[----:B------:R-:W-:-:S02]  /*19d0*/  FADD.FTZ R7, R7, R8 ;  /* 0x0000000807077221 */ /* 0x000fc40000010000 */
[----:B------:R-:W-:-:S07]  /*19e0*/  FADD.FTZ R6, R6, R9 ;  /* 0x0000000906067221 */ /* 0x000fce0000010000 */
.L_x_2612:
        /* <DEDUP_REMOVED lines=223> */
.L_x_2639:
        /* <DEDUP_REMOVED lines=114> */
.L_x_2619:
        /* <DEDUP_REMOVED lines=44> */
.L_x_2620:
        /* <DEDUP_REMOVED lines=8> */
.L_x_2621:
        /* <DEDUP_REMOVED lines=10> */
.L_x_2622:
        /* <DEDUP_REMOVED lines=9> */
.L_x_2623:
        /* <DEDUP_REMOVED lines=9> */
.L_x_2624:
[----:B------:R-:W-:Y:S01]  /*3400*/  SEL R3, R0, RZ, P1 ;  /* 0x000000ff00037207 */ /* 0x000fe20000800000 */
[----:B------:R-:W-:-:S03]  /*3410*/  IMAD.MOV.U32 R0, RZ, RZ, 0x2 ;  /* 0x00000002ff007424 */ /* 0x000fc600078e00ff */
[----:B------:R-:W-:Y:S01]  /*3420*/  IADD3 R50, PT, PT, R50, R3, RZ ;  /* 0x0000000332327210 */ /* 0x000fe20007ffe0ff */
[----:B------:R-:W-:-:S07]  /*3430*/  IMAD.MOV.U32 R3, RZ, RZ, R4 ;  /* 0x000000ffff037224 */ /* 0x000fce00078e0004 */
[----:B------:R-:W-:Y:S05]  /*3440*/  WARPSYNC.COLLECTIVE R49, `(.L_x_2625) ;  /* 0x0000000031087348 */ /* 0x000fea0003c00000 */
[----:B------:R0:W1:Y:S02]  /*3450*/  SHFL.UP P6, R0, R3, R0, R48 ;  /* 0x0400000003007389 */ /* 0x00006400000c0030 */
[----:B01----:R-:W-:Y:S05]  /*3460*/  ENDCOLLECTIVE ;  /* 0x000000000000791b */ /* 0x003fea0003800000 */
.L_x_2625:
        /* <DEDUP_REMOVED lines=9> */
.L_x_2626:
        /* <DEDUP_REMOVED lines=9> */
.L_x_2627:
[----:B------:R-:W-:Y:S01]  /*3590*/  SEL R3, R0, RZ, P1 ;  /* 0x000000ff00037207 */ /* 0x000fe20000800000 */
[----:B------:R-:W-:-:S03]  /*35a0*/  IMAD.MOV.U32 R0, RZ, RZ, 0x4 ;  /* 0x00000004ff007424 */ /* 0x000fc600078e00ff */
[----:B------:R-:W-:Y:S01]  /*35b0*/  IADD3 R50, PT, PT, R50, R3, RZ ;  /* 0x0000000332327210 */ /* 0x000fe20007ffe0ff */
[----:B------:R-:W-:-:S07]  /*35c0*/  IMAD.MOV.U32 R3, RZ, RZ, R4 ;  /* 0x000000ffff037224 */ /* 0x000fce00078e0004 */
[----:B------:R-:W-:Y:S05]  /*35d0*/  WARPSYNC.COLLECTIVE R49, `(.L_x_2628) ;  /* 0x0000000031087348 */ /* 0x000fea0003c00000 */
[----:B------:R0:W1:Y:S02]  /*35e0*/  SHFL.UP P6, R0, R3, R0, R48 ;  /* 0x0400000003007389 */ /* 0x00006400000c0030 */
[----:B01----:R-:W-:Y:S05]  /*35f0*/  ENDCOLLECTIVE ;  /* 0x000000000000791b */ /* 0x003fea0003800000 */
.L_x_2628:
        /* <DEDUP_REMOVED lines=8> */
.L_x_2629:
        /* <DEDUP_REMOVED lines=9> */
.L_x_2630:
        /* <DEDUP_REMOVED lines=8> */
.L_x_2631:
        /* <DEDUP_REMOVED lines=9> */
.L_x_2632:
        /* <DEDUP_REMOVED lines=9> */
.L_x_2633:
        /* <DEDUP_REMOVED lines=8> */
.L_x_2634:
        /* <DEDUP_REMOVED lines=9> */
.L_x_2635:
        /* <DEDUP_REMOVED lines=9> */
.L_x_2636:
[----:B------:R-:W-:Y:S01]  /*3a50*/  ISETP.NE.AND P0, PT, R61, RZ, PT ;  /* 0x000000ff3d00720c */ /* 0x000fe20003f05270 */
[----:B------:R-:W-:Y:S02]  /*3a60*/  IMAD.MOV.U32 R3, RZ, RZ, R4 ;  /* 0x000000ffff037224 */ /* 0x000fe400078e0004 */
[----:B------:R-:W-:Y:S02]  /*3a70*/  IMAD.MOV.U32 R60, RZ, RZ, R0 ;  /* 0x000000ffff3c7224 */ /* 0x000fe400078e0000 */
[----:B------:R-:W-:-:S08]  /*3a80*/  HFMA2 R0, -RZ, RZ, 0, 5.9604644775390625e-08 ;  /* 0x00000001ff007431 */ /* 0x000fd000000001ff */
[----:B------:R-:W-:Y:S05]  /*3a90*/  WARPSYNC.COLLECTIVE R49, `(.L_x_2637) ;  /* 0x0000000031087348 */ /* 0x000fea0003c00000 */
[----:B------:R0:W1:Y:S02]  /*3aa0*/  SHFL.UP P6, R0, R3, R0, R48 ;  /* 0x0400000003007389 */ /* 0x00006400000c0030 */
[----:B01----:R-:W-:Y:S05]  /*3ab0*/  ENDCOLLECTIVE ;  /* 0x000000000000791b */ /* 0x003fea0003800000 */
.L_x_2637:
[----:B------:R-:W-:Y:S02]  /*3ac0*/  IMAD.MOV.U32 R3, RZ, RZ, R2 ;  /* 0x000000ffff037224 */ /* 0x000fe400078e0002 */
[----:B------:R-:W-:Y:S01]  /*3ad0*/  IMAD.MOV.U32 R4, RZ, RZ, R0 ;  /* 0x000000ffff047224 */ /* 0x000fe200078e0000 */
[----:B------:R-:W-:-:S07]  /*3ae0*/  MOV R0, 0x1 ;  /* 0x0000000100007802 */ /* 0x000fce0000000f00 */
[----:B------:R-:W-:Y:S05]  /*3af0*/  WARPSYNC.COLLECTIVE R49, `(.L_x_2638) ;  /* 0x0000000031087348 */ /* 0x000fea0003c00000 */
[----:B------:R0:W1:Y:S02]  /*3b00*/  SHFL.UP P6, R0, R3, R0, R48 ;  /* 0x0400000003007389 */ /* 0x00006400000c0030 */
[----:B01----:R-:W-:Y:S05]  /*3b10*/  ENDCOLLECTIVE ;  /* 0x000000000000791b */ /* 0x003fea0003800000 */
.L_x_2638:
[----:B------:R-:W-:Y:S01]  /*3b20*/  IMAD.MOV.U32 R2, RZ, RZ, R0 ;  /* 0x000000ffff027224 */ /* 0x000fe200078e0000 */
[----:B------:R-:W-:Y:S06]  /*3b30*/  BRA `(.L_x_2639) ;  /* 0xffffffec00287947 */ /* 0x000fec000383ffff */
.L_x_2640:
        /* <DEDUP_REMOVED lines=12> */
.L_x_3675:


//--------------------- .text._Z30group_norm_nhwc_fwd_sum_kernelI11Bf16IOFp16WLi256EEv26Group_norm_nhwc_fwd_params --------------------------
	.section	.text._Z30group_norm_nhwc_fwd_sum_kernelI11Bf16IOFp16WLi256EEv26Group_norm_nhwc_fwd_params,"ax",@progbits
	.align	128
        .global         _Z30group_norm_nhwc_fwd_sum_kernelI11Bf16IOFp16WLi256EEv26Group_norm_nhwc_fwd_params
        .type           _Z30group_norm_nhwc_fwd_sum_kernelI11Bf16IOFp16WLi256EEv26Group_norm_nhwc_fwd_params,@function
        .size           _Z30group_norm_nhwc_fwd_sum_kernelI11Bf16IOFp16WLi256EEv26Group_norm_nhwc_fwd_params,(.L_x_3676 - _Z30group_norm_nhwc_fwd_sum_kernelI11Bf16IOFp16WLi256EEv26Group_norm_nhwc_fwd_params)
        .other          _Z30group_norm_nhwc_fwd_sum_kernelI11Bf16IOFp16WLi256EEv26Group_norm_nhwc_fwd_params,@"STO_CUDA_ENTRY STV_DEFAULT"
_Z30group_norm_nhwc_fwd_sum_kernelI11Bf16IOFp16WLi256EEv26Group_norm_nhwc_fwd_params:
.text._Z30group_norm_nhwc_fwd_sum_kernelI11Bf16IOFp16WLi256EEv26Group_norm_nhwc_fwd_params:
        /* <DEDUP_REMOVED lines=42> */
.L_x_2643:
        /* <DEDUP_REMOVED lines=195> */
.L_x_2642:
        /* <DEDUP_REMOVED lines=101> */
.L_x_2644:
        /* <DEDUP_REMOVED lines=54> */
.L_x_2645:
        /* <DEDUP_REMOVED lines=20> */
.L_x_2647:
[----:B------:R-:W-:Y:S05]  /*19c0*/  BSYNC.RECONVERGENT B0 ;  /* 0x0000000000007941 */ /* 0x000fea0003800200 */
.L_x_2646:
[----:B------:R-:W-:Y:S01]  /*19d0*/  IMAD.U32 R6, R6, 0x10000, RZ ;  /* 0x0001000006067824 */ /* 0x000fe200078e00ff */
[----:B------:R-:W-:-:S03]  /*19e0*/  SHF.L.U32 R7, R7, 0x10, RZ ;  /* 0x0000001007077819 */ /* 0x000fc600000006ff */
[----:B------:R-:W-:Y:S02]  /*19f0*/  FMUL.FTZ R2, R6, R6 ;  /* 0x0000000606027220 */ /* 0x000fe40000410000 */
[C---:B------:R-:W-:Y:S02]  /*1a00*/  FADD.FTZ R3, R7.reuse, R6 ;  /* 0x0000000607037221 */ /* 0x040fe40000010000 */
[----:B------:R-:W-:Y:S02]  /*1a10*/  FFMA.FTZ R7, R7, R7, R2 ;  /* 0x0000000707077223 */ /* 0x000fe40000010002 */
[----:B------:R-:W-:Y:S02]  /*1a20*/  FADD.FTZ R14, R14, R3 ;  /* 0x000000030e0e7221 */ /* 0x000fe40000010000 */
[----:B------:R-:W-:-:S07]  /*1a30*/  FADD.FTZ R12, R12, R7 ;  /* 0x000000070c0c7221 */ /* 0x000fce0000010000 */
.L_x_2641:
        /* <DEDUP_REMOVED lines=164> */
.L_x_2668:
        /* <DEDUP_REMOVED lines=62> */
.L_x_2648:
        /* <DEDUP_REMOVED lines=38> */
.L_x_2649:
        /* <DEDUP_REMOVED lines=10> */
.L_x_2650:
[----:B------:R-:W-:Y:S01]  /*2b60*/  ISETP.NE.AND P2, PT, R30, RZ, PT ;  /* 0x000000ff1e00720c */ /* 0x000fe20003f45270 */
[----:B------:R-:W-:Y:S01]  /*2b70*/  IMAD.MOV.U32 R39, RZ, RZ, R25 ;  /* 0x000000ffff277224 */ /* 0x000fe200078e0019 */
[----:B------:R-:W-:-:S11]  /*2b80*/  MOV R29, R32 ;  /* 0x00000020001d7202 */ /* 0x000fd60000000f00 */
[----:B------:R-:W-:Y:S05]  /*2b90*/  WARPSYNC.COLLECTIVE R38, `(.L_x_2651) ;  /* 0x0000000026087348 */ /* 0x000fea0003c00000 */
[----:B------:R0:W1:Y:S02]  /*2ba0*/  SHFL.UP P0, R32, R39, R40, R41 ;  /* 0x0400002827207389 */ /* 0x0000640000000029 */
[----:B01----:R-:W-:Y:S05]  /*2bb0*/  ENDCOLLECTIVE ;  /* 0x000000000000791b */ /* 0x003fea0003800000 */
.L_x_2651:
        /* <DEDUP_REMOVED lines=8> */
.L_x_2652:
[----:B------:R-:W-:Y:S02]  /*2c40*/  IMAD.MOV.U32 R39, RZ, RZ, R29 ;  /* 0x000000ffff277224 */ /* 0x000fe400078e001d */
[----:B------:R-:W-:Y:S02]  /*2c50*/  HFMA2 R40, -RZ, RZ, 0, 1.1920928955078125e-07 ;  /* 0x00000002ff287431 */ /* 0x000fe400000001ff */
[----:B------:R-:W-:-:S07]  /*2c60*/  IMAD.MOV.U32 R36, RZ, RZ, R32 ;  /* 0x000000ffff247224 */ /* 0x000fce00078e0020 */
[----:B------:R-:W-:Y:S05]  /*2c70*/  WARPSYNC.COLLECTIVE R38, `(.L_x_2653) ;  /* 0x0000000026087348 */ /* 0x000fea0003c00000 */
[----:B------:R0:W1:Y:S02]  /*2c80*/  SHFL.UP P0, R32, R39, R40, R41 ;  /* 0x0400002827207389 */ /* 0x0000640000000029 */
[----:B01----:R-:W-:Y:S05]  /*2c90*/  ENDCOLLECTIVE ;  /* 0x000000000000791b */ /* 0x003fea0003800000 */
.L_x_2653:
        /* <DEDUP_REMOVED lines=9> */
.L_x_2654:
        /* <DEDUP_REMOVED lines=8> */
.L_x_2655:
[----:B------:R-:W-:Y:S01]  /*2db0*/  MOV R39, R30 ;  /* 0x0000001e00277202 */ /* 0x000fe20000000f00 */
[----:B------:R-:W-:Y:S02]  /*2dc0*/  IMAD.MOV.U32 R40, RZ, RZ, 0x4 ;  /* 0x00000004ff287424 */ /* 0x000fe400078e00ff */
[----:B------:R-:W-:-:S07]  /*2dd0*/  IMAD.MOV.U32 R36, RZ, RZ, R32 ;  /* 0x000000ffff247224 */ /* 0x000fce00078e0020 */
[----:B------:R-:W-:Y:S05]  /*2de0*/  WARPSYNC.COLLECTIVE R38, `(.L_x_2656) ;  /* 0x0000000026087348 */ /* 0x000fea0003c00000 */
[----:B------:R0:W1:Y:S02]  /*2df0*/  SHFL.UP P0, R32, R39, R40, R41 ;  /* 0x0400002827207389 */ /* 0x0000640000000029 */
[----:B01----:R-:W-:Y:S05]  /*2e00*/  ENDCOLLECTIVE ;  /* 0x000000000000791b */ /* 0x003fea0003800000 */
.L_x_2656:
        /* <DEDUP_REMOVED lines=9> */
.L_x_2657:
        /* <DEDUP_REMOVED lines=8> */
.L_x_2658:
[----:B------:R-:W-:Y:S02]  /*2f20*/  IMAD.MOV.U32 R39, RZ, RZ, R29 ;  /* 0x000000ffff277224 */ /* 0x000fe400078e001d */
[----:B------:R-:W-:Y:S01]  /*2f30*/  IMAD.MOV.U32 R40, RZ, RZ, 0x8 ;  /* 0x00000008ff287424 */ /* 0x000fe200078e00ff */
[----:B------:R-:W-:-:S07]  /*2f40*/  MOV R36, R32 ;  /* 0x0000002000247202 */ /* 0x000fce0000000f00 */
[----:B------:R-:W-:Y:S05]  /*2f50*/  WARPSYNC.COLLECTIVE R38, `(.L_x_2659) ;  /* 0x0000000026087348 */ /* 0x000fea0003c00000 */
[----:B------:R0:W1:Y:S02]  /*2f60*/  SHFL.UP P0, R32, R39, R40, R41 ;  /* 0x0400002827207389 */ /* 0x0000640000000029 */
[----:B01----:R-:W-:Y:S05]  /*2f70*/  ENDCOLLECTIVE ;  /* 0x000000000000791b */ /* 0x003fea0003800000 */
.L_x_2659:
        /* <DEDUP_REMOVED lines=9> */
.L_x_2660:
        /* <DEDUP_REMOVED lines=10> */
.L_x_2661:
        /* <DEDUP_REMOVED lines=9> */
.L_x_2662:
[----:B------:R-:W-:Y:S01]  /*3140*/  ISETP.NE.AND P2, PT, R35, RZ, PT ;  /* 0x000000ff2300720c */ /* 0x000fe20003f45270 */
[----:B------:R-:W-:Y:S02]  /*3150*/  IMAD.MOV.U32 R39, RZ, RZ, R25 ;  /* 0x000000ffff277224 */ /* 0x000fe400078e0019 */
[----:B------:R-:W-:-:S10]  /*3160*/  IMAD.MOV.U32 R29, RZ, RZ, R32 ;  /* 0x000000ffff1d7224 */ /* 0x000fd400078e0020 */
[----:B------:R-:W-:Y:S05]  /*3170*/  WARPSYNC.COLLECTIVE R38, `(.L_x_2663) ;  /* 0x0000000026087348 */ /* 0x000fea0003c00000 */
[----:B------:R0:W1:Y:S02]  /*3180*/  SHFL.UP P0, R32, R39, R40, R41 ;  /* 0x0400002827207389 */ /* 0x0000640000000029 */
[----:B01----:R-:W-:Y:S05]  /*3190*/  ENDCOLLECTIVE ;  /* 0x000000000000791b */ /* 0x003fea0003800000 */
.L_x_2663:
        /* <DEDUP_REMOVED lines=10> */
.L_x_2664:
        /* <DEDUP_REMOVED lines=9> */
.L_x_2665:
[----:B------:R-:W-:Y:S01]  /*32d0*/  ISETP.NE.AND P1, PT, R37, RZ, PT ;  /* 0x000000ff2500720c */ /* 0x000fe20003f25270 */
[----:B------:R-:W-:Y:S01]  /*32e0*/  IMAD.MOV.U32 R39, RZ, RZ, R25 ;  /* 0x000000ffff277224 */ /* 0x000fe200078e0019 */
[----:B------:R-:W-:-:S11]  /*32f0*/  MOV R29, R32 ;  /* 0x00000020001d7202 */ /* 0x000fd60000000f00 */
[----:B------:R-:W-:Y:S05]  /*3300*/  WARPSYNC.COLLECTIVE R38, `(.L_x_2666) ;  /* 0x0000000026087348 */ /* 0x000fea0003c00000 */
[----:B------:R0:W1:Y:S02]  /*3310*/  SHFL.UP P0, R32, R39, R40, R41 ;  /* 0x0400002827207389 */ /* 0x0000640000000029 */
[----:B01----:R-:W-:Y:S05]  /*3320*/  ENDCOLLECTIVE ;  /* 0x000000000000791b */ /* 0x003fea0003800000 */
.L_x_2666:
[----:B------:R-:W-:Y:S01]  /*3330*/  IMAD.MOV.U32 R39, RZ, RZ, R27 ;  /* 0x000000ffff277224 */ /* 0x000fe200078e001b */
[----:B------:R-:W-:-:S07]  /*3340*/  MOV R25, R32 ;  /* 0x0000002000197202 */ /* 0x000fce0000000f00 */
[----:B------:R-:W-:Y:S05]  /*3350*/  WARPSYNC.COLLECTIVE R38, `(.L_x_2667) ;  /* 0x0000000026087348 */ /* 0x000fea0003c00000 */
[----:B------:R0:W1:Y:S02]  /*3360*/  SHFL.UP P0, R32, R39, R40, R41 ;  /* 0x0400002827207389 */ /* 0x0000640000000029 */
[----:B01----:R-:W-:Y:S05]  /*3370*/  ENDCOLLECTIVE ;  /* 0x000000000000791b */ /* 0x003fea0003800000 */
.L_x_2667:
[----:B------:R-:W-:Y:S01]  /*3380*/  MOV R27, R32 ;  /* 0x00000020001b7202 */ /* 0x000fe20000000f00 */
[----:B------:R-:W-:Y:S06]  /*3390*/  BRA `(.L_x_2668) ;  /* 0xfffffff000387947 */ /* 0x000fec000383ffff */
.L_x_2669:
        /* <DEDUP_REMOVED lines=14> */
.L_x_3676:


//--------------------- .text._Z30group_norm_nhwc_fwd_sum_kernelI11Bf16IOFp16WLi120EEv26Group_norm_nhwc_fwd_params --------------------------
	.section	.text._Z30group_norm_nhwc_fwd_sum_kernelI11Bf16IOFp16WLi120EEv26Group_norm_nhwc_fwd_params,"ax",@progbits
	.align	128
        .global         _Z30group_norm_nhwc_fwd_sum_kernelI11Bf16IOFp16WLi120EEv26Group_norm_nhwc_fwd_params
        .type           _Z30group_norm_nhwc_fwd_sum_kernelI11Bf16IOFp16WLi120EEv26Group_norm_nhwc_fwd_params,@function
        .size           _Z30group_norm_nhwc_fwd_sum_kernelI11Bf16IOFp16WLi120EEv26Group_norm_nhwc_fwd_params,(.L_x_3677 - _Z30group_norm_nhwc_fwd_sum_kernelI11Bf16IOFp16WLi120EEv26Group_norm_nhwc_fwd_params)
        .other          _Z30group_norm_nhwc_fwd_sum_kernelI11Bf16IOFp16WLi120EEv26Group_norm_nhwc_fwd_params,@"STO_CUDA_ENTRY STV_DEFAULT"
_Z30group_norm_nhwc_fwd_sum_kernelI11Bf16IOFp16WLi120EEv26Group_norm_nhwc_fwd_params:
.text._Z30group_norm_nhwc_fwd_sum_kernelI11Bf16IOFp16WLi120EEv26Group_norm_nhwc_fwd_params:
        /* <DEDUP_REMOVED lines=40> */
.L_x_2672:
        /* <DEDUP_REMOVED lines=193> */
.L_x_2671:
        /* <DEDUP_REMOVED lines=95> */
.L_x_2673:
        /* <DEDUP_REMOVED lines=51> */
.L_x_2674:
        /* <DEDUP_REMOVED lines=20> */
.L_x_2676:
[----:B------:R-:W-:Y:S05]  /*18f0*/  BSYNC.RECONVERGENT B0 ;  /* 0x0000000000007941 */ /* 0x000fea0003800200 */
.L_x_2675:
[----:B------:R-:W-:Y:S01]  /*1900*/  SHF.L.U32 R5, R5, 0x10, RZ ;  /* 0x0000001005057819 */ /* 0x000fe200000006ff */
[----:B------:R-:W-:-:S04]  /*1910*/  IMAD.U32 R8, R8, 0x10000, RZ ;  /* 0x0001000008087824 */ /* 0x000fc800078e00ff */
[----:B------:R-:W-:Y:S01]  /*1920*/  FMUL.FTZ R3, R5, R5 ;  /* 0x0000000505037220 */ /* 0x000fe20000410000 */
[----:B------:R-:W-:-:S03]  /*1930*/  FADD.FTZ R5, R8, R5 ;  /* 0x0000000508057221 */ /* 0x000fc60000010000 */
[----:B------:R-:W-:Y:S01]  /*1940*/  FFMA.FTZ R8, R8, R8, R3 ;  /* 0x0000000808087223 */ /* 0x000fe20000010003 */
[----:B------:R-:W-:-:S03]  /*1950*/  FADD.FTZ R20, R20, R5 ;  /* 0x0000000514147221 */ /* 0x000fc60000010000 */
[----:B------:R-:W-:-:S07]  /*1960*/  FADD.FTZ R21, R21, R8 ;  /* 0x0000000815157221 */ /* 0x000fce0000010000 */
.L_x_2670:
        /* <DEDUP_REMOVED lines=150> */
.L_x_2690:
        /* <DEDUP_REMOVED lines=46> */
.L_x_2677:
        /* <DEDUP_REMOVED lines=31> */
.L_x_2678:
[----:B0-----:R-:W-:Y:S05]  /*27a0*/  WARPSYNC.COLLECTIVE R13, `(.L_x_2679) ;  /* 0x000000000d087348 */ /* 0x001fea0003c00000 */
[----:B------:R-:W-:Y:S01]  /*27b0*/  NOP ;  /* 0x0000000000007918 */ /* 0x000fe20000000000 */
[----:B0-----:R-:W-:Y:S05]  /*27c0*/  ENDCOLLECTIVE ;  /* 0x000000000000791b */ /* 0x001fea0003800000 */
.L_x_2679:
        /* <DEDUP_REMOVED lines=14> */
.L_x_2680:
        /* <DEDUP_REMOVED lines=9> */
.L_x_2681:
        /* <DEDUP_REMOVED lines=11> */
.L_x_2682:
        /* <DEDUP_REMOVED lines=9> */
.L_x_2683:
        /* <DEDUP_REMOVED lines=11> */
.L_x_2684:
        /* <DEDUP_REMOVED lines=9> */
.L_x_2685:
        /* <DEDUP_REMOVED lines=11> */
.L_x_2686:
        /* <DEDUP_REMOVED lines=10> */
.L_x_2687:
        /* <DEDUP_REMOVED lines=9> */
.L_x_2688:
[----:B------:R-:W-:Y:S01]  /*2da0*/  @!P0 FADD.FTZ R7, R7, R14 ;  /* 0x0000000e07078221 */ /* 0x000fe20000010000 */
[----:B------:R0:W-:Y:S04]  /*2db0*/  STS [R12+0xc0], R11 ;  /* 0x0000c00b0c007388 */ /* 0x0001e80000000800 */
[----:B------:R0:W-:Y:S04]  /*2dc0*/  STS [R12+0xc4], R8 ;  /* 0x0000c4080c007388 */ /* 0x0001e80000000800 */
[----:B------:R0:W-:Y:S02]  /*2dd0*/  STS [R12+0xc8], R7 ;  /* 0x0000c8070c007388 */ /* 0x0001e40000000800 */
[----:B0-----:R-:W-:Y:S05]  /*2de0*/  WARPSYNC.COLLECTIVE R13, `(.L_x_2689) ;  /* 0x000000000d087348 */ /* 0x001fea0003c00000 */
[----:B------:R-:W-:Y:S01]  /*2df0*/  NOP ;  /* 0x0000000000007918 */ /* 0x000fe20000000000 */
[----:B0-----:R-:W-:Y:S05]  /*2e00*/  ENDCOLLECTIVE ;  /* 0x000000000000791b */ /* 0x001fea0003800000 */
.L_x_2689:
[----:B------:R-:W-:Y:S05]  /*2e10*/  BRA `(.L_x_2690) ;  /* 0xfffffff4002c7947 */ /* 0x000fea000383ffff */
.L_x_2691:
        /* <DEDUP_REMOVED lines=14> */
.L_x_3677:


//--------------------- .text._Z30group_norm_nhwc_fwd_sum_kernelI11Bf16IOFp16WLi140EEv26Group_norm_nhwc_fwd_params --------------------------
	.section	.text._Z30group_norm_nhwc_fwd_sum_kernelI11Bf16IOFp16WLi140EEv26Group_norm_nhwc_fwd_params,"ax",@progbits
	.align	128
        .global         _Z30group_norm_nhwc_fwd_sum_kernelI11Bf16IOFp16WLi140EEv26Group_norm_nhwc_fwd_params
        .type           _Z30group_norm_nhwc_fwd_sum_kernelI11Bf16IOFp16WLi140EEv26Group_norm_nhwc_fwd_params,@function
        .size           _Z30group_norm_nhwc_fwd_sum_kernelI11Bf16IOFp16WLi140EEv26Group_norm_nhwc_fwd_params,(.L_x_3678 - _Z30group_norm_nhwc_fwd_sum_kernelI11Bf16IOFp16WLi140EEv26Group_norm_nhwc_fwd_params)
        .other          _Z30group_norm_nhwc_fwd_sum_kernelI11Bf16IOFp16WLi140EEv26Group_norm_nhwc_fwd_params,@"STO_CUDA_ENTRY STV_DEFAULT"
_Z30group_norm_nhwc_fwd_sum_kernelI11Bf16IOFp16WLi140EEv26Group_norm_nhwc_fwd_params:
.text._Z30group_norm_nhwc_fwd_sum_kernelI11Bf16IOFp16WLi140EEv26Group_norm_nhwc_fwd_params:
        /* <DEDUP_REMOVED lines=40> */
.L_x_2694:
        /* <DEDUP_REMOVED lines=193> */
.L_x_2693:
        /* <DEDUP_REMOVED lines=95> */
.L_x_2695:
        /* <DEDUP_REMOVED lines=51> */
.L_x_2696:
        /* <DEDUP_REMOVED lines=20> */
.L_x_2698:
[----:B------:R-:W-:Y:S05]  /*18f0*/  BSYNC.RECONVERGENT B0 ;  /* 0x0000000000007941 */ /* 0x000fea0003800200 */
.L_x_2697:
[----:B------:R-:W-:Y:S01]  /*1900*/  SHF.L.U32 R5, R5, 0x10, RZ ;  /* 0x0000001005057819 */ /* 0x000fe200000006ff */
[----:B------:R-:W-:-:S04]  /*1910*/  IMAD.U32 R8, R8, 0x10000, RZ ;  /* 0x0001000008087824 */ /* 0x000fc800078e00ff */
[----:B------:R-:W-:Y:S01]  /*1920*/  FMUL.FTZ R3, R5, R5 ;  /* 0x0000000505037220 */ /* 0x000fe20000410000 */
[----:B------:R-:W-:-:S03]  /*1930*/  FADD.FTZ R5, R8, R5 ;  /* 0x0000000508057221 */ /* 0x000fc60000010000 */
[----:B------:R-:W-:Y:S01]  /*1940*/  FFMA.FTZ R8, R8, R8, R3 ;  /* 0x0000000808087223 */ /* 0x000fe20000010003 */
[----:B------:R-:W-:-:S03]  /*1950*/  FADD.FTZ R20, R20, R5 ;  /* 0x0000000514147221 */ /* 0x000fc60000010000 */
[----:B------:R-:W-:-:S07]  /*1960*/  FADD.FTZ R21, R21, R8 ;  /* 0x0000000815157221 */ /* 0x000fce0000010000 */
.L_x_2692:
        /* <DEDUP_REMOVED lines=157> */
.L_x_2712:
        /* <DEDUP_REMOVED lines=60> */
.L_x_2699:
        /* <DEDUP_REMOVED lines=33> */
.L_x_2700:
[----:B------:R-:W-:Y:S05]  /*2910*/  WARPSYNC.COLLECTIVE R11, `(.L_x_2701) ;  /* 0x000000000b087348 */ /* 0x000fea0003c00000 */
[----:B------:R-:W-:Y:S01]  /*2920*/  NOP ;  /* 0x0000000000007918 */ /* 0x000fe20000000000 */
[----:B------:R-:W-:Y:S05]  /*2930*/  ENDCOLLECTIVE ;  /* 0x000000000000791b */ /* 0x000fea0003800000 */
.L_x_2701:
        /* <DEDUP_REMOVED lines=14> */
.L_x_2702:
        /* <DEDUP_REMOVED lines=9> */
.L_x_2703:
        /* <DEDUP_REMOVED lines=11> */
.L_x_2704:
        /* <DEDUP_REMOVED lines=9> */
.L_x_2705:
        /* <DEDUP_REMOVED lines=11> */
.L_x_2706:
        /* <DEDUP_REMOVED lines=9> */
.L_x_2707:
        /* <DEDUP_REMOVED lines=11> */
.L_x_2708:
        /* <DEDUP_REMOVED lines=10> */
.L_x_2709:
        /* <DEDUP_REMOVED lines=9> */
.L_x_2710:
[----:B------:R-:W-:Y:S01]  /*2f10*/  @!P0 FADD.FTZ R8, R8, R17 ;  /* 0x0000001108088221 */ /* 0x000fe20000010000 */
[----:B------:R0:W-:Y:S04]  /*2f20*/  STS [R9+0xc0], R12 ;  /* 0x0000c00c09007388 */ /* 0x0001e80000000800 */
[----:B------:R0:W-:Y:S04]  /*2f30*/  STS [R9+0xc4], R6 ;  /* 0x0000c40609007388 */ /* 0x0001e80000000800 */
[----:B------:R0:W-:Y:S02]  /*2f40*/  STS [R9+0xc8], R8 ;  /* 0x0000c80809007388 */ /* 0x0001e40000000800 */
[----:B0-----:R-:W-:Y:S05]  /*2f50*/  WARPSYNC.COLLECTIVE R11, `(.L_x_2711) ;  /* 0x000000000b087348 */ /* 0x001fea0003c00000 */
[----:B------:R-:W-:Y:S01]  /*2f60*/  NOP ;  /* 0x0000000000007918 */ /* 0x000fe20000000000 */
[----:B0-----:R-:W-:Y:S05]  /*2f70*/  ENDCOLLECTIVE ;  /* 0x000000000000791b */ /* 0x001fea0003800000 */
.L_x_2711:
[----:B------:R-:W-:Y:S05]  /*2f80*/  BRA `(.L_x_2712) ;  /* 0xfffffff000ec7947 */ /* 0x000fea000383ffff */
.L_x_2713:
        /* <DEDUP_REMOVED lines=15> */
.L_x_3678:


//--------------------- .text._Z30group_norm_nhwc_fwd_sum_kernelI11Bf16IOFp16WLi160EEv26Group_norm_nhwc_fwd_params --------------------------
	.section	.text._Z30group_norm_nhwc_fwd_sum_kernelI11Bf16IOFp16WLi160EEv26Group_norm_nhwc_fwd_params,"ax",@progbits
	.align	128
        .global         _Z30group_norm_nhwc_fwd_sum_kernelI11Bf16IOFp16WLi160EEv26Group_norm_nhwc_fwd_params
        .type           _Z30group_norm_nhwc_fwd_sum_kernelI11Bf16IOFp16WLi160EEv26Group_norm_nhwc_fwd_params,@function
        .size           _Z30group_norm_nhwc_fwd_sum_kernelI11Bf16IOFp16WLi160EEv26Group_norm_nhwc_fwd_params,(.L_x_3679 - _Z30group_norm_nhwc_fwd_sum_kernelI11Bf16IOFp16WLi160EEv26Group_norm_nhwc_fwd_params)
        .other          _Z30group_norm_nhwc_fwd_sum_kernelI11Bf16IOFp16WLi160EEv26Group_norm_nhwc_fwd_params,@"STO_CUDA_ENTRY STV_DEFAULT"
_Z30group_norm_nhwc_fwd_sum_kernelI11Bf16IOFp16WLi160EEv26Group_norm_nhwc_fwd_params:
.text._Z30group_norm_nhwc_fwd_sum_kernelI11Bf16IOFp16WLi160EEv26Group_norm_nhwc_fwd_params:
        /* <DEDUP_REMOVED lines=40> */
.L_x_2716:
        /* <DEDUP_REMOVED lines=193> */
.L_x_2715:
        /* <DEDUP_REMOVED lines=95> */
.L_x_2717:
        /* <DEDUP_REMOVED lines=51> */
.L_x_2718:
        /* <DEDUP_REMOVED lines=20> */
.L_x_2720:
[----:B------:R-:W-:Y:S05]  /*18f0*/  BSYNC.RECONVERGENT B0 ;  /* 0x0000000000007941 */ /* 0x000fea0003800200 */
.L_x_2719:
[----:B------:R-:W-:Y:S01]  /*1900*/  IMAD.U32 R5, R5, 0x10000, RZ ;  /* 0x0001000005057824 */ /* 0x000fe200078e00ff */
[----:B------:R-:W-:-:S03]  /*1910*/  SHF.L.U32 R8, R8, 0x10, RZ ;  /* 0x0000001008087819 */ /* 0x000fc600000006ff */
[----:B------:R-:W-:Y:S02]  /*1920*/  FMUL.FTZ R3, R5, R5 ;  /* 0x0000000505037220 */ /* 0x000fe40000410000 */
[C---:B------:R-:W-:Y:S02]  /*1930*/  FADD.FTZ R5, R8.reuse, R5 ;  /* 0x0000000508057221 */ /* 0x040fe40000010000 */
[----:B------:R-:W-:Y:S02]  /*1940*/  FFMA.FTZ R8, R8, R8, R3 ;  /* 0x0000000808087223 */ /* 0x000fe40000010003 */
[----:B------:R-:W-:Y:S02]  /*1950*/  FADD.FTZ R20, R20, R5 ;  /* 0x0000000514147221 */ /* 0x000fe40000010000 */
[----:B------:R-:W-:-:S07]  /*1960*/  FADD.FTZ R21, R21, R8 ;  /* 0x0000000815157221 */ /* 0x000fce0000010000 */
.L_x_2714:
        /* <DEDUP_REMOVED lines=133> */
.L_x_2741:
        /* <DEDUP_REMOVED lines=41> */
.L_x_2721:
        /* <DEDUP_REMOVED lines=37> */
.L_x_2722:
        /* <DEDUP_REMOVED lines=8> */
.L_x_2723:
[----:B------:R-:W-:-:S05]  /*2720*/  SEL R26, R26, RZ, P6 ;  /* 0x000000ff1a1a7207 */ /* 0x000fca0003000000 */
[----:B------:R-:W-:Y:S01]  /*2730*/  IMAD.IADD R27, R25, 0x1, R26 ;  /* 0x00000001191b7824 */ /* 0x000fe200078e021a */
[----:B------:R-:W-:-:S07]  /*2740*/  MOV R25, R21 ;  /* 0x0000001500197202 */ /* 0x000fce0000000f00 */
[----:B------:R-:W-:Y:S05]  /*2750*/  WARPSYNC.COLLECTIVE R22, `(.L_x_2724) ;  /* 0x0000000016087348 */ /* 0x000fea0003c00000 */
[----:B------:R0:W1:Y:S02]  /*2760*/  SHFL.UP P0, R26, R25, R20, R23 ;  /* 0x04000014191a7389 */ /* 0x0000640000000017 */
[----:B01----:R-:W-:Y:S05]  /*2770*/  ENDCOLLECTIVE ;  /* 0x000000000000791b */ /* 0x003fea0003800000 */
.L_x_2724:
[----:B------:R-:W-:Y:S01]  /*2780*/  MOV R25, R0 ;  /* 0x0000000000197202 */ /* 0x000fe20000000f00 */
[----:B------:R-:W-:-:S07]  /*2790*/  IMAD.MOV.U32 R28, RZ, RZ, R26 ;  /* 0x000000ffff1c7224 */ /* 0x000fce00078e001a */
[----:B------:R-:W-:Y:S05]  /*27a0*/  WARPSYNC.COLLECTIVE R22, `(.L_x_2725) ;  /* 0x0000000016087348 */ /* 0x000fea0003c00000 */
[----:B------:R0:W1:Y:S02]  /*27b0*/  SHFL.UP P0, R26, R25, R20, R23 ;  /* 0x04000014191a7389 */ /* 0x0000640000000017 */
[----:B01----:R-:W-:Y:S05]  /*27c0*/  ENDCOLLECTIVE ;  /* 0x000000000000791b */ /* 0x003fea0003800000 */
.L_x_2725:
        /* <DEDUP_REMOVED lines=8> */
.L_x_2726:
        /* <DEDUP_REMOVED lines=10> */
.L_x_2727:
[----:B------:R-:W-:Y:S01]  /*28f0*/  IMAD.MOV.U32 R25, RZ, RZ, R0 ;  /* 0x000000ffff197224 */ /* 0x000fe200078e0000 */
[----:B------:R-:W-:-:S05]  /*2900*/  MOV R29, R26 ;  /* 0x0000001a001d7202 */ /* 0x000fca0000000f00 */
[----:B------:R-:W-:-:S05]  /*2910*/  FADD.FTZ R26, R21, R29 ;  /* 0x0000001d151a7221 */ /* 0x000fca0000010000 */
[----:B------:R-:W-:-:S07]  /*2920*/  @P6 FSEL R21, R26, R21, !P5 ;  /* 0x000000151a156208 */ /* 0x000fce0006800000 */
[----:B------:R-:W-:Y:S05]  /*2930*/  WARPSYNC.COLLECTIVE R22, `(.L_x_2728) ;  /* 0x0000000016087348 */ /* 0x000fea0003c00000 */
[----:B------:R0:W1:Y:S02]  /*2940*/  SHFL.UP P0, R26, R25, R20, R23 ;  /* 0x04000014191a7389 */ /* 0x0000640000000017 */
[----:B01----:R-:W-:Y:S05]  /*2950*/  ENDCOLLECTIVE ;  /* 0x000000000000791b */ /* 0x003fea0003800000 */
.L_x_2728:
        /* <DEDUP_REMOVED lines=9> */
.L_x_2729:
[----:B------:R-:W-:Y:S02]  /*29f0*/  ISETP.GE.AND P6, PT, R24, 0x4, PT ;  /* 0x000000041800780c */ /* 0x000fe40003fc6270 */
[----:B------:R-:W-:Y:S01]  /*2a00*/  ISETP.NE.AND P5, PT, R28, RZ, PT ;  /* 0x000000ff1c00720c */ /* 0x000fe20003fa5270 */
[----:B------:R-:W-:Y:S01]  /*2a10*/  IMAD.MOV.U32 R25, RZ, RZ, R21 ;  /* 0x000000ffff197224 */ /* 0x000fe200078e0015 */
[----:B------:R-:W-:-:S11]  /*2a20*/  SEL R27, R26, RZ, P6 ;  /* 0x000000ff1a1b7207 */ /* 0x000fd60003000000 */
[----:B------:R-:W-:Y:S05]  /*2a30*/  WARPSYNC.COLLECTIVE R22, `(.L_x_2730) ;  /* 0x0000000016087348 */ /* 0x000fea0003c00000 */
[----:B------:R0:W1:Y:S02]  /*2a40*/  SHFL.UP P0, R26, R25, R20, R23 ;  /* 0x04000014191a7389 */ /* 0x0000640000000017 */
[----:B01----:R-:W-:Y:S05]  /*2a50*/  ENDCOLLECTIVE ;  /* 0x000000000000791b */ /* 0x003fea0003800000 */
.L_x_2730:
        /* <DEDUP_REMOVED lines=8> */
.L_x_2731:
        /* <DEDUP_REMOVED lines=9> */
.L_x_2732:
        /* <DEDUP_REMOVED lines=9> */
.L_x_2733:
        /* <DEDUP_REMOVED lines=8> */
.L_x_2734:
        /* <DEDUP_REMOVED lines=10> */
.L_x_2735:
[----:B------:R-:W-:Y:S01]  /*2d20*/  ISETP.NE.AND P5, PT, R28, RZ, PT ;  /* 0x000000ff1c00720c */ /* 0x000fe20003fa5270 */
[----:B------:R-:W-:Y:S01]  /*2d30*/  IMAD.MOV.U32 R25, RZ, RZ, R21 ;  /* 0x000000ffff197224 */ /* 0x000fe200078e0015 */
[----:B------:R-:W-:-:S11]  /*2d40*/  SEL R27, R26, RZ, P6 ;  /* 0x000000ff1a1b7207 */ /* 0x000fd60003000000 */
[----:B------:R-:W-:Y:S05]  /*2d50*/  WARPSYNC.COLLECTIVE R22, `(.L_x_2736) ;  /* 0x0000000016087348 */ /* 0x000fea0003c00000 */
[----:B------:R0:W1:Y:S02]  /*2d60*/  SHFL.UP P0, R26, R25, R20, R23 ;  /* 0x04000014191a7389 */ /* 0x0000640000000017 */
[----:B01----:R-:W-:Y:S05]  /*2d70*/  ENDCOLLECTIVE ;  /* 0x000000000000791b */ /* 0x003fea0003800000 */
.L_x_2736:
        /* <DEDUP_REMOVED lines=8> */
.L_x_2737:
[----:B------:R-:W-:Y:S02]  /*2e00*/  IMAD.MOV.U32 R25, RZ, RZ, R24 ;  /* 0x000000ffff197224 */ /* 0x000fe400078e0018 */
[----:B------:R-:W-:Y:S01]  /*2e10*/  HFMA2 R20, -RZ, RZ, 0, 5.9604644775390625e-08 ;  /* 0x00000001ff147431 */ /* 0x000fe200000001ff */
[----:B------:R-:W-:-:S07]  /*2e20*/  MOV R27, R26 ;  /* 0x0000001a001b7202 */ /* 0x000fce0000000f00 */
[----:B------:R-:W-:Y:S05]  /*2e30*/  WARPSYNC.COLLECTIVE R22, `(.L_x_2738) ;  /* 0x0000000016087348 */ /* 0x000fea0003c00000 */
[----:B------:R0:W1:Y:S02]  /*2e40*/  SHFL.UP P0, R26, R25, R20, R23 ;  /* 0x04000014191a7389 */ /* 0x0000640000000017 */
[----:B01----:R-:W-:Y:S05]  /*2e50*/  ENDCOLLECTIVE ;  /* 0x000000000000791b */ /* 0x003fea0003800000 */
.L_x_2738:
[----:B------:R-:W-:-:S05]  /*2e60*/  FADD.FTZ R27, R0, R27 ;  /* 0x0000001b001b7221 */ /* 0x000fca0000010000 */
[----:B------:R-:W-:Y:S02]  /*2e70*/  @P6 FSEL R0, R27, R0, !P5 ;  /* 0x000000001b006208 */ /* 0x000fe40006800000 */
[----:B------:R-:W-:Y:S01]  /*2e80*/  MOV R25, R21 ;  /* 0x0000001500197202 */ /* 0x000fe20000000f00 */
[----:B------:R-:W-:-:S07]  /*2e90*/  IMAD.MOV.U32 R24, RZ, RZ, R26 ;  /* 0x000000ffff187224 */ /* 0x000fce00078e001a */
[----:B------:R-:W-:Y:S05]  /*2ea0*/  WARPSYNC.COLLECTIVE R22, `(.L_x_2739) ;  /* 0x0000000016087348 */ /* 0x000fea0003c00000 */
[----:B------:R0:W1:Y:S02]  /*2eb0*/  SHFL.UP P0, R26, R25, R20, R23 ;  /* 0x04000014191a7389 */ /* 0x0000640000000017 */
[----:B01----:R-:W-:Y:S05]  /*2ec0*/  ENDCOLLECTIVE ;  /* 0x000000000000791b */ /* 0x003fea0003800000 */
.L_x_2739:
[----:B------:R-:W-:Y:S01]  /*2ed0*/  MOV R25, R0 ;  /* 0x0000000000197202 */ /* 0x000fe20000000f00 */
[----:B------:R-:W-:-:S07]  /*2ee0*/  IMAD.MOV.U32 R21, RZ, RZ, R26 ;  /* 0x000000ffff157224 */ /* 0x000fce00078e001a */
[----:B------:R-:W-:Y:S05]  /*2ef0*/  WARPSYNC.COLLECTIVE R22, `(.L_x_2740) ;  /* 0x0000000016087348 */ /* 0x000fea0003c00000 */
[----:B------:R0:W1:Y:S02]  /*2f00*/  SHFL.UP P0, R26, R25, R20, R23 ;  /* 0x04000014191a7389 */ /* 0x0000640000000017 */
[----:B01----:R-:W-:Y:S05]  /*2f10*/  ENDCOLLECTIVE ;  /* 0x000000000000791b */ /* 0x003fea0003800000 */
.L_x_2740:
[----:B------:R-:W-:Y:S05]  /*2f20*/  BRA `(.L_x_2741) ;  /* 0xfffffff000a47947 */ /* 0x000fea000383ffff */
.L_x_2742:
        /* <DEDUP_REMOVED lines=13> */
.L_x_3679:


//--------------------- .text._Z30group_norm_nhwc_fwd_sum_kernelI11Fp16IOFp32WLi196EEv26Group_norm_nhwc_fwd_params --------------------------
	.section	.text._Z30group_norm_nhwc_fwd_sum_kernelI11Fp16IOFp32WLi196EEv26Group_norm_nhwc_fwd_params,"ax",@progbits
	.align	128
        .global         _Z30group_norm_nhwc_fwd_sum_kernelI11Fp16IOFp32WLi196EEv26Group_norm_nhwc_fwd_params
        .type           _Z30group_norm_nhwc_fwd_sum_kernelI11Fp16IOFp32WLi196EEv26Group_norm_nhwc_fwd_params,@function
        .size           _Z30group_norm_nhwc_fwd_sum_kernelI11Fp16IOFp32WLi196EEv26Group_norm_nhwc_fwd_params,(.L_x_3680 - _Z30group_norm_nhwc_fwd_sum_kernelI11Fp16IOFp32WLi196EEv26Group_norm_nhwc_fwd_params)
        .other          _Z30group_norm_nhwc_fwd_sum_kernelI11Fp16IOFp32WLi196EEv26Group_norm_nhwc_fwd_params,@"STO_CUDA_ENTRY STV_DEFAULT"
_Z30group_norm_nhwc_fwd_sum_kernelI11Fp16IOFp32WLi196EEv26Group_norm_nhwc_fwd_params:
.text._Z30group_norm_nhwc_fwd_sum_kernelI11Fp16IOFp32WLi196EEv26Group_norm_nhwc_fwd_params:
[----:B------:R-:W-:Y:S08]  /*0000*/  LDC R1, c[0x0][0x37c] ;  /* 0x0000df00ff017b82 */ /* 0x000ff00000000800 */
[----:B------:R-:W0:Y:S01]  /*0010*/  S2UR UR4, SR_CTAID.Y ;  /* 0x00000000000479c3 */ /* 0x000e220000002600 */
[----:B------:R-:W1:Y:S01]  /*0020*/  LDCU UR6, c[0x0][0x404] ;  /* 0x00008080ff0677ac */ /* 0x000e620008000800 */
[----:B------:R-:W2:Y:S01]  /*0030*/  S2R R0, SR_TID.X ;  /* 0x0000000000007919 */ /* 0x000ea20000002100 */
[----:B------:R-:W-:-:S02]  /*0040*/  HFMA2 R10, -RZ, RZ, 0, 0 ;  /* 0x00000000ff0a7431 */ /* 0x000fc400000001ff */
[----:B------:R-:W-:Y:S01]  /*0050*/  IMAD.MOV.U32 R9, RZ, RZ, RZ ;  /* 0x000000ffff097224 */ /* 0x000fe200078e00ff */
[----:B------:R-:W3:Y:S02]  /*0060*/  LDCU.64 UR8, c[0x0][0x3e8] ;  /* 0x00007d00ff0877ac */ /* 0x000ee40008000a00 */
        /* <DEDUP_REMOVED lines=15> */
[----:B------:R-:W-:Y:S01]  /*0160*/  MOV R10, RZ ;  /* 0x000000ff000a7202 */ /* 0x000fe20000000f00 */
[----:B------:R-:W-:-:S03]  /*0170*/  IMAD.MOV.U32 R9, RZ, RZ, RZ ;  /* 0x000000ffff097224 */ /* 0x000fc600078e00ff */
        /* <DEDUP_REMOVED lines=18> */
.L_x_2745:
[----:B------:R-:W0:Y:S01]  /*02a0*/  @!P0 LDC.64 R16, c[0x0][0x390] ;  /* 0x0000e400ff108b82 */ /* 0x000e220000000a00 */
[----:B------:R-:W-:Y:S01]  /*02b0*/  @!P0 IADD3 R11, PT, PT, R3, -0x3, RZ ;  /* 0xfffffffd030b8810 */ /* 0x000fe20007ffe0ff */
[----:B------:R-:W-:Y:S01]  /*02c0*/  @!P0 IMAD.MOV.U32 R18, RZ, RZ, R14 ;  /* 0x000000ffff128224 */ /* 0x000fe200078e000e */
[----:B------:R-:W-:Y:S02]  /*02d0*/  @!P0 MOV R19, R7 ;  /* 0x0000000700138202 */ /* 0x000fe40000000f00 */
[----:B------:R-:W-:Y:S01]  /*02e0*/  @!P0 SHF.R.S32.HI R8, RZ, 0x1f, R11 ;  /* 0x0000001fff088819 */ /* 0x000fe2000001140b */
[----:B------:R-:W-:-:S04]  /*02f0*/  @!P0 IMAD.WIDE.U32 R18, R11, UR8, R18 ;  /* 0x000000080b128c25 */ /* 0x000fc8000f8e0012 */
[----:B------:R-:W-:-:S04]  /*0300*/  @!P0 IMAD R8, R8, UR8, RZ ;  /* 0x0000000808088c24 */ /* 0x000fc8000f8e02ff */
[----:B------:R-:W-:-:S04]  /*0310*/  @!P0 IMAD R11, R11, UR9, R8 ;  /* 0x000000090b0b8c24 */ /* 0x000fc8000f8e0208 */
[----:B------:R-:W-:Y:S01]  /*0320*/  @!P0 IMAD.IADD R19, R19, 0x1, R11 ;  /* 0x0000000113138824 */ /* 0x000fe200078e020b */
[----:B0-----:R-:W-:-:S04]  /*0330*/  @!P0 LEA R16, P1, R18, R16, 0x1 ;  /* 0x0000001012108211 */ /* 0x001fc800078208ff */
[----:B------:R-:W-:Y:S02]  /*0340*/  @!P0 LEA.HI.X R19, R18, R17, R19, 0x1, P1 ;  /* 0x0000001112138211 */ /* 0x000fe400008f0c13 */
[----:B------:R-:W-:-:S06]  /*0350*/  @!P0 MOV R18, R16 ;  /* 0x0000001000128202 */ /* 0x000fcc0000000f00 */
[----:B------:R-:W2:Y:S01]  /*0360*/  @!P0 LDG.E R18, desc[UR10][R18.64] ;  /* 0x0000000a12128981 */ /* 0x000ea2000c1e1900 */
[----:B------:R-:W-:Y:S02]  /*0370*/  PRMT R28, RZ, 0x5410, RZ ;  /* 0x00005410ff1c7816 */ /* 0x000fe400000000ff */
[----:B------:R-:W-:Y:S02]  /*0380*/  ISETP.GE.U32.AND P1, PT, R12, UR8, PT ;  /* 0x000000080c007c0c */ /* 0x000fe4000bf26070 */
[----:B--2---:R-:W-:-:S04]  /*0390*/  @!P0 PRMT R28, R18, 0x7610, R28 ;  /* 0x00007610121c8816 */ /* 0x004fc8000000001c */
[----:B------:R-:W-:Y:S02]  /*03a0*/  @!P0 PRMT R28, R28, 0x7610, R18 ;  /* 0x000076101c1c8816 */ /* 0x000fe40000000012 */
[----:B------:R-:W-:-:S13]  /*03b0*/  ISETP.GE.AND.EX P0, PT, R13, UR9, PT, P1 ;  /* 0x000000090d007c0c */ /* 0x000fda000bf06310 */
[----:B------:R-:W0:Y:S01]  /*03c0*/  @!P0 LDC.64 R20, c[0x0][0x390] ;  /* 0x0000e400ff148b82 */ /* 0x000e220000000a00 */
[C---:B------:R-:W-:Y:S01]  /*03d0*/  @!P0 VIADD R23, R3.reuse, 0xfffffffe ;  /* 0xfffffffe03178836 */ /* 0x040fe20000000000 */
[----:B------:R-:W-:Y:S01]  /*03e0*/  @!P0 MOV R19, R7 ;  /* 0x0000000700138202 */ /* 0x000fe20000000f00 */
[----:B------:R-:W-:Y:S01]  /*03f0*/  @!P0 IMAD.MOV.U32 R18, RZ, RZ, R14 ;  /* 0x000000ffff128224 */ /* 0x000fe200078e000e */
[----:B------:R-:W-:Y:S02]  /*0400*/  @!P0 IADD3 R11, PT, PT, R3, -0x1, RZ ;  /* 0xffffffff030b8810 */ /* 0x000fe40007ffe0ff */
[----:B------:R-:W-:Y:S01]  /*0410*/  @!P0 SHF.R.S32.HI R8, RZ, 0x1f, R23 ;  /* 0x0000001fff088819 */ /* 0x000fe20000011417 */
[----:B------:R-:W-:Y:S01]  /*0420*/  @!P0 IMAD.WIDE.U32 R24, R23, UR8, R18 ;  /* 0x0000000817188c25 */ /* 0x000fe2000f8e0012 */
[----:B------:R-:W1:Y:S01]  /*0430*/  @!P0 LDC.64 R16, c[0x0][0x390] ;  /* 0x0000e400ff108b82 */ /* 0x000e620000000a00 */
[----:B------:R-:W-:Y:S02]  /*0440*/  @!P0 SHF.R.S32.HI R26, RZ, 0x1f, R3 ;  /* 0x0000001fff1a8819 */ /* 0x000fe40000011403 */
[----:B------:R-:W-:-:S03]  /*0450*/  @!P0 IMAD R8, R8, UR8, RZ ;  /* 0x0000000808088c24 */ /* 0x000fc6000f8e02ff */
[----:B------:R-:W-:Y:S02]  /*0460*/  @!P0 IMAD R26, R26, UR8, RZ ;  /* 0x000000081a1a8c24 */ /* 0x000fe4000f8e02ff */
[----:B------:R-:W-:Y:S01]  /*0470*/  @!P0 IMAD R23, R23, UR9, R8 ;  /* 0x0000000917178c24 */ /* 0x000fe2000f8e0208 */
[----:B------:R-:W-:Y:S01]  /*0480*/  @!P0 SHF.R.S32.HI R8, RZ, 0x1f, R11 ;  /* 0x0000001fff088819 */ /* 0x000fe2000001140b */
[----:B------:R-:W2:Y:S02]  /*0490*/  @!P0 LDC.64 R18, c[0x0][0x390] ;  /* 0x0000e400ff128b82 */ /* 0x000ea40000000a00 */
[----:B------:R-:W-:Y:S02]  /*04a0*/  @!P0 IMAD.IADD R23, R25, 0x1, R23 ;  /* 0x0000000119178824 */ /* 0x000fe400078e0217 */
[----:B------:R-:W-:Y:S01]  /*04b0*/  @!P0 IMAD R8, R8, UR8, RZ ;  /* 0x0000000808088c24 */ /* 0x000fe2000f8e02ff */
[----:B0-----:R-:W-:Y:S02]  /*04c0*/  @!P0 LEA R22, P1, R24, R20, 0x1 ;  /* 0x0000001418168211 */ /* 0x001fe400078208ff */
[----:B------:R-:W-:-:S02]  /*04d0*/  @!P0 MOV R20, R14 ;  /* 0x0000000e00148202 */ /* 0x000fc40000000f00 */
[----:B------:R-:W-:Y:S01]  /*04e0*/  @!P0 LEA.HI.X R23, R24, R21, R23, 0x1, P1 ;  /* 0x0000001518178211 */ /* 0x000fe200008f0c17 */
[----:B------:R-:W-:Y:S02]  /*04f0*/  @!P0 IMAD.MOV.U32 R21, RZ, RZ, R7 ;  /* 0x000000ffff158224 */ /* 0x000fe400078e0007 */
[C---:B------:R-:W-:Y:S02]  /*0500*/  @!P0 IMAD.WIDE.U32 R20, R11.reuse, UR8, R20 ;  /* 0x000000080b148c25 */ /* 0x040fe4000f8e0014 */
[----:B------:R0:W3:Y:S02]  /*0510*/  @!P0 LDG.E R22, desc[UR10][R22.64] ;  /* 0x0000000a16168981 */ /* 0x0000e4000c1e1900 */
[----:B------:R-:W-:Y:S01]  /*0520*/  @!P0 IMAD R11, R11, UR9, R8 ;  /* 0x000000090b0b8c24 */ /* 0x000fe2000f8e0208 */
[----:B-1----:R-:W-:Y:S01]  /*0530*/  @!P0 LEA R8, P1, R20, R16, 0x1 ;  /* 0x0000001014088211 */ /* 0x002fe200078208ff */
[----:B------:R-:W-:-:S03]  /*0540*/  @!P0 IMAD.MOV.U32 R16, RZ, RZ, R14 ;  /* 0x000000ffff108224 */ /* 0x000fc600078e000e */
[----:B------:R-:W-:Y:S01]  /*0550*/  @!P0 IADD3 R11, PT, PT, R21, R11, RZ ;  /* 0x0000000b150b8210 */ /* 0x000fe20007ffe0ff */
[----:B------:R-:W-:-:S03]  /*0560*/  @!P0 IMAD R21, R3, UR9, R26 ;  /* 0x0000000903158c24 */ /* 0x000fc6000f8e021a */
[----:B------:R-:W-:Y:S02]  /*0570*/  @!P0 LEA.HI.X R11, R20, R17, R11, 0x1, P1 ;  /* 0x00000011140b8211 */ /* 0x000fe400008f0c0b */
[----:B------:R-:W-:-:S03]  /*0580*/  @!P0 MOV R17, R7 ;  /* 0x0000000700118202 */ /* 0x000fc60000000f00 */
[----:B------:R-:W-:-:S03]  /*0590*/  @!P0 IMAD.WIDE.U32 R24, R3, UR8, R16 ;  /* 0x0000000803188c25 */ /* 0x000fc6000f8e0010 */
[----:B------:R-:W1:Y:S01]  /*05a0*/  @!P0 LDC.64 R16, c[0x0][0x390] ;  /* 0x0000e400ff108b82 */ /* 0x000e620000000a00 */
[----:B------:R-:W-:Y:S01]  /*05b0*/  @!P0 IMAD.IADD R21, R25, 0x1, R21 ;  /* 0x0000000119158824 */ /* 0x000fe200078e0215 */
[----:B------:R-:W-:Y:S02]  /*05c0*/  @!P0 IADD3 R25, PT, PT, R3, 0x1, RZ ;  /* 0x0000000103198810 */ /* 0x000fe40007ffe0ff */
[C---:B--2---:R-:W-:Y:S02]  /*05d0*/  @!P0 LEA R20, P1, R24.reuse, R18, 0x1 ;  /* 0x0000001218148211 */ /* 0x044fe400078208ff */
[----:B------:R-:W-:Y:S02]  /*05e0*/  @!P0 SHF.R.S32.HI R18, RZ, 0x1f, R25 ;  /* 0x0000001fff128819 */ /* 0x000fe40000011419 */
[----:B------:R-:W-:Y:S02]  /*05f0*/  @!P0 LEA.HI.X R21, R24, R19, R21, 0x1, P1 ;  /* 0x0000001318158211 */ /* 0x000fe400008f0c15 */
[----:B------:R-:W-:Y:S01]  /*0600*/  @!P0 MOV R19, R7 ;  /* 0x0000000700138202 */ /* 0x000fe20000000f00 */
[----:B------:R-:W-:-:S02]  /*0610*/  @!P0 IMAD R24, R18, UR8, RZ ;  /* 0x0000000812188c24 */ /* 0x000fc4000f8e02ff */
[----:B------:R-:W-:-:S04]  /*0620*/  @!P0 IMAD.MOV.U32 R18, RZ, RZ, R14 ;  /* 0x000000ffff128224 */ /* 0x000fc800078e000e */
[----:B------:R-:W-:-:S04]  /*0630*/  @!P0 IMAD.WIDE.U32 R18, R25, UR8, R18 ;  /* 0x0000000819128c25 */ /* 0x000fc8000f8e0012 */
[----:B------:R-:W-:Y:S01]  /*0640*/  @!P0 IMAD R25, R25, UR9, R24 ;  /* 0x0000000919198c24 */ /* 0x000fe2000f8e0218 */
[----:B-1----:R-:W-:-:S03]  /*0650*/  @!P0 LEA R24, P1, R18, R16, 0x1 ;  /* 0x0000001012188211 */ /* 0x002fc600078208ff */
[----:B------:R-:W-:Y:S01]  /*0660*/  @!P0 IMAD.IADD R25, R19, 0x1, R25 ;  /* 0x0000000113198824 */ /* 0x000fe200078e0219 */
[----:B------:R-:W-:-:S04]  /*0670*/  @!P0 IADD3 R19, PT, PT, R3, 0x2, RZ ;  /* 0x0000000203138810 */ /* 0x000fc80007ffe0ff */
[----:B------:R-:W-:Y:S02]  /*0680*/  @!P0 SHF.R.S32.HI R16, RZ, 0x1f, R19 ;  /* 0x0000001fff108819 */ /* 0x000fe40000011413 */
[----:B------:R-:W-:-:S03]  /*0690*/  @!P0 LEA.HI.X R25, R18, R17, R25, 0x1, P1 ;  /* 0x0000001112198211 */ /* 0x000fc600008f0c19 */
[----:B------:R-:W-:Y:S01]  /*06a0*/  @!P0 IMAD R16, R16, UR8, RZ ;  /* 0x0000000810108c24 */ /* 0x000fe2000f8e02ff */
[----:B------:R-:W-:Y:S01]  /*06b0*/  @!P0 MOV R17, R7 ;  /* 0x0000000700118202 */ /* 0x000fe20000000f00 */
[----:B------:R-:W2:Y:S02]  /*06c0*/  @!P0 LDG.E R24, desc[UR10][R24.64] ;  /* 0x0000000a18188981 */ /* 0x000ea4000c1e1900 */
[----:B0-----:R-:W-:Y:S02]  /*06d0*/  @!P0 IMAD R23, R19, UR9, R16 ;  /* 0x0000000913178c24 */ /* 0x001fe4000f8e0210 */
[----:B------:R-:W-:-:S04]  /*06e0*/  @!P0 IMAD.MOV.U32 R16, RZ, RZ, R14 ;  /* 0x000000ffff108224 */ /* 0x000fc800078e000e */
[----:B------:R-:W-:Y:S02]  /*06f0*/  @!P0 IMAD.WIDE.U32 R16, R19, UR8, R16 ;  /* 0x0000000813108c25 */ /* 0x000fe4000f8e0010 */
[----:B------:R-:W0:Y:S02]  /*0700*/  @!P0 LDC.64 R18, c[0x0][0x390] ;  /* 0x0000e400ff128b82 */ /* 0x000e240000000a00 */
[----:B------:R-:W-:Y:S01]  /*0710*/  @!P0 IMAD.IADD R27, R17, 0x1, R23 ;  /* 0x00000001111b8824 */ /* 0x000fe200078e0217 */
[----:B------:R-:W-:Y:S02]  /*0720*/  @!P0 IADD3 R23, PT, PT, R3, 0x3, RZ ;  /* 0x0000000303178810 */ /* 0x000fe40007ffe0ff */
[----:B------:R-:W-:Y:S02]  /*0730*/  @!P0 MOV R17, R7 ;  /* 0x0000000700118202 */ /* 0x000fe40000000f00 */
[----:B0-----:R-:W-:-:S04]  /*0740*/  @!P0 LEA R26, P1, R16, R18, 0x1 ;  /* 0x00000012101a8211 */ /* 0x001fc800078208ff */
[----:B------:R-:W-:Y:S02]  /*0750*/  @!P0 LEA.HI.X R27, R16, R19, R27, 0x1, P1 ;  /* 0x00000013101b8211 */ /* 0x000fe400008f0c1b */
[----:B------:R-:W-:Y:S02]  /*0760*/  @!P0 SHF.R.S32.HI R16, RZ, 0x1f, R23 ;  /* 0x0000001fff108819 */ /* 0x000fe40000011417 */
[----:B------:R-:W-:Y:S01]  /*0770*/  @!P0 MOV R19, R11 ;  /* 0x0000000b00138202 */ /* 0x000fe20000000f00 */
[----:B------:R-:W-:Y:S01]  /*0780*/  @!P0 IMAD.MOV.U32 R18, RZ, RZ, R8 ;  /* 0x000000ffff128224 */ /* 0x000fe200078e0008 */
[----:B------:R-:W4:Y:S01]  /*0790*/  @!P0 LDG.E R26, desc[UR10][R26.64] ;  /* 0x0000000a1a1a8981 */ /* 0x000f22000c1e1900 */
[----:B------:R-:W-:-:S03]  /*07a0*/  @!P0 IMAD R16, R16, UR8, RZ ;  /* 0x0000000810108c24 */ /* 0x000fc6000f8e02ff */
[----:B------:R0:W5:Y:S01]  /*07b0*/  @!P0 LDG.E R8, desc[UR10][R20.64] ;  /* 0x0000000a14088981 */ /* 0x000162000c1e1900 */
[C---:B------:R-:W-:Y:S02]  /*07c0*/  @!P0 IMAD R11, R23.reuse, UR9, R16 ;  /* 0x00000009170b8c24 */ /* 0x040fe4000f8e0210 */
[----:B------:R-:W-:Y:S01]  /*07d0*/  @!P0 IMAD.MOV.U32 R16, RZ, RZ, R14 ;  /* 0x000000ffff108224 */ /* 0x000fe200078e000e */
[----:B------:R1:W2:Y:S03]  /*07e0*/  @!P0 LDG.E R18, desc[UR10][R18.64] ;  /* 0x0000000a12128981 */ /* 0x0002a6000c1e1900 */
[----:B0-----:R-:W-:Y:S02]  /*07f0*/  @!P0 IMAD.WIDE.U32 R20, R23, UR8, R16 ;  /* 0x0000000817148c25 */ /* 0x001fe4000f8e0010 */
[----:B------:R-:W0:Y:S02]  /*0800*/  @!P0 LDC.64 R16, c[0x0][0x390] ;  /* 0x0000e400ff108b82 */ /* 0x000e240000000a00 */
[----:B------:R-:W-:Y:S01]  /*0810*/  @!P0 IMAD.IADD R11, R21, 0x1, R11 ;  /* 0x00000001150b8824 */ /* 0x000fe200078e020b */
[----:B------:R-:W-:Y:S01]  /*0820*/  @!P0 IADD3 R21, PT, PT, R3, 0x4, RZ ;  /* 0x0000000403158810 */ /* 0x000fe20007ffe0ff */
[----:B-1----:R-:W-:-:S02]  /*0830*/  HADD2.F32 R19, -RZ, R28.H0_H0 ;  /* 0x2000001cff137230 */ /* 0x002fc40000004100 */
[----:B------:R-:W-:Y:S01]  /*0840*/  HADD2.F32 R28, -RZ, R28.H1_H1 ;  /* 0x3000001cff1c7230 */ /* 0x000fe20000004100 */
[----:B0-----:R-:W-:-:S04]  /*0850*/  @!P0 LEA R16, P1, R20, R16, 0x1 ;  /* 0x0000001014108211 */ /* 0x001fc800078208ff */
[----:B------:R-:W-:Y:S02]  /*0860*/  @!P0 LEA.HI.X R17, R20, R17, R11, 0x1, P1 ;  /* 0x0000001114118211 */ /* 0x000fe400008f0c0b */
[----:B------:R-:W-:Y:S01]  /*0870*/  @!P0 SHF.R.S32.HI R20, RZ, 0x1f, R21 ;  /* 0x0000001fff148819 */ /* 0x000fe20000011415 */
[----:B------:R-:W-:Y:S02]  /*0880*/  FADD.FTZ R11, R19, R28 ;  /* 0x0000001c130b7221 */ /* 0x000fe40000010000 */
[----:B------:R0:W4:Y:S02]  /*0890*/  @!P0 LDG.E R23, desc[UR10][R16.64] ;  /* 0x0000000a10178981 */ /* 0x000124000c1e1900 */
[----:B------:R-:W-:Y:S02]  /*08a0*/  @!P0 IMAD R29, R20, UR8, RZ ;  /* 0x00000008141d8c24 */ /* 0x000fe4000f8e02ff */
[----:B------:R-:W-:Y:S01]  /*08b0*/  FADD.FTZ R20, R11, R10 ;  /* 0x0000000a0b147221 */ /* 0x000fe20000010000 */
[----:B------:R-:W-:Y:S01]  /*08c0*/  @!P0 IMAD.MOV.U32 R10, RZ, RZ, R14 ;  /* 0x000000ffff0a8224 */ /* 0x000fe200078e000e */
[----:B------:R-:W-:-:S03]  /*08d0*/  @!P0 MOV R11, R7 ;  /* 0x00000007000b8202 */ /* 0x000fc60000000f00 */
[----:B0-----:R-:W-:-:S03]  /*08e0*/  @!P0 IMAD.WIDE.U32 R16, R21, UR8, R10 ;  /* 0x0000000815108c25 */ /* 0x001fc6000f8e000a */
[----:B------:R-:W0:Y:S01]  /*08f0*/  @!P0 LDC.64 R10, c[0x0][0x390] ;  /* 0x0000e400ff0a8b82 */ /* 0x000e220000000a00 */
[----:B------:R-:W-:-:S04]  /*0900*/  @!P0 IMAD R25, R21, UR9, R29 ;  /* 0x0000000915198c24 */ /* 0x000fc8000f8e021d */
[----:B------:R-:W-:Y:S01]  /*0910*/  @!P0 IMAD.IADD R25, R17, 0x1, R25 ;  /* 0x0000000111198824 */ /* 0x000fe200078e0219 */
[----:B0-----:R-:W-:-:S04]  /*0920*/  @!P0 LEA R10, P1, R16, R10, 0x1 ;  /* 0x0000000a100a8211 */ /* 0x001fc800078208ff */
[----:B------:R-:W-:-:S05]  /*0930*/  @!P0 LEA.HI.X R11, R16, R11, R25, 0x1, P1 ;  /* 0x0000000b100b8211 */ /* 0x000fca00008f0c19 */
[----:B------:R0:W4:Y:S01]  /*0940*/  @!P0 LDG.E R10, desc[UR10][R10.64] ;  /* 0x0000000a0a0a8981 */ /* 0x000122000c1e1900 */
[----:B------:R-:W-:Y:S02]  /*0950*/  PRMT R16, RZ, 0x7610, R16 ;  /* 0x00007610ff107816 */ /* 0x000fe40000000010 */
[----:B0-----:R-:W-:Y:S01]  /*0960*/  PRMT R11, R11, 0x5410, RZ ;  /* 0x000054100b0b7816 */ /* 0x001fe200000000ff */
[----:B------:R-:W-:Y:S01]  /*0970*/  FMUL.FTZ R28, R28, R28 ;  /* 0x0000001c1c1c7220 */ /* 0x000fe20000410000 */
[----:B------:R-:W-:-:S03]  /*0980*/  PRMT R21, RZ, 0x7610, R21 ;  /* 0x00007610ff157816 */ /* 0x000fc60000000015 */
[----:B------:R-:W-:-:S04]  /*0990*/  FFMA.FTZ R28, R19, R19, R28 ;  /* 0x00000013131c7223 */ /* 0x000fc8000001001c */
[----:B------:R-:W-:Y:S01]  /*09a0*/  FADD.FTZ R9, R28, R9 ;  /* 0x000000091c097221 */ /* 0x000fe20000010000 */
[----:B------:R-:W-:-:S04]  /*09b0*/  IADD3 R2, PT, PT, R2, 0x8, RZ ;  /* 0x0000000802027810 */ /* 0x000fc80007ffe0ff */
[----:B------:R-:W-:Y:S02]  /*09c0*/  ISETP.NE.AND P1, PT, R2, RZ, PT ;  /* 0x000000ff0200720c */ /* 0x000fe40003f25270 */
[----:B---3--:R-:W-:Y:S02]  /*09d0*/  @!P0 PRMT R11, R11, 0x7610, R22 ;  /* 0x000076100b0b8816 */ /* 0x008fe40000000016 */
[----:B------:R-:W-:Y:S02]  /*09e0*/  @!P0 PRMT R16, R22, 0x7610, R16 ;  /* 0x0000761016108816 */ /* 0x000fe40000000010 */
[----:B------:R-:W-:-:S03]  /*09f0*/  PRMT R11, RZ, 0x7610, R11 ;  /* 0x00007610ff0b7816 */ /* 0x000fc6000000000b */
[----:B------:R-:W-:Y:S02]  /*0a00*/  HADD2.F32 R16, -RZ, R16.H0_H0 ;  /* 0x20000010ff107230 */ /* 0x000fe40000004100 */
[----:B------:R-:W-:-:S05]  /*0a10*/  HADD2.F32 R17, -RZ, R11.H1_H1 ;  /* 0x3000000bff117230 */ /* 0x000fca0000004100 */
[----:B------:R-:W-:Y:S01]  /*0a20*/  FADD.FTZ R19, R16, R17 ;  /* 0x0000001110137221 */ /* 0x000fe20000010000 */
[----:B------:R-:W-:-:S03]  /*0a30*/  FMUL.FTZ R17, R17, R17 ;  /* 0x0000001111117220 */ /* 0x000fc60000410000 */
[----:B------:R-:W-:Y:S01]  /*0a40*/  FADD.FTZ R20, R20, R19 ;  /* 0x0000001314147221 */ /* 0x000fe20000010000 */
[----:B------:R-:W-:Y:S01]  /*0a50*/  PRMT R19, RZ, 0x5410, RZ ;  /* 0x00005410ff137816 */ /* 0x000fe200000000ff */
[----:B------:R-:W-:-:S04]  /*0a60*/  FFMA.FTZ R16, R16, R16, R17 ;  /* 0x0000001010107223 */ /* 0x000fc80000010011 */
[----:B------:R-:W-:Y:S01]  /*0a70*/  FADD.FTZ R9, R9, R16 ;  /* 0x0000001009097221 */ /* 0x000fe20000010000 */
[----:B------:R-:W-:Y:S02]  /*0a80*/  IADD3 R3, PT, PT, R3, 0x8, RZ ;  /* 0x0000000803037810 */ /* 0x000fe40007ffe0ff */
[C---:B--2---:R-:W-:Y:S02]  /*0a90*/  @!P0 PRMT R11, R18.reuse, 0x7610, R11 ;  /* 0x00007610120b8816 */ /* 0x044fe4000000000b */
[----:B------:R-:W-:Y:S02]  /*0aa0*/  @!P0 PRMT R21, R18, 0x7632, R21 ;  /* 0x0000763212158816 */ /* 0x000fe40000000015 */
[----:B-----5:R-:W-:Y:S01]  /*0ab0*/  @!P0 PRMT R19, R8, 0x7632, R19 ;  /* 0x0000763208138816 */ /* 0x020fe20000000013 */
[----:B------:R-:W-:Y:S02]  /*0ac0*/  HADD2.F32 R11, -RZ, R11.H0_H0 ;  /* 0x2000000bff0b7230 */ /* 0x000fe40000004100 */
[----:B------:R-:W-:Y:S01]  /*0ad0*/  HADD2.F32 R18, -RZ, R21.H0_H0 ;  /* 0x20000015ff127230 */ /* 0x000fe20000004100 */
[----:B------:R-:W-:-:S04]  /*0ae0*/  @!P0 PRMT R19, R19, 0x5410, R8 ;  /* 0x0000541013138816 */ /* 0x000fc80000000008 */
[C---:B------:R-:W-:Y:S01]  /*0af0*/  FADD.FTZ R17, R11.reuse, R18 ;  /* 0x000000120b117221 */ /* 0x040fe20000010000 */
[----:B------:R-:W-:Y:S01]  /*0b00*/  FMUL.FTZ R16, R18, R18 ;  /* 0x0000001212107220 */ /* 0x000fe20000410000 */
[--C-:B------:R-:W-:Y:S02]  /*0b10*/  HADD2.F32 R8, -RZ, R19.reuse.H0_H0 ;  /* 0x20000013ff087230 */ /* 0x100fe40000004100 */
[----:B------:R-:W-:Y:S01]  /*0b20*/  FADD.FTZ R20, R20, R17 ;  /* 0x0000001114147221 */ /* 0x000fe20000010000 */
[----:B------:R-:W-:Y:S01]  /*0b30*/  FFMA.FTZ R16, R11, R11, R16 ;  /* 0x0000000b0b107223 */ /* 0x000fe20000010010 */
[----:B------:R-:W-:Y:S01]  /*0b40*/  PRMT R17, RZ, 0x5410, RZ ;  /* 0x00005410ff117816 */ /* 0x000fe200000000ff */
[----:B------:R-:W-:Y:S02]  /*0b50*/  HADD2.F32 R19, -RZ, R19.H1_H1 ;  /* 0x30000013ff137230 */ /* 0x000fe40000004100 */
[----:B------:R-:W-:Y:S01]  /*0b60*/  FADD.FTZ R9, R9, R16 ;  /* 0x0000001009097221 */ /* 0x000fe20000010000 */
[----:B------:R-:W-:Y:S01]  /*0b70*/  @!P0 PRMT R17, R24, 0x7632, R17 ;  /* 0x0000763218118816 */ /* 0x000fe20000000011 */
[----:B------:R-:W-:Y:S01]  /*0b80*/  FMUL.FTZ R16, R8, R8 ;  /* 0x0000000808107220 */ /* 0x000fe20000410000 */
[----:B------:R-:W-:-:S02]  /*0b90*/  FADD.FTZ R11, R19, R8 ;  /* 0x00000008130b7221 */ /* 0x000fc40000010000 */
[----:B------:R-:W-:Y:S01]  /*0ba0*/  @!P0 PRMT R17, R17, 0x5410, R24 ;  /* 0x0000541011118816 */ /* 0x000fe20000000018 */
[----:B------:R-:W-:Y:S01]  /*0bb0*/  FFMA.FTZ R16, R19, R19, R16 ;  /* 0x0000001313107223 */ /* 0x000fe20000010010 */
[----:B------:R-:W-:Y:S01]  /*0bc0*/  PRMT R19, RZ, 0x7610, R19 ;  /* 0x00007610ff137816 */ /* 0x000fe20000000013 */
[--C-:B------:R-:W-:Y:S01]  /*0bd0*/  FADD.FTZ R21, R20, R11.reuse ;  /* 0x0000000b14157221 */ /* 0x100fe20000010000 */
[----:B------:R-:W-:Y:S01]  /*0be0*/  PRMT R11, RZ, 0x7610, R11 ;  /* 0x00007610ff0b7816 */ /* 0x000fe2000000000b */
[--C-:B------:R-:W-:Y:S01]  /*0bf0*/  HADD2.F32 R8, -RZ, R17.reuse.H0_H0 ;  /* 0x20000011ff087230 */ /* 0x100fe20000004100 */
[C---:B----4-:R-:W-:Y:S01]  /*0c00*/  @!P0 PRMT R19, R26.reuse, 0x7632, R19 ;  /* 0x000076321a138816 */ /* 0x050fe20000000013 */
[----:B------:R-:W-:Y:S02]  /*0c10*/  HADD2.F32 R17, -RZ, R17.H1_H1 ;  /* 0x30000011ff117230 */ /* 0x000fe40000004100 */
[----:B------:R-:W-:Y:S01]  /*0c20*/  FADD.FTZ R25, R9, R16 ;  /* 0x0000001009197221 */ /* 0x000fe20000010000 */
[----:B------:R-:W-:Y:S01]  /*0c30*/  @!P0 PRMT R11, R26, 0x7610, R11 ;  /* 0x000076101a0b8816 */ /* 0x000fe2000000000b */
[----:B------:R-:W-:Y:S01]  /*0c40*/  FMUL.FTZ R18, R8, R8 ;  /* 0x0000000808127220 */ /* 0x000fe20000410000 */
[----:B------:R-:W-:-:S02]  /*0c50*/  HADD2.F32 R16, -RZ, R19.H0_H0 ;  /* 0x20000013ff107230 */ /* 0x000fc40000004100 */
[----:B------:R-:W-:Y:S01]  /*0c60*/  FADD.FTZ R8, R17, R8 ;  /* 0x0000000811087221 */ /* 0x000fe20000010000 */
[----:B------:R-:W-:Y:S01]  /*0c70*/  PRMT R9, RZ, 0x5410, RZ ;  /* 0x00005410ff097816 */ /* 0x000fe200000000ff */
[----:B------:R-:W-:Y:S02]  /*0c80*/  HADD2.F32 R11, -RZ, R11.H0_H0 ;  /* 0x2000000bff0b7230 */ /* 0x000fe40000004100 */
[----:B------:R-:W-:Y:S01]  /*0c90*/  FADD.FTZ R21, R21, R8 ;  /* 0x0000000815157221 */ /* 0x000fe20000010000 */
[----:B------:R-:W-:Y:S01]  /*0ca0*/  FMUL.FTZ R8, R16, R16 ;  /* 0x0000001010087220 */ /* 0x000fe20000410000 */
[----:B------:R-:W-:Y:S01]  /*0cb0*/  @!P0 PRMT R9, R23, 0x7632, R9 ;  /* 0x0000763217098816 */ /* 0x000fe20000000009 */
[C---:B------:R-:W-:Y:S02]  /*0cc0*/  FADD.FTZ R16, R11.reuse, R16 ;  /* 0x000000100b107221 */ /* 0x040fe40000010000 */
[----:B------:R-:W-:Y:S01]  /*0cd0*/  FFMA.FTZ R8, R11, R11, R8 ;  /* 0x0000000b0b087223 */ /* 0x000fe20000010008 */
[----:B------:R-:W-:Y:S01]  /*0ce0*/  PRMT R11, RZ, 0x5410, RZ ;  /* 0x00005410ff0b7816 */ /* 0x000fe200000000ff */
[----:B------:R-:W-:Y:S01]  /*0cf0*/  FFMA.FTZ R18, R17, R17, R18 ;  /* 0x0000001111127223 */ /* 0x000fe20000010012 */
[----:B------:R-:W-:Y:S01]  /*0d00*/  @!P0 PRMT R9, R9, 0x5410, R23 ;  /* 0x0000541009098816 */ /* 0x000fe20000000017 */
[----:B------:R-:W-:-:S02]  /*0d10*/  FADD.FTZ R21, R21, R16 ;  /* 0x0000001015157221 */ /* 0x000fc40000010000 */
[----:B------:R-:W-:Y:S02]  /*0d20*/  FADD.FTZ R25, R25, R18 ;  /* 0x0000001219197221 */ /* 0x000fe40000010000 */
[--C-:B------:R-:W-:Y:S02]  /*0d30*/  HADD2.F32 R16, -RZ, R9.reuse.H0_H0 ;  /* 0x20000009ff107230 */ /* 0x100fe40000004100 */
[----:B------:R-:W-:Y:S02]  /*0d40*/  HADD2.F32 R9, -RZ, R9.H1_H1 ;  /* 0x30000009ff097230 */ /* 0x000fe40000004100 */
[----:B------:R-:W-:Y:S01]  /*0d50*/  FADD.FTZ R25, R25, R8 ;  /* 0x0000000819197221 */ /* 0x000fe20000010000 */
[----:B------:R-:W-:Y:S02]  /*0d60*/  FMUL.FTZ R8, R16, R16 ;  /* 0x0000001010087220 */ /* 0x000fe40000410000 */
[C---:B------:R-:W-:Y:S02]  /*0d70*/  FADD.FTZ R16, R9.reuse, R16 ;  /* 0x0000001009107221 */ /* 0x040fe40000010000 */
[----:B------:R-:W-:-:S02]  /*0d80*/  FFMA.FTZ R8, R9, R9, R8 ;  /* 0x0000000909087223 */ /* 0x000fc40000010008 */
[----:B------:R-:W-:Y:S02]  /*0d90*/  FADD.FTZ R21, R21, R16 ;  /* 0x0000001015157221 */ /* 0x000fe40000010000 */
[----:B------:R-:W-:Y:S01]  /*0da0*/  FADD.FTZ R25, R25, R8 ;  /* 0x0000000819197221 */ /* 0x000fe20000010000 */
[----:B------:R-:W-:-:S04]  /*0db0*/  @!P0 PRMT R11, R10, 0x7632, R11 ;  /* 0x000076320a0b8816 */ /* 0x000fc8000000000b */
[----:B------:R-:W-:-:S05]  /*0dc0*/  @!P0 PRMT R11, R11, 0x5410, R10 ;  /* 0x000054100b0b8816 */ /* 0x000fca000000000a */
[--C-:B------:R-:W-:Y:S02]  /*0dd0*/  HADD2.F32 R10, -RZ, R11.reuse.H0_H0 ;  /* 0x2000000bff0a7230 */ /* 0x100fe40000004100 */
[----:B------:R-:W-:-:S03]  /*0de0*/  HADD2.F32 R11, -RZ, R11.H1_H1 ;  /* 0x3000000bff0b7230 */ /* 0x000fc60000004100 */
[----:B------:R-:W-:Y:S02]  /*0df0*/  FMUL.FTZ R16, R10, R10 ;  /* 0x0000000a0a107220 */ /* 0x000fe40000410000 */
[C---:B------:R-:W-:Y:S02]  /*0e00*/  FADD.FTZ R10, R11.reuse, R10 ;  /* 0x0000000a0b0a7221 */ /* 0x040fe40000010000 */
[----:B------:R-:W-:Y:S02]  /*0e10*/  FFMA.FTZ R16, R11, R11, R16 ;  /* 0x0000000b0b107223 */ /* 0x000fe40000010010 */
[----:B------:R-:W-:Y:S02]  /*0e20*/  FADD.FTZ R10, R21, R10 ;  /* 0x0000000a150a7221 */ /* 0x000fe40000010000 */
[----:B------:R-:W-:Y:S01]  /*0e30*/  FADD.FTZ R9, R25, R16 ;  /* 0x0000001019097221 */ /* 0x000fe20000010000 */
[----:B------:R-:W-:Y:S06]  /*0e40*/  @P1 BRA `(.L_x_2745) ;  /* 0xfffffff400141947 */ /* 0x000fec000383ffff */
[----:B------:R-:W-:-:S07]  /*0e50*/  VIADD R8, R3, 0xfffffffd ;  /* 0xfffffffd03087836 */ /* 0x000fce0000000000 */
.L_x_2744:
        /* <DEDUP_REMOVED lines=12> */
[----:B------:R-:W-:Y:S02]  /*0f20*/  @!P0 IADD3 R17, PT, PT, R8, 0x1, RZ ;  /* 0x0000000108118810 */ /* 0x000fe40007ffe0ff */
[----:B------:R-:W-:Y:S01]  /*0f30*/  @!P0 MOV R6, R14 ;  /* 0x0000000e00068202 */ /* 0x000fe20000000f00 */
[----:B------:R-:W-:Y:S01]  /*0f40*/  @!P0 IMAD R19, R2, UR4, RZ ;  /* 0x0000000402138c24 */ /* 0x000fe2000f8e02ff */
[----:B------:R-:W-:Y:S01]  /*0f50*/  @!P0 SHF.R.S32.HI R16, RZ, 0x1f, R17 ;  /* 0x0000001fff108819 */ /* 0x000fe20000011411 */
[----:B------:R-:W1:Y:S01]  /*0f60*/  @!P0 LDC.64 R24, c[0x0][0x390] ;  /* 0x0000e400ff188b82 */ /* 0x000e620000000a00 */
[C---:B------:R-:W-:Y:S01]  /*0f70*/  @!P0 IADD3 R21, PT, PT, R8.reuse, 0x2, RZ ;  /* 0x0000000208158810 */ /* 0x040fe20007ffe0ff */
[----:B------:R-:W-:-:S04]  /*0f80*/  @!P0 IMAD.WIDE.U32 R2, R8, UR4, R6 ;  /* 0x0000000408028c25 */ /* 0x000fc8000f8e0006 */
[----:B------:R-:W-:Y:S02]  /*0f90*/  @!P0 IMAD R19, R8, UR5, R19 ;  /* 0x0000000508138c24 */ /* 0x000fe4000f8e0213 */
[----:B------:R-:W-:Y:S02]  /*0fa0*/  @!P0 IMAD R16, R16, UR4, RZ ;  /* 0x0000000410108c24 */ /* 0x000fe4000f8e02ff */
[----:B------:R-:W-:Y:S02]  /*0fb0*/  @!P0 IMAD.IADD R3, R3, 0x1, R19 ;  /* 0x0000000103038824 */ /* 0x000fe400078e0213 */
[----:B------:R-:W-:Y:S01]  /*0fc0*/  @!P0 IMAD.WIDE.U32 R18, R17, UR4, R6 ;  /* 0x0000000411128c25 */ /* 0x000fe2000f8e0006 */
[----:B0-----:R-:W-:-:S03]  /*0fd0*/  @!P0 LEA R28, P2, R2, R28, 0x1 ;  /* 0x0000001c021c8211 */ /* 0x001fc600078408ff */
[----:B------:R-:W-:Y:S01]  /*0fe0*/  @!P0 IMAD R17, R17, UR5, R16 ;  /* 0x0000000511118c24 */ /* 0x000fe2000f8e0210 */
[----:B------:R-:W-:Y:S02]  /*0ff0*/  @!P0 LEA.HI.X R29, R2, R29, R3, 0x1, P2 ;  /* 0x0000001d021d8211 */ /* 0x000fe400010f0c03 */
[----:B------:R-:W0:Y:S02]  /*1000*/  @!P0 LDC.64 R2, c[0x0][0x390] ;  /* 0x0000e400ff028b82 */ /* 0x000e240000000a00 */
        /* <DEDUP_REMOVED lines=12> */
[----:B---3--:R-:W-:Y:S01]  /*10d0*/  @!P0 IMAD R24, R20, UR4, RZ ;  /* 0x0000000414188c24 */ /* 0x008fe2000f8e02ff */
[----:B0-----:R-:W-:Y:S02]  /*10e0*/  @!P0 LEA R2, P2, R18, R2, 0x1 ;  /* 0x0000000212028211 */ /* 0x001fe400078408ff */
[----:B------:R-:W-:Y:S01]  /*10f0*/  @!P0 IADD3 R26, PT, PT, R19, R26, RZ ;  /* 0x0000001a131a8210 */ /* 0x000fe20007ffe0ff */
[----:B------:R-:W-:-:S03]  /*1100*/  @!P0 IMAD.WIDE.U32 R20, R27, UR4, R6 ;  /* 0x000000041b148c25 */ /* 0x000fc6000f8e0006 */
[----:B------:R-:W-:Y:S01]  /*1110*/  @!P0 LEA.HI.X R3, R18, R3, R26, 0x1, P2 ;  /* 0x0000000312038211 */ /* 0x000fe200010f0c1a */
[----:B------:R-:W-:Y:S01]  /*1120*/  @!P0 IMAD R27, R27, UR5, R24 ;  /* 0x000000051b1b8c24 */ /* 0x000fe2000f8e0218 */
[----:B-1----:R-:W-:-:S03]  /*1130*/  @!P0 LEA R16, P3, R20, R16, 0x1 ;  /* 0x0000001014108211 */ /* 0x002fc600078608ff */
[----:B------:R-:W-:Y:S01]  /*1140*/  @!P0 IMAD.IADD R6, R21, 0x1, R27 ;  /* 0x0000000115068824 */ /* 0x000fe200078e021b */
[----:B------:R0:W3:Y:S04]  /*1150*/  @!P0 LDG.E R2, desc[UR10][R2.64] ;  /* 0x0000000a02028981 */ /* 0x0000e8000c1e1900 */
[----:B------:R-:W-:-:S05]  /*1160*/  @!P0 LEA.HI.X R17, R20, R17, R6, 0x1, P3 ;  /* 0x0000001114118211 */ /* 0x000fca00018f0c06 */
[----:B------:R1:W5:Y:S01]  /*1170*/  @!P0 LDG.E R16, desc[UR10][R16.64] ;  /* 0x0000000a10108981 */ /* 0x000362000c1e1900 */
[----:B0-----:R-:W-:Y:S02]  /*1180*/  PRMT R3, RZ, 0x5410, RZ ;  /* 0x00005410ff037816 */ /* 0x001fe400000000ff */
[----:B------:R-:W-:Y:S02]  /*1190*/  PRMT R18, RZ, 0x5410, RZ ;  /* 0x00005410ff127816 */ /* 0x000fe400000000ff */
[----:B------:R-:W-:Y:S02]  /*11a0*/  IADD3 R8, PT, PT, R8, 0x4, RZ ;  /* 0x0000000408087810 */ /* 0x000fe40007ffe0ff */
[----:B--2---:R-:W-:-:S04]  /*11b0*/  @!P0 PRMT R3, R3, 0x5410, R23 ;  /* 0x0000541003038816 */ /* 0x004fc80000000017 */
[----:B------:R-:W-:Y:S02]  /*11c0*/  @!P0 PRMT R3, R23, 0x7632, R3 ;  /* 0x0000763217038816 */ /* 0x000fe40000000003 */
[----:B----4-:R-:W-:-:S03]  /*11d0*/  @!P0 PRMT R18, R18, 0x5410, R22 ;  /* 0x0000541012128816 */ /* 0x010fc60000000016 */
[--C-:B------:R-:W-:Y:S02]  /*11e0*/  HADD2.F32 R6, -RZ, R3.reuse.H1_H1 ;  /* 0x30000003ff067230 */ /* 0x100fe40000004100 */
[----:B------:R-:W-:Y:S01]  /*11f0*/  HADD2.F32 R19, -RZ, R3.H0_H0 ;  /* 0x20000003ff137230 */ /* 0x000fe20000004100 */
[----:B------:R-:W-:-:S04]  /*1200*/  @!P0 PRMT R18, R22, 0x7632, R18 ;  /* 0x0000763216128816 */ /* 0x000fc80000000012 */
[C---:B-1----:R-:W-:Y:S01]  /*1210*/  FADD.FTZ R17, R6.reuse, R19 ;  /* 0x0000001306117221 */ /* 0x042fe20000010000 */
[----:B------:R-:W-:Y:S01]  /*1220*/  FMUL.FTZ R19, R19, R19 ;  /* 0x0000001313137220 */ /* 0x000fe20000410000 */
[--C-:B------:R-:W-:Y:S02]  /*1230*/  HADD2.F32 R3, -RZ, R18.reuse.H1_H1 ;  /* 0x30000012ff037230 */ /* 0x100fe40000004100 */
[----:B------:R-:W-:Y:S02]  /*1240*/  HADD2.F32 R18, -RZ, R18.H0_H0 ;  /* 0x20000012ff127230 */ /* 0x000fe40000004100 */
[----:B------:R-:W-:Y:S01]  /*1250*/  FFMA.FTZ R6, R6, R6, R19 ;  /* 0x0000000606067223 */ /* 0x000fe20000010013 */
[----:B------:R-:W-:Y:S01]  /*1260*/  FADD.FTZ R19, R10, R17 ;  /* 0x000000110a137221 */ /* 0x000fe20000010000 */
[----:B------:R-:W-:Y:S01]  /*1270*/  PRMT R17, RZ, 0x5410, RZ ;  /* 0x00005410ff117816 */ /* 0x000fe200000000ff */
[----:B------:R-:W-:Y:S01]  /*1280*/  FADD.FTZ R10, R3, R18 ;  /* 0x00000012030a7221 */ /* 0x000fe20000010000 */
[----:B------:R-:W-:-:S03]  /*1290*/  FADD.FTZ R9, R9, R6 ;  /* 0x0000000609097221 */ /* 0x000fc60000010000 */
[--C-:B------:R-:W-:Y:S01]  /*12a0*/  FADD.FTZ R6, R19, R10.reuse ;  /* 0x0000000a13067221 */ /* 0x100fe20000010000 */
[----:B---3--:R-:W-:Y:S02]  /*12b0*/  @!P0 PRMT R17, R2, 0x7632, R17 ;  /* 0x0000763202118816 */ /* 0x008fe40000000011 */
[----:B------:R-:W-:Y:S02]  /*12c0*/  PRMT R10, RZ, 0x7610, R10 ;  /* 0x00007610ff0a7816 */ /* 0x000fe4000000000a */
[----:B------:R-:W-:Y:S02]  /*12d0*/  @!P0 PRMT R17, R17, 0x5410, R2 ;  /* 0x0000541011118816 */ /* 0x000fe40000000002 */
[----:B------:R-:W-:Y:S01]  /*12e0*/  PRMT R19, RZ, 0x7610, R19 ;  /* 0x00007610ff137816 */ /* 0x000fe20000000013 */
[----:B------:R-:W-:Y:S01]  /*12f0*/  FMUL.FTZ R18, R18, R18 ;  /* 0x0000001212127220 */ /* 0x000fe20000410000 */
[C---:B-----5:R-:W-:Y:S01]  /*1300*/  @!P0 PRMT R10, R16.reuse, 0x7632, R10 ;  /* 0x00007632100a8816 */ /* 0x060fe2000000000a */
[--C-:B------:R-:W-:Y:S01]  /*1310*/  HADD2.F32 R2, -RZ, R17.reuse.H0_H0 ;  /* 0x20000011ff027230 */ /* 0x100fe20000004100 */
[----:B------:R-:W-:Y:S01]  /*1320*/  @!P0 PRMT R19, R16, 0x7610, R19 ;  /* 0x0000761010138816 */ /* 0x000fe20000000013 */
[----:B------:R-:W-:-:S02]  /*1330*/  HADD2.F32 R17, -RZ, R17.H1_H1 ;  /* 0x30000011ff117230 */ /* 0x000fc40000004100 */
[----:B------:R-:W-:Y:S01]  /*1340*/  FFMA.FTZ R18, R3, R3, R18 ;  /* 0x0000000303127223 */ /* 0x000fe20000010012 */
[----:B------:R-:W-:Y:S02]  /*1350*/  HADD2.F32 R16, -RZ, R10.H0_H0 ;  /* 0x2000000aff107230 */ /* 0x000fe40000004100 */
[----:B------:R-:W-:Y:S01]  /*1360*/  FMUL.FTZ R10, R2, R2 ;  /* 0x00000002020a7220 */ /* 0x000fe20000410000 */
[----:B------:R-:W-:Y:S02]  /*1370*/  HADD2.F32 R19, -RZ, R19.H0_H0 ;  /* 0x20000013ff137230 */ /* 0x000fe40000004100 */
[----:B------:R-:W-:Y:S01]  /*1380*/  FADD.FTZ R3, R17, R2 ;  /* 0x0000000211037221 */ /* 0x000fe20000010000 */
        /* <DEDUP_REMOVED lines=9> */
.L_x_2746:
        /* <DEDUP_REMOVED lines=21> */
[----:B0-----:R-:W-:-:S04]  /*1570*/  @!P0 LEA R18, P2, R16, R18, 0x1 ;  /* 0x0000001210128211 */ /* 0x001fc800078408ff */
[----:B------:R-:W-:Y:S02]  /*1580*/  @!P0 IADD3 R11, PT, PT, R21, R11, RZ ;  /* 0x0000000b150b8210 */ /* 0x000fe40007ffe0ff */
[----:B------:R-:W-:Y:S02]  /*1590*/  @!P0 LEA.HI.X R19, R16, R19, R5, 0x1, P2 ;  /* 0x0000001310138211 */ /* 0x000fe400010f0c05 */
[----:B-1----:R-:W-:-:S03]  /*15a0*/  @!P0 LEA R2, P3, R20, R2, 0x1 ;  /* 0x0000000214028211 */ /* 0x002fc600078608ff */
[----:B------:R-:W2:Y:S01]  /*15b0*/  @!P0 LDG.E R18, desc[UR10][R18.64] ;  /* 0x0000000a12128981 */ /* 0x000ea2000c1e1900 */
[----:B------:R-:W-:-:S05]  /*15c0*/  @!P0 LEA.HI.X R3, R20, R3, R11, 0x1, P3 ;  /* 0x0000000314038211 */ /* 0x000fca00018f0c0b */
[----:B------:R0:W3:Y:S01]  /*15d0*/  @!P0 LDG.E R2, desc[UR10][R2.64] ;  /* 0x0000000a02028981 */ /* 0x0000e2000c1e1900 */
[----:B------:R-:W-:Y:S02]  /*15e0*/  PRMT R11, RZ, 0x5410, RZ ;  /* 0x00005410ff0b7816 */ /* 0x000fe400000000ff */
[----:B0-----:R-:W-:Y:S01]  /*15f0*/  PRMT R3, RZ, 0x5410, RZ ;  /* 0x00005410ff037816 */ /* 0x001fe200000000ff */
[----:B------:R-:W-:-:S03]  /*1600*/  VIADD R8, R8, 0x2 ;  /* 0x0000000208087836 */ /* 0x000fc60000000000 */
[----:B--2---:R-:W-:-:S04]  /*1610*/  @!P0 PRMT R3, R18, 0x7632, R3 ;  /* 0x0000763212038816 */ /* 0x004fc80000000003 */
[----:B------:R-:W-:Y:S02]  /*1620*/  @!P0 PRMT R3, R3, 0x5410, R18 ;  /* 0x0000541003038816 */ /* 0x000fe40000000012 */
[----:B---3--:R-:W-:-:S03]  /*1630*/  @!P0 PRMT R11, R2, 0x7632, R11 ;  /* 0x00007632020b8816 */ /* 0x008fc6000000000b */
[--C-:B------:R-:W-:Y:S01]  /*1640*/  HADD2.F32 R6, -RZ, R3.reuse.H0_H0 ;  /* 0x20000003ff067230 */ /* 0x100fe20000004100 */
[----:B------:R-:W-:Y:S01]  /*1650*/  @!P0 PRMT R11, R11, 0x5410, R2 ;  /* 0x000054100b0b8816 */ /* 0x000fe20000000002 */
[----:B------:R-:W-:-:S03]  /*1660*/  HADD2.F32 R5, -RZ, R3.H1_H1 ;  /* 0x30000003ff057230 */ /* 0x000fc60000004100 */
[----:B------:R-:W-:Y:S01]  /*1670*/  FMUL.FTZ R2, R6, R6 ;  /* 0x0000000606027220 */ /* 0x000fe20000410000 */
[--C-:B------:R-:W-:Y:S02]  /*1680*/  HADD2.F32 R16, -RZ, R11.reuse.H0_H0 ;  /* 0x2000000bff107230 */ /* 0x100fe40000004100 */
[C---:B------:R-:W-:Y:S01]  /*1690*/  FADD.FTZ R3, R5.reuse, R6 ;  /* 0x0000000605037221 */ /* 0x040fe20000010000 */
[----:B------:R-:W-:Y:S02]  /*16a0*/  HADD2.F32 R11, -RZ, R11.H1_H1 ;  /* 0x3000000bff0b7230 */ /* 0x000fe40000004100 */
        /* <DEDUP_REMOVED lines=8> */
.L_x_2747:
        /* <DEDUP_REMOVED lines=10> */
[----:B------:R-:W-:-:S09]  /*17d0*/  PRMT R3, RZ, 0x5410, RZ ;  /* 0x00005410ff037816 */ /* 0x000fd200000000ff */
[----:B------:R-:W-:Y:S05]  /*17e0*/  @P0 BRA `(.L_x_2749) ;  /* 0x0000000000180947 */ /* 0x000fea0003800000 */
[----:B------:R-:W0:Y:S01]  /*17f0*/  LDCU.64 UR4, c[0x0][0x390] ;  /* 0x00007200ff0477ac */ /* 0x000e220008000a00 */
[----:B------:R-:W-:Y:S02]  /*1800*/  IADD3 R5, PT, PT, R7, R5, RZ ;  /* 0x0000000507057210 */ /* 0x000fe40007ffe0ff */
[----:B0-----:R-:W-:-:S04]  /*1810*/  LEA R2, P0, R6, UR4, 0x1 ;  /* 0x0000000406027c11 */ /* 0x001fc8000f8008ff */
[----:B------:R-:W-:-:S05]  /*1820*/  LEA.HI.X R3, R6, UR5, R5, 0x1, P0 ;  /* 0x0000000506037c11 */ /* 0x000fca00080f0c05 */
[----:B------:R-:W2:Y:S02]  /*1830*/  LDG.E R2, desc[UR10][R2.64] ;  /* 0x0000000a02027981 */ /* 0x000ea4000c1e1900 */
[----:B--2---:R-:W-:-:S07]  /*1840*/  PRMT R3, R2, 0x5432, R2 ;  /* 0x0000543202037816 */ /* 0x004fce0000000002 */
.L_x_2749:
[----:B------:R-:W-:Y:S05]  /*1850*/  BSYNC.RECONVERGENT B0 ;  /* 0x0000000000007941 */ /* 0x000fea0003800200 */
.L_x_2748:
[--C-:B------:R-:W-:Y:S02]  /*1860*/  HADD2.F32 R2, -RZ, R3.reuse.H0_H0 ;  /* 0x20000003ff027230 */ /* 0x100fe40000004100 */
[----:B------:R-:W-:-:S03]  /*1870*/  HADD2.F32 R3, -RZ, R3.H1_H1 ;  /* 0x30000003ff037230 */ /* 0x000fc60000004100 */
[----:B------:R-:W-:Y:S02]  /*1880*/  FMUL.FTZ R6, R2, R2 ;  /* 0x0000000202067220 */ /* 0x000fe40000410000 */
[C---:B------:R-:W-:Y:S02]  /*1890*/  FADD.FTZ R5, R3.reuse, R2 ;  /* 0x0000000203057221 */ /* 0x040fe40000010000 */
[----:B------:R-:W-:Y:S02]  /*18a0*/  FFMA.FTZ R6, R3, R3, R6 ;  /* 0x0000000303067223 */ /* 0x000fe40000010006 */
[----:B------:R-:W-:Y:S02]  /*18b0*/  FADD.FTZ R10, R10, R5 ;  /* 0x000000050a0a7221 */ /* 0x000fe40000010000 */
[----:B------:R-:W-:-:S07]  /*18c0*/  FADD.FTZ R9, R9, R6 ;  /* 0x0000000609097221 */ /* 0x000fce0000010000 */
.L_x_2743:
[----:B------:R-:W0:Y:S01]  /*18d0*/  LDCU UR5, c[0x0][0x40c] ;  /* 0x00008180ff0577ac */ /* 0x000e220008000800 */
[----:B------:R-:W-:Y:S02]  /*18e0*/  MOV R2, RZ ;  /* 0x000000ff00027202 */ /* 0x000fe40000000f00 */
        /* <DEDUP_REMOVED lines=75> */
[----:B----4-:R-:W-:Y:S02]  /*1da0*/  @!P2 FADD.FTZ R14, R14, R21 ;  /* 0x000000150e0ea221 */ /* 0x010fe40000010000 */
[----:B------:R0:W-:Y:S01]  /*1db0*/  STS [R8+0xc0], R9 ;  /* 0x0000c00908007388 */ /* 0x0001e20000000800 */
[----:B-----5:R-:W-:Y:S01]  /*1dc0*/  @!P3 FADD.FTZ R15, R15, R12 ;  /* 0x0000000c0f0fb221 */ /* 0x020fe20000010000 */
[----:B------:R-:W-:-:S03]  /*1dd0*/  @!P3 FADD.FTZ R17, R17, R14 ;  /* 0x0000000e1111b221 */ /* 0x000fc60000010000 */
[----:B-1----:R-:W-:Y:S01]  /*1de0*/  @!P0 FADD.FTZ R13, R13, R15 ;  /* 0x0000000f0d0d8221 */ /* 0x002fe20000010000 */
[----:B------:R-:W-:-:S03]  /*1df0*/  @!P0 FADD.FTZ R10, R10, R17 ;  /* 0x000000110a0a8221 */ /* 0x000fc60000010000 */
[----:B------:R-:W-:Y:S01]  /*1e00*/  @!P1 FADD.FTZ R6, R6, R13 ;  /* 0x0000000d06069221 */ /* 0x000fe20000010000 */
[----:B------:R-:W-:-:S04]  /*1e10*/  @!P1 FADD.FTZ R7, R7, R10 ;  /* 0x0000000a07079221 */ /* 0x000fc80000010000 */
[----:B------:R0:W-:Y:S01]  /*1e20*/  STS [R8+0xc4], R6 ;  /* 0x0000c40608007388 */ /* 0x0001e20000000800 */
[----:B------:R-:W-:-:S03]  /*1e30*/  MOV R10, 0xfffffff ;  /* 0x0fffffff000a7802 */ /* 0x000fc60000000f00 */
[----:B------:R0:W-:Y:S01]  /*1e40*/  STS [R8+0xc8], R7 ;  /* 0x0000c80708007388 */ /* 0x0001e20000000800 */
[----:B------:R-:W-:-:S13]  /*1e50*/  R2UR UR4, R10 ;  /* 0x000000000a0472ca */ /* 0x000fda00000e0000 */
[----:B0-----:R-:W-:Y:S05]  /*1e60*/  BRA.DIV UR4, `(.L_x_2751) ;  /* 0x0000000a04fc7947 */ /* 0x001fea000b800000 */
[----:B------:R-:W-:Y:S01]  /*1e70*/  ISETP.NE.AND P1, PT, R18, RZ, PT ;  /* 0x000000ff1200720c */ /* 0x000fe20003f25270 */
[----:B------:R-:W-:Y:S01]  /*1e80*/  NOP ;  /* 0x0000000000007918 */ /* 0x000fe20000000000 */
[----:B------:R-:W-:-:S11]  /*1e90*/  PLOP3.LUT P0, PT, PT, PT, PT, 0x80, 0x8 ;  /* 0x000000000008781c */ /* 0x000fd60003f0f070 */
        /* <DEDUP_REMOVED lines=78> */
.L_x_2763:
        /* <DEDUP_REMOVED lines=76> */
.L_x_2750:
        /* <DEDUP_REMOVED lines=34> */
.L_x_2751:
[----:B------:R-:W-:Y:S05]  /*2a60*/  WARPSYNC.COLLECTIVE R10, `(.L_x_2752) ;  /* 0x000000000a087348 */ /* 0x000fea0003c00000 */
[----:B------:R-:W-:Y:S01]  /*2a70*/  NOP ;  /* 0x0000000000007918 */ /* 0x000fe20000000000 */
[----:B------:R-:W-:Y:S05]  /*2a80*/  ENDCOLLECTIVE ;  /* 0x000000000000791b */ /* 0x000fea0003800000 */
.L_x_2752:
        /* <DEDUP_REMOVED lines=13> */
.L_x_2753:
        /* <DEDUP_REMOVED lines=9> */
.L_x_2754:
        /* <DEDUP_REMOVED lines=11> */
.L_x_2755:
        /* <DEDUP_REMOVED lines=9> */
.L_x_2756:
        /* <DEDUP_REMOVED lines=11> */
.L_x_2757:
        /* <DEDUP_REMOVED lines=9> */
.L_x_2758:
        /* <DEDUP_REMOVED lines=12> */
.L_x_2759:
        /* <DEDUP_REMOVED lines=10> */
.L_x_2760:
        /* <DEDUP_REMOVED lines=9> */
.L_x_2761:
[----:B------:R-:W-:Y:S01]  /*3060*/  @!P0 FADD.FTZ R7, R7, R14 ;  /* 0x0000000e07078221 */ /* 0x000fe20000010000 */
[----:B------:R0:W-:Y:S04]  /*3070*/  STS [R8+0xc0], R9 ;  /* 0x0000c00908007388 */ /* 0x0001e80000000800 */
[----:B------:R0:W-:Y:S04]  /*3080*/  STS [R8+0xc4], R6 ;  /* 0x0000c40608007388 */ /* 0x0001e80000000800 */
[----:B------:R0:W-:Y:S02]  /*3090*/  STS [R8+0xc8], R7 ;  /* 0x0000c80708007388 */ /* 0x0001e40000000800 */
[----:B0-----:R-:W-:Y:S05]  /*30a0*/  WARPSYNC.COLLECTIVE R10, `(.L_x_2762) ;  /* 0x000000000a087348 */ /* 0x001fea0003c00000 */
[----:B------:R-:W-:Y:S01]  /*30b0*/  NOP ;  /* 0x0000000000007918 */ /* 0x000fe20000000000 */
[----:B0-----:R-:W-:Y:S05]  /*30c0*/  ENDCOLLECTIVE ;  /* 0x000000000000791b */ /* 0x001fea0003800000 */
.L_x_2762:
[----:B------:R-:W-:Y:S05]  /*30d0*/  BRA `(.L_x_2763) ;  /* 0xfffffff000a87947 */ /* 0x000fea000383ffff */
.L_x_2764:
        /* <DEDUP_REMOVED lines=10> */
.L_x_3680:


//--------------------- .text._Z30group_norm_nhwc_fwd_sum_kernelI11Fp16IOFp32WLi168EEv26Group_norm_nhwc_fwd_params --------------------------
	.section	.text._Z30group_norm_nhwc_fwd_sum_kernelI11Fp16IOFp32WLi168EEv26Group_norm_nhwc_fwd_params,"ax",@progbits
	.align	128
        .global         _Z30group_norm_nhwc_fwd_sum_kernelI11Fp16IOFp32WLi168EEv26Group_norm_nhwc_fwd_params
        .type           _Z30group_norm_nhwc_fwd_sum_kernelI11Fp16IOFp32WLi168EEv26Group_norm_nhwc_fwd_params,@function
        .size           _Z30group_norm_nhwc_fwd_sum_kernelI11Fp16IOFp32WLi168EEv26Group_norm_nhwc_fwd_params,(.L_x_3681 - _Z30group_norm_nhwc_fwd_sum_kernelI11Fp16IOFp32WLi168EEv26Group_norm_nhwc_fwd_params)
        .other          _Z30group_norm_nhwc_fwd_sum_kernelI11Fp16IOFp32WLi168EEv26Group_norm_nhwc_fwd_params,@"STO_CUDA_ENTRY STV_DEFAULT"
_Z30group_norm_nhwc_fwd_sum_kernelI11Fp16IOFp32WLi168EEv26Group_norm_nhwc_fwd_params:
.text._Z30group_norm_nhwc_fwd_sum_kernelI11Fp16IOFp32WLi168EEv26Group_norm_nhwc_fwd_params:
        /* <DEDUP_REMOVED lines=24> */
[----:B------:R-:W-:Y:S02]  /*0180*/  IADD3 R0, PT, PT, R2, -UR5, RZ ;  /* 0x8000000502007c10 */ /* 0x000fe4000fffe0ff */
[----:B------:R-:W1:Y:S02]  /*0190*/  LDC.64 R4, c[0x0][0x3f0] ;  /* 0x0000fc00ff047b82 */ /* 0x000e640000000a00 */
        /* <DEDUP_REMOVED lines=16> */
.L_x_2767:
        /* <DEDUP_REMOVED lines=10> */
[----:B------:R-:W-:-:S05]  /*0340*/  @!P0 LEA.HI.X R21, R18, R17, R21, 0x1, P1 ;  /* 0x0000001112158211 */ /* 0x000fca00008f0c15 */
[----:B------:R-:W2:Y:S01]  /*0350*/  @!P0 LDG.E R20, desc[UR10][R20.64] ;  /* 0x0000000a14148981 */ /* 0x000ea2000c1e1900 */
[----:B------:R-:W-:Y:S02]  /*0360*/  PRMT R28, RZ, 0x5410, RZ ;  /* 0x00005410ff1c7816 */ /* 0x000fe400000000ff */
[----:B------:R-:W-:Y:S02]  /*0370*/  ISETP.GE.U32.AND P1, PT, R12, UR8, PT ;  /* 0x000000080c007c0c */ /* 0x000fe4000bf26070 */
[----:B--2---:R-:W-:-:S04]  /*0380*/  @!P0 PRMT R28, R20, 0x7610, R28 ;  /* 0x00007610141c8816 */ /* 0x004fc8000000001c */
[----:B------:R-:W-:Y:S02]  /*0390*/  @!P0 PRMT R28, R28, 0x7610, R20 ;  /* 0x000076101c1c8816 */ /* 0x000fe40000000014 */
[----:B------:R-:W-:-:S13]  /*03a0*/  ISETP.GE.AND.EX P0, PT, R13, UR9, PT, P1 ;  /* 0x000000090d007c0c */ /* 0x000fda000bf06310 */
[----:B------:R-:W0:Y:S01]  /*03b0*/  @!P0 LDC.64 R18, c[0x0][0x390] ;  /* 0x0000e400ff128b82 */ /* 0x000e220000000a00 */
[C---:B------:R-:W-:Y:S01]  /*03c0*/  @!P0 IADD3 R25, PT, PT, R2.reuse, -0x2, RZ ;  /* 0xfffffffe02198810 */ /* 0x040fe20007ffe0ff */
[----:B------:R-:W-:Y:S01]  /*03d0*/  @!P0 IMAD.MOV.U32 R21, RZ, RZ, R5 ;  /* 0x000000ffff158224 */ /* 0x000fe200078e0005 */
[----:B------:R-:W-:Y:S01]  /*03e0*/  @!P0 MOV R20, R14 ;  /* 0x0000000e00148202 */ /* 0x000fe20000000f00 */
[----:B------:R-:W-:Y:S01]  /*03f0*/  @!P0 VIADD R29, R2, 0x2 ;  /* 0x00000002021d8836 */ /* 0x000fe20000000000 */
[----:B------:R-:W-:-:S03]  /*0400*/  @!P0 SHF.R.S32.HI R9, RZ, 0x1f, R25 ;  /* 0x0000001fff098819 */ /* 0x000fc60000011419 */
[----:B------:R-:W1:Y:S01]  /*0410*/  @!P0 LDC.64 R16, c[0x0][0x390] ;  /* 0x0000e400ff108b82 */ /* 0x000e620000000a00 */
[----:B------:R-:W-:-:S04]  /*0420*/  @!P0 IMAD.WIDE.U32 R22, R25, UR8, R20 ;  /* 0x0000000819168c25 */ /* 0x000fc8000f8e0014 */
[----:B------:R-:W-:Y:S02]  /*0430*/  @!P0 IMAD R24, R9, UR8, RZ ;  /* 0x0000000809188c24 */ /* 0x000fe4000f8e02ff */
[----:B------:R-:W-:Y:S01]  /*0440*/  @!P0 VIADD R9, R2, 0xffffffff ;  /* 0xffffffff02098836 */ /* 0x000fe20000000000 */
[----:B------:R-:W2:Y:S01]  /*0450*/  @!P0 LDC.64 R20, c[0x0][0x390] ;  /* 0x0000e400ff148b82 */ /* 0x000ea20000000a00 */
[----:B------:R-:W-:-:S03]  /*0460*/  @!P0 IMAD R25, R25, UR9, R24 ;  /* 0x0000000919198c24 */ /* 0x000fc6000f8e0218 */
[----:B------:R-:W-:Y:S02]  /*0470*/  @!P0 SHF.R.S32.HI R24, RZ, 0x1f, R9 ;  /* 0x0000001fff188819 */ /* 0x000fe40000011409 */
[----:B------:R-:W-:Y:S02]  /*0480*/  @!P0 IADD3 R23, PT, PT, R23, R25, RZ ;  /* 0x0000001917178210 */ /* 0x000fe40007ffe0ff */
[----:B0-----:R-:W-:Y:S01]  /*0490*/  @!P0 LEA R18, P1, R22, R18, 0x1 ;  /* 0x0000001216128211 */ /* 0x001fe200078208ff */
[----:B------:R-:W-:-:S03]  /*04a0*/  @!P0 IMAD R26, R24, UR8, RZ ;  /* 0x00000008181a8c24 */ /* 0x000fc6000f8e02ff */
[----:B------:R-:W-:Y:S01]  /*04b0*/  @!P0 LEA.HI.X R19, R22, R19, R23, 0x1, P1 ;  /* 0x0000001316138211 */ /* 0x000fe200008f0c17 */
[----:B------:R-:W-:Y:S01]  /*04c0*/  @!P0 IMAD.MOV.U32 R22, RZ, RZ, R14 ;  /* 0x000000ffff168224 */ /* 0x000fe200078e000e */
[----:B------:R-:W-:-:S03]  /*04d0*/  @!P0 MOV R23, R5 ;  /* 0x0000000500178202 */ /* 0x000fc60000000f00 */
[----:B------:R-:W-:-:S04]  /*04e0*/  @!P0 IMAD.WIDE.U32 R24, R9, UR8, R22 ;  /* 0x0000000809188c25 */ /* 0x000fc8000f8e0016 */
[----:B------:R-:W-:Y:S01]  /*04f0*/  @!P0 IMAD R23, R9, UR9, R26 ;  /* 0x0000000909178c24 */ /* 0x000fe2000f8e021a */
[----:B-1----:R-:W-:Y:S02]  /*0500*/  @!P0 LEA R22, P1, R24, R16, 0x1 ;  /* 0x0000001018168211 */ /* 0x002fe400078208ff */
[----:B------:R-:W-:Y:S01]  /*0510*/  @!P0 SHF.R.S32.HI R9, RZ, 0x1f, R2 ;  /* 0x0000001fff098819 */ /* 0x000fe20000011402 */
[----:B------:R-:W-:Y:S01]  /*0520*/  @!P0 IMAD.IADD R23, R25, 0x1, R23 ;  /* 0x0000000119178824 */ /* 0x000fe200078e0217 */
[----:B------:R-:W-:-:S03]  /*0530*/  @!P0 MOV R16, R14 ;  /* 0x0000000e00108202 */ /* 0x000fc60000000f00 */
[----:B------:R-:W-:Y:S01]  /*0540*/  @!P0 IMAD R9, R9, UR8, RZ ;  /* 0x0000000809098c24 */ /* 0x000fe2000f8e02ff */
[----:B------:R-:W-:Y:S01]  /*0550*/  @!P0 LEA.HI.X R23, R24, R17, R23, 0x1, P1 ;  /* 0x0000001118178211 */ /* 0x000fe200008f0c17 */
[----:B------:R-:W-:Y:S02]  /*0560*/  @!P0 IMAD.MOV.U32 R17, RZ, RZ, R5 ;  /* 0x000000ffff118224 */ /* 0x000fe400078e0005 */
[C---:B------:R-:W-:Y:S02]  /*0570*/  @!P0 IMAD R9, R2.reuse, UR9, R9 ;  /* 0x0000000902098c24 */ /* 0x040fe4000f8e0209 */
[C---:B------:R-:W-:Y:S01]  /*0580*/  @!P0 IMAD.WIDE.U32 R26, R2.reuse, UR8, R16 ;  /* 0x00000008021a8c25 */ /* 0x040fe2000f8e0010 */
[----:B------:R-:W3:Y:S01]  /*0590*/  @!P0 LDG.E R22, desc[UR10][R22.64] ;  /* 0x0000000a16168981 */ /* 0x000ee2000c1e1900 */
[----:B------:R-:W0:Y:S03]  /*05a0*/  @!P0 LDC.64 R16, c[0x0][0x390] ;  /* 0x0000e400ff108b82 */ /* 0x000e260000000a00 */
[----:B------:R-:W-:Y:S01]  /*05b0*/  @!P0 IADD3 R25, PT, PT, R27, R9, RZ ;  /* 0x000000091b198210 */ /* 0x000fe20007ffe0ff */
[----:B------:R-:W-:Y:S01]  /*05c0*/  @!P0 VIADD R9, R2, 0x1 ;  /* 0x0000000102098836 */ /* 0x000fe20000000000 */
[----:B--2---:R-:W-:-:S02]  /*05d0*/  @!P0 LEA R24, P1, R26, R20, 0x1 ;  /* 0x000000141a188211 */ /* 0x004fc400078208ff */
[----:B------:R-:W-:Y:S02]  /*05e0*/  @!P0 MOV R20, R14 ;  /* 0x0000000e00148202 */ /* 0x000fe40000000f00 */
[----:B------:R-:W-:Y:S01]  /*05f0*/  @!P0 LEA.HI.X R25, R26, R21, R25, 0x1, P1 ;  /* 0x000000151a198211 */ /* 0x000fe200008f0c19 */
[----:B------:R-:W-:Y:S01]  /*0600*/  @!P0 IMAD.MOV.U32 R21, RZ, RZ, R5 ;  /* 0x000000ffff158224 */ /* 0x000fe200078e0005 */
[----:B------:R-:W-:Y:S01]  /*0610*/  @!P0 SHF.R.S32.HI R26, RZ, 0x1f, R9 ;  /* 0x0000001fff1a8819 */ /* 0x000fe20000011409 */
[----:B------:R-:W-:Y:S02]  /*0620*/  @!P0 IMAD.WIDE.U32 R20, R9, UR8, R20 ;  /* 0x0000000809148c25 */ /* 0x000fe4000f8e0014 */
[----:B------:R-:W2:Y:S02]  /*0630*/  @!P0 LDG.E R24, desc[UR10][R24.64] ;  /* 0x0000000a18188981 */ /* 0x000ea4000c1e1900 */
[----:B------:R-:W-:-:S04]  /*0640*/  @!P0 IMAD R26, R26, UR8, RZ ;  /* 0x000000081a1a8c24 */ /* 0x000fc8000f8e02ff */
[----:B------:R-:W-:Y:S01]  /*0650*/  @!P0 IMAD R27, R9, UR9, R26 ;  /* 0x00000009091b8c24 */ /* 0x000fe2000f8e021a */
[----:B------:R-:W-:Y:S02]  /*0660*/  @!P0 SHF.R.S32.HI R9, RZ, 0x1f, R29 ;  /* 0x0000001fff098819 */ /* 0x000fe4000001141d */
[C---:B0-----:R-:W-:Y:S02]  /*0670*/  @!P0 LEA R26, P1, R20.reuse, R16, 0x1 ;  /* 0x00000010141a8211 */ /* 0x041fe400078208ff */
[----:B------:R-:W-:Y:S01]  /*0680*/  @!P0 IADD3 R27, PT, PT, R21, R27, RZ ;  /* 0x0000001b151b8210 */ /* 0x000fe20007ffe0ff */
[----:B------:R-:W-:Y:S02]  /*0690*/  @!P0 IMAD R16, R9, UR8, RZ ;  /* 0x0000000809108c24 */ /* 0x000fe4000f8e02ff */
[----:B------:R0:W4:Y:S01]  /*06a0*/  @!P0 LDG.E R9, desc[UR10][R18.64] ;  /* 0x0000000a12098981 */ /* 0x000122000c1e1900 */
[----:B------:R-:W-:Y:S01]  /*06b0*/  @!P0 LEA.HI.X R27, R20, R17, R27, 0x1, P1 ;  /* 0x00000011141b8211 */ /* 0x000fe200008f0c1b */
[----:B------:R-:W-:Y:S01]  /*06c0*/  @!P0 IMAD R21, R29, UR9, R16 ;  /* 0x000000091d158c24 */ /* 0x000fe2000f8e0210 */
[----:B------:R-:W-:Y:S01]  /*06d0*/  @!P0 MOV R16, R14 ;  /* 0x0000000e00108202 */ /* 0x000fe20000000f00 */
[----:B------:R-:W-:-:S04]  /*06e0*/  @!P0 IMAD.MOV.U32 R17, RZ, RZ, R5 ;  /* 0x000000ffff118224 */ /* 0x000fc800078e0005 */
[----:B0-----:R-:W-:Y:S02]  /*06f0*/  @!P0 IMAD.WIDE.U32 R18, R29, UR8, R16 ;  /* 0x000000081d128c25 */ /* 0x001fe4000f8e0010 */
[----:B------:R-:W0:Y:S03]  /*0700*/  @!P0 LDC.64 R16, c[0x0][0x390] ;  /* 0x0000e400ff108b82 */ /* 0x000e260000000a00 */
[----:B------:R-:W-:Y:S01]  /*0710*/  @!P0 IADD3 R21, PT, PT, R19, R21, RZ ;  /* 0x0000001513158210 */ /* 0x000fe20007ffe0ff */
[----:B------:R-:W-:Y:S01]  /*0720*/  @!P0 VIADD R19, R2, 0x3 ;  /* 0x0000000302138836 */ /* 0x000fe20000000000 */
[----:B0-----:R-:W-:-:S04]  /*0730*/  @!P0 LEA R20, P1, R18, R16, 0x1 ;  /* 0x0000001012148211 */ /* 0x001fc800078208ff */
[----:B------:R-:W-:-:S05]  /*0740*/  @!P0 SHF.R.S32.HI R16, RZ, 0x1f, R19 ;  /* 0x0000001fff108819 */ /* 0x000fca0000011413 */
[----:B------:R-:W-:Y:S01]  /*0750*/  @!P0 IMAD R16, R16, UR8, RZ ;  /* 0x0000000810108c24 */ /* 0x000fe2000f8e02ff */
[----:B------:R-:W-:Y:S01]  /*0760*/  @!P0 LEA.HI.X R21, R18, R17, R21, 0x1, P1 ;  /* 0x0000001112158211 */ /* 0x000fe200008f0c15 */
[----:B------:R-:W-:Y:S02]  /*0770*/  @!P0 IMAD.MOV.U32 R17, RZ, RZ, R5 ;  /* 0x000000ffff118224 */ /* 0x000fe400078e0005 */
[C---:B------:R-:W-:Y:S01]  /*0780*/  @!P0 IMAD R25, R19.reuse, UR9, R16 ;  /* 0x0000000913198c24 */ /* 0x040fe2000f8e0210 */
[----:B------:R-:W-:Y:S01]  /*0790*/  @!P0 MOV R16, R14 ;  /* 0x0000000e00108202 */ /* 0x000fe20000000f00 */
[----:B------:R-:W5:Y:S04]  /*07a0*/  @!P0 LDG.E R20, desc[UR10][R20.64] ;  /* 0x0000000a14148981 */ /* 0x000f68000c1e1900 */
[----:B------:R-:W-:-:S02]  /*07b0*/  @!P0 IMAD.WIDE.U32 R18, R19, UR8, R16 ;  /* 0x0000000813128c25 */ /* 0x000fc4000f8e0010 */
[----:B------:R-:W0:Y:S03]  /*07c0*/  @!P0 LDC.64 R16, c[0x0][0x390] ;  /* 0x0000e400ff108b82 */ /* 0x000e260000000a00 */
[----:B------:R-:W-:Y:S02]  /*07d0*/  @!P0 IADD3 R19, PT, PT, R19, R25, RZ ;  /* 0x0000001913138210 */ /* 0x000fe40007ffe0ff */
[----:B------:R-:W-:Y:S02]  /*07e0*/  @!P0 IADD3 R23, PT, PT, R2, 0x4, RZ ;  /* 0x0000000402178810 */ /* 0x000fe40007ffe0ff */
[----:B0-----:R-:W-:-:S04]  /*07f0*/  @!P0 LEA R16, P1, R18, R16, 0x1 ;  /* 0x0000001012108211 */ /* 0x001fc800078208ff */
[----:B------:R-:W-:Y:S02]  /*0800*/  @!P0 LEA.HI.X R17, R18, R17, R19, 0x1, P1 ;  /* 0x0000001112118211 */ /* 0x000fe400008f0c13 */
[----:B------:R-:W5:Y:S04]  /*0810*/  @!P0 LDG.E R18, desc[UR10][R26.64] ;  /* 0x0000000a1a128981 */ /* 0x000f68000c1e1900 */
[----:B------:R0:W5:Y:S02]  /*0820*/  @!P0 LDG.E R21, desc[UR10][R16.64] ;  /* 0x0000000a10158981 */ /* 0x000164000c1e1900 */
[----:B0-----:R-:W-:Y:S01]  /*0830*/  @!P0 IMAD.MOV.U32 R16, RZ, RZ, R14 ;  /* 0x000000ffff108224 */ /* 0x001fe200078e000e */
[----:B------:R-:W-:-:S03]  /*0840*/  @!P0 MOV R17, R5 ;  /* 0x0000000500118202 */ /* 0x000fc60000000f00 */
[----:B------:R-:W-:-:S03]  /*0850*/  @!P0 IMAD.WIDE.U32 R26, R23, UR8, R16 ;  /* 0x00000008171a8c25 */ /* 0x000fc6000f8e0010 */
[----:B------:R-:W0:Y:S01]  /*0860*/  @!P0 LDC.64 R16, c[0x0][0x390] ;  /* 0x0000e400ff108b82 */ /* 0x000e220000000a00 */
[----:B------:R-:W-:-:S05]  /*0870*/  @!P0 SHF.R.S32.HI R25, RZ, 0x1f, R23 ;  /* 0x0000001fff198819 */ /* 0x000fca0000011417 */
[----:B------:R-:W-:-:S04]  /*0880*/  @!P0 IMAD R25, R25, UR8, RZ ;  /* 0x0000000819198c24 */ /* 0x000fc8000f8e02ff */
[----:B------:R-:W-:-:S05]  /*0890*/  @!P0 IMAD R25, R23, UR9, R25 ;  /* 0x0000000917198c24 */ /* 0x000fca000f8e0219 */
[----:B------:R-:W-:Y:S02]  /*08a0*/  @!P0 IADD3 R25, PT, PT, R27, R25, RZ ;  /* 0x000000191b198210 */ /* 0x000fe40007ffe0ff */
[----:B0-----:R-:W-:-:S04]  /*08b0*/  @!P0 LEA R16, P1, R26, R16, 0x1 ;  /* 0x000000101a108211 */ /* 0x001fc800078208ff */
[----:B------:R-:W-:-:S05]  /*08c0*/  @!P0 LEA.HI.X R17, R26, R17, R25, 0x1, P1 ;  /* 0x000000111a118211 */ /* 0x000fca00008f0c19 */
[----:B------:R0:W5:Y:S01]  /*08d0*/  @!P0 LDG.E R23, desc[UR10][R16.64] ;  /* 0x0000000a10178981 */ /* 0x000162000c1e1900 */
[--C-:B------:R-:W-:Y:S02]  /*08e0*/  HADD2.F32 R19, -RZ, R28.reuse.H0_H0 ;  /* 0x2000001cff137230 */ /* 0x100fe40000004100 */
[----:B------:R-:W-:Y:S01]  /*08f0*/  HADD2.F32 R28, -RZ, R28.H1_H1 ;  /* 0x3000001cff1c7230 */ /* 0x000fe20000004100 */
[----:B0-----:R-:W-:-:S04]  /*0900*/  PRMT R17, RZ, 0x5410, RZ ;  /* 0x00005410ff117816 */ /* 0x001fc800000000ff */
[----:B------:R-:W-:Y:S01]  /*0910*/  FADD.FTZ R29, R19, R28 ;  /* 0x0000001c131d7221 */ /* 0x000fe20000010000 */
[----:B------:R-:W-:-:S04]  /*0920*/  FMUL.FTZ R28, R28, R28 ;  /* 0x0000001c1c1c7220 */ /* 0x000fc80000410000 */
[----:B------:R-:W-:-:S04]  /*0930*/  FFMA.FTZ R28, R19, R19, R28 ;  /* 0x00000013131c7223 */ /* 0x000fc8000001001c */
[----:B------:R-:W-:Y:S01]  /*0940*/  FADD.FTZ R7, R28, R7 ;  /* 0x000000071c077221 */ /* 0x000fe20000010000 */
[----:B------:R-:W-:Y:S01]  /*0950*/  FADD.FTZ R8, R29, R8 ;  /* 0x000000081d087221 */ /* 0x000fe20000010000 */
[----:B------:R-:W-:-:S05]  /*0960*/  VIADD R0, R0, 0x8 ;  /* 0x0000000800007836 */ /* 0x000fca0000000000 */
[----:B------:R-:W-:Y:S02]  /*0970*/  ISETP.NE.AND P1, PT, R0, RZ, PT ;  /* 0x000000ff0000720c */ /* 0x000fe40003f25270 */
[----:B------:R-:W-:Y:S02]  /*0980*/  IADD3 R2, PT, PT, R2, 0x8, RZ ;  /* 0x0000000802027810 */ /* 0x000fe40007ffe0ff */
[----:B----4-:R-:W-:-:S04]  /*0990*/  @!P0 PRMT R17, R17, 0x5410, R9 ;  /* 0x0000541011118816 */ /* 0x010fc80000000009 */
[----:B------:R-:W-:Y:S02]  /*09a0*/  @!P0 PRMT R17, R9, 0x7632, R17 ;  /* 0x0000763209118816 */ /* 0x000fe40000000011 */
[----:B------:R-:W-:-:S03]  /*09b0*/  PRMT R9, RZ, 0x5410, RZ ;  /* 0x00005410ff097816 */ /* 0x000fc600000000ff */
[--C-:B------:R-:W-:Y:S02]  /*09c0*/  HADD2.F32 R19, -RZ, R17.reuse.H1_H1 ;  /* 0x30000011ff137230 */ /* 0x100fe40000004100 */
[----:B------:R-:W-:Y:S01]  /*09d0*/  HADD2.F32 R16, -RZ, R17.H0_H0 ;  /* 0x20000011ff107230 */ /* 0x000fe20000004100 */
[----:B---3--:R-:W-:-:S04]  /*09e0*/  @!P0 PRMT R9, R22, 0x7610, R9 ;  /* 0x0000761016098816 */ /* 0x008fc80000000009 */
[----:B------:R-:W-:Y:S01]  /*09f0*/  FADD.FTZ R17, R19, R16 ;  /* 0x0000001013117221 */ /* 0x000fe20000010000 */
[----:B------:R-:W-:Y:S01]  /*0a00*/  @!P0 PRMT R9, R9, 0x7610, R22 ;  /* 0x0000761009098816 */ /* 0x000fe20000000016 */
[----:B------:R-:W-:-:S04]  /*0a10*/  FMUL.FTZ R16, R16, R16 ;  /* 0x0000001010107220 */ /* 0x000fc80000410000 */
[----:B------:R-:W-:Y:S01]  /*0a20*/  FFMA.FTZ R16, R19, R19, R16 ;  /* 0x0000001313107223 */ /* 0x000fe20000010010 */
[--C-:B------:R-:W-:Y:S01]  /*0a30*/  HADD2.F32 R22, -RZ, R9.reuse.H1_H1 ;  /* 0x30000009ff167230 */ /* 0x100fe20000004100 */
[----:B------:R-:W-:Y:S01]  /*0a40*/  PRMT R19, RZ, 0x5410, RZ ;  /* 0x00005410ff137816 */ /* 0x000fe200000000ff */
[----:B------:R-:W-:Y:S02]  /*0a50*/  HADD2.F32 R9, -RZ, R9.H0_H0 ;  /* 0x20000009ff097230 */ /* 0x000fe40000004100 */
[----:B------:R-:W-:Y:S01]  /*0a60*/  FADD.FTZ R7, R7, R16 ;  /* 0x0000001007077221 */ /* 0x000fe20000010000 */
[----:B--2---:R-:W-:Y:S01]  /*0a70*/  @!P0 PRMT R19, R24, 0x7632, R19 ;  /* 0x0000763218138816 */ /* 0x004fe20000000013 */
[----:B------:R-:W-:Y:S01]  /*0a80*/  FMUL.FTZ R16, R22, R22 ;  /* 0x0000001616107220 */ /* 0x000fe20000410000 */
[----:B------:R-:W-:Y:S01]  /*0a90*/  FADD.FTZ R8, R8, R17 ;  /* 0x0000001108087221 */ /* 0x000fe20000010000 */
[----:B------:R-:W-:Y:S01]  /*0aa0*/  FADD.FTZ R17, R9, R22 ;  /* 0x0000001609117221 */ /* 0x000fe20000010000 */
[----:B------:R-:W-:Y:S01]  /*0ab0*/  @!P0 PRMT R19, R19, 0x5410, R24 ;  /* 0x0000541013138816 */ /* 0x000fe20000000018 */
[----:B------:R-:W-:Y:S01]  /*0ac0*/  FFMA.FTZ R16, R9, R9, R16 ;  /* 0x0000000909107223 */ /* 0x000fe20000010010 */
[----:B------:R-:W-:-:S03]  /*0ad0*/  PRMT R9, RZ, 0x5410, RZ ;  /* 0x00005410ff097816 */ /* 0x000fc600000000ff */
[--C-:B------:R-:W-:Y:S02]  /*0ae0*/  HADD2.F32 R22, -RZ, R19.reuse.H0_H0 ;  /* 0x20000013ff167230 */ /* 0x100fe40000004100 */
[----:B------:R-:W-:Y:S02]  /*0af0*/  HADD2.F32 R19, -RZ, R19.H1_H1 ;  /* 0x30000013ff137230 */ /* 0x000fe40000004100 */
[----:B------:R-:W-:Y:S01]  /*0b00*/  FADD.FTZ R7, R7, R16 ;  /* 0x0000001007077221 */ /* 0x000fe20000010000 */
[----:B------:R-:W-:Y:S01]  /*0b10*/  FADD.FTZ R8, R8, R17 ;  /* 0x0000001108087221 */ /* 0x000fe20000010000 */
[----:B------:R-:W-:Y:S01]  /*0b20*/  FMUL.FTZ R16, R22, R22 ;  /* 0x0000001616107220 */ /* 0x000fe20000410000 */
[----:B------:R-:W-:-:S03]  /*0b30*/  FADD.FTZ R17, R19, R22 ;  /* 0x0000001613117221 */ /* 0x000fc60000010000 */
[----:B------:R-:W-:Y:S01]  /*0b40*/  FFMA.FTZ R16, R19, R19, R16 ;  /* 0x0000001313107223 */ /* 0x000fe20000010010 */
[----:B------:R-:W-:Y:S01]  /*0b50*/  PRMT R19, RZ, 0x7610, R19 ;  /* 0x00007610ff137816 */ /* 0x000fe20000000013 */
[--C-:B------:R-:W-:Y:S01]  /*0b60*/  FADD.FTZ R25, R8, R17.reuse ;  /* 0x0000001108197221 */ /* 0x100fe20000010000 */
[----:B------:R-:W-:Y:S02]  /*0b70*/  PRMT R17, RZ, 0x7610, R17 ;  /* 0x00007610ff117816 */ /* 0x000fe40000000011 */
[C---:B-----5:R-:W-:Y:S01]  /*0b80*/  @!P0 PRMT R19, R20.reuse, 0x7632, R19 ;  /* 0x0000763214138816 */ /* 0x060fe20000000013 */
[----:B------:R-:W-:Y:S01]  /*0b90*/  FADD.FTZ R27, R7, R16 ;  /* 0x00000010071b7221 */ /* 0x000fe20000010000 */
[----:B------:R-:W-:Y:S02]  /*0ba0*/  @!P0 PRMT R17, R20, 0x7610, R17 ;  /* 0x0000761014118816 */ /* 0x000fe40000000011 */
[----:B------:R-:W-:Y:S01]  /*0bb0*/  PRMT R7, RZ, 0x5410, RZ ;  /* 0x00005410ff077816 */ /* 0x000fe200000000ff */
[----:B------:R-:W-:-:S02]  /*0bc0*/  HADD2.F32 R16, -RZ, R19.H0_H0 ;  /* 0x20000013ff107230 */ /* 0x000fc40000004100 */
[----:B------:R-:W-:Y:S01]  /*0bd0*/  HADD2.F32 R17, -RZ, R17.H0_H0 ;  /* 0x20000011ff117230 */ /* 0x000fe20000004100 */
[----:B------:R-:W-:-:S04]  /*0be0*/  @!P0 PRMT R9, R9, 0x7610, R18 ;  /* 0x0000761009098816 */ /* 0x000fc80000000012 */
[----:B------:R-:W-:-:S05]  /*0bf0*/  @!P0 PRMT R9, R18, 0x7610, R9 ;  /* 0x0000761012098816 */ /* 0x000fca0000000009 */
[--C-:B------:R-:W-:Y:S02]  /*0c00*/  HADD2.F32 R18, -RZ, R9.reuse.H1_H1 ;  /* 0x30000009ff127230 */ /* 0x100fe40000004100 */
[----:B------:R-:W-:-:S03]  /*0c10*/  HADD2.F32 R9, -RZ, R9.H0_H0 ;  /* 0x20000009ff097230 */ /* 0x000fc60000004100 */
[----:B------:R-:W-:Y:S01]  /*0c20*/  FMUL.FTZ R8, R18, R18 ;  /* 0x0000001212087220 */ /* 0x000fe20000410000 */
[----:B------:R-:W-:Y:S01]  /*0c30*/  @!P0 PRMT R7, R21, 0x7632, R7 ;  /* 0x0000763215078816 */ /* 0x000fe20000000007 */
[C---:B------:R-:W-:Y:S02]  /*0c40*/  FADD.FTZ R18, R9.reuse, R18 ;  /* 0x0000001209127221 */ /* 0x040fe40000010000 */
[----:B------:R-:W-:Y:S01]  /*0c50*/  FFMA.FTZ R8, R9, R9, R8 ;  /* 0x0000000909087223 */ /* 0x000fe20000010008 */
[----:B------:R-:W-:Y:S01]  /*0c60*/  PRMT R9, RZ, 0x5410, RZ ;  /* 0x00005410ff097816 */ /* 0x000fe200000000ff */
[----:B------:R-:W-:Y:S02]  /*0c70*/  FADD.FTZ R25, R25, R18 ;  /* 0x0000001219197221 */ /* 0x000fe40000010000 */
[----:B------:R-:W-:Y:S01]  /*0c80*/  FADD.FTZ R27, R27, R8 ;  /* 0x000000081b1b7221 */ /* 0x000fe20000010000 */
[----:B------:R-:W-:Y:S01]  /*0c90*/  FMUL.FTZ R8, R16, R16 ;  /* 0x0000001010087220 */ /* 0x000fe20000410000 */
[----:B------:R-:W-:Y:S01]  /*0ca0*/  FADD.FTZ R16, R17, R16 ;  /* 0x0000001011107221 */ /* 0x000fe20000010000 */
[----:B------:R-:W-:-:S02]  /*0cb0*/  @!P0 PRMT R7, R7, 0x5410, R21 ;  /* 0x0000541007078816 */ /* 0x000fc40000000015 */
[----:B------:R-:W-:Y:S01]  /*0cc0*/  FFMA.FTZ R8, R17, R17, R8 ;  /* 0x0000001111087223 */ /* 0x000fe20000010008 */
[----:B------:R-:W-:Y:S02]  /*0cd0*/  FADD.FTZ R25, R25, R16 ;  /* 0x0000001019197221 */ /* 0x000fe40000010000 */
[--C-:B------:R-:W-:Y:S02]  /*0ce0*/  HADD2.F32 R16, -RZ, R7.reuse.H0_H0 ;  /* 0x20000007ff107230 */ /* 0x100fe40000004100 */
[----:B------:R-:W-:Y:S02]  /*0cf0*/  HADD2.F32 R7, -RZ, R7.H1_H1 ;  /* 0x30000007ff077230 */ /* 0x000fe40000004100 */
[----:B------:R-:W-:Y:S01]  /*0d00*/  FADD.FTZ R27, R27, R8 ;  /* 0x000000081b1b7221 */ /* 0x000fe20000010000 */
[----:B------:R-:W-:Y:S02]  /*0d10*/  FMUL.FTZ R8, R16, R16 ;  /* 0x0000001010087220 */ /* 0x000fe40000410000 */
[----:B------:R-:W-:-:S02]  /*0d20*/  FADD.FTZ R16, R7, R16 ;  /* 0x0000001007107221 */ /* 0x000fc40000010000 */
[----:B------:R-:W-:Y:S02]  /*0d30*/  FFMA.FTZ R8, R7, R7, R8 ;  /* 0x0000000707087223 */ /* 0x000fe40000010008 */
[----:B------:R-:W-:Y:S01]  /*0d40*/  FADD.FTZ R25, R25, R16 ;  /* 0x0000001019197221 */ /* 0x000fe20000010000 */
[----:B------:R-:W-:-:S04]  /*0d50*/  @!P0 PRMT R9, R23, 0x7632, R9 ;  /* 0x0000763217098816 */ /* 0x000fc80000000009 */
[----:B------:R-:W-:-:S05]  /*0d60*/  @!P0 PRMT R9, R9, 0x5410, R23 ;  /* 0x0000541009098816 */ /* 0x000fca0000000017 */
[--C-:B------:R-:W-:Y:S02]  /*0d70*/  HADD2.F32 R18, -RZ, R9.reuse.H0_H0 ;  /* 0x20000009ff127230 */ /* 0x100fe40000004100 */
[----:B------:R-:W-:-:S03]  /*0d80*/  HADD2.F32 R9, -RZ, R9.H1_H1 ;  /* 0x30000009ff097230 */ /* 0x000fc60000004100 */
[----:B------:R-:W-:Y:S01]  /*0d90*/  FMUL.FTZ R16, R18, R18 ;  /* 0x0000001212107220 */ /* 0x000fe20000410000 */
[----:B------:R-:W-:Y:S01]  /*0da0*/  FADD.FTZ R27, R27, R8 ;  /* 0x000000081b1b7221 */ /* 0x000fe20000010000 */
[C---:B------:R-:W-:Y:S02]  /*0db0*/  FADD.FTZ R8, R9.reuse, R18 ;  /* 0x0000001209087221 */ /* 0x040fe40000010000 */
[----:B------:R-:W-:Y:S02]  /*0dc0*/  FFMA.FTZ R16, R9, R9, R16 ;  /* 0x0000000909107223 */ /* 0x000fe40000010010 */
[----:B------:R-:W-:Y:S02]  /*0dd0*/  FADD.FTZ R8, R25, R8 ;  /* 0x0000000819087221 */ /* 0x000fe40000010000 */
[----:B------:R-:W-:Y:S01]  /*0de0*/  FADD.FTZ R7, R27, R16 ;  /* 0x000000101b077221 */ /* 0x000fe20000010000 */
[----:B------:R-:W-:Y:S06]  /*0df0*/  @P1 BRA `(.L_x_2767) ;  /* 0xfffffff400281947 */ /* 0x000fec000383ffff */
[----:B------:R-:W-:-:S07]  /*0e00*/  IADD3 R2, PT, PT, R2, -0x3, RZ ;  /* 0xfffffffd02027810 */ /* 0x000fce0007ffe0ff */
.L_x_2766:
        /* <DEDUP_REMOVED lines=12> */
[----:B------:R-:W-:Y:S01]  /*0ed0*/  @!P0 MOV R16, R14 ;  /* 0x0000000e00108202 */ /* 0x000fe20000000f00 */
[----:B------:R-:W-:Y:S01]  /*0ee0*/  @!P0 IMAD.MOV.U32 R18, RZ, RZ, R14 ;  /* 0x000000ffff128224 */ /* 0x000fe200078e000e */
[----:B------:R-:W-:Y:S01]  /*0ef0*/  @!P0 MOV R17, R5 ;  /* 0x0000000500118202 */ /* 0x000fe20000000f00 */
[----:B------:R-:W-:Y:S01]  /*0f00*/  @!P0 IMAD R19, R6, UR4, RZ ;  /* 0x0000000406138c24 */ /* 0x000fe2000f8e02ff */
[----:B------:R-:W-:Y:S01]  /*0f10*/  @!P0 SHF.R.S32.HI R6, RZ, 0x1f, R9 ;  /* 0x0000001fff068819 */ /* 0x000fe20000011409 */
[----:B------:R-:W1:Y:S01]  /*0f20*/  @!P0 LDC.64 R26, c[0x0][0x390] ;  /* 0x0000e400ff1a8b82 */ /* 0x000e620000000a00 */
[C---:B------:R-:W-:Y:S01]  /*0f30*/  @!P0 IADD3 R23, PT, PT, R2.reuse, 0x2, RZ ;  /* 0x0000000202178810 */ /* 0x040fe20007ffe0ff */
[C---:B------:R-:W-:Y:S01]  /*0f40*/  @!P0 IMAD.WIDE.U32 R16, R2.reuse, UR4, R16 ;  /* 0x0000000402108c25 */ /* 0x040fe2000f8e0010 */
[----:B------:R-:W-:-:S03]  /*0f50*/  @!P0 IADD3 R25, PT, PT, R2, 0x3, RZ ;  /* 0x0000000302198810 */ /* 0x000fc60007ffe0ff */
[----:B------:R-:W-:Y:S01]  /*0f60*/  @!P0 IMAD R21, R2, UR5, R19 ;  /* 0x0000000502158c24 */ /* 0x000fe2000f8e0213 */
[----:B------:R-:W-:Y:S01]  /*0f70*/  @!P0 MOV R19, R5 ;  /* 0x0000000500138202 */ /* 0x000fe20000000f00 */
[----:B------:R-:W-:-:S03]  /*0f80*/  @!P0 IMAD R22, R6, UR4, RZ ;  /* 0x0000000406168c24 */ /* 0x000fc6000f8e02ff */
[----:B------:R-:W-:Y:S01]  /*0f90*/  @!P0 IADD3 R6, PT, PT, R17, R21, RZ ;  /* 0x0000001511068210 */ /* 0x000fe20007ffe0ff */
[C---:B------:R-:W-:Y:S02]  /*0fa0*/  @!P0 IMAD.WIDE.U32 R20, R9.reuse, UR4, R18 ;  /* 0x0000000409148c25 */ /* 0x040fe4000f8e0012 */
[----:B------:R-:W2:Y:S01]  /*0fb0*/  @!P0 LDC.64 R18, c[0x0][0x390] ;  /* 0x0000e400ff128b82 */ /* 0x000ea20000000a00 */
[----:B0-----:R-:W-:Y:S01]  /*0fc0*/  @!P0 LEA R28, P2, R16, R28, 0x1 ;  /* 0x0000001c101c8211 */ /* 0x001fe200078408ff */
[----:B------:R-:W-:-:S03]  /*0fd0*/  @!P0 IMAD R9, R9, UR5, R22 ;  /* 0x0000000509098c24 */ /* 0x000fc6000f8e0216 */
[----:B------:R-:W-:Y:S01]  /*0fe0*/  @!P0 LEA.HI.X R29, R16, R29, R6, 0x1, P2 ;  /* 0x0000001d101d8211 */ /* 0x000fe200010f0c06 */
[----:B------:R-:W-:Y:S02]  /*0ff0*/  @!P0 IMAD.IADD R6, R21, 0x1, R9 ;  /* 0x0000000115068824 */ /* 0x000fe400078e0209 */
[----:B------:R-:W0:Y:S01]  /*1000*/  @!P0 LDC.64 R16, c[0x0][0x390] ;  /* 0x0000e400ff108b82 */ /* 0x000e220000000a00 */
[C---:B-1----:R-:W-:Y:S01]  /*1010*/  @!P0 LEA R26, P2, R20.reuse, R26, 0x1 ;  /* 0x0000001a141a8211 */ /* 0x042fe200078408ff */
[----:B------:R-:W3:Y:S03]  /*1020*/  @!P0 LDG.E R9, desc[UR10][R28.64] ;  /* 0x0000000a1c098981 */ /* 0x000ee6000c1e1900 */
[----:B------:R-:W-:Y:S02]  /*1030*/  @!P0 LEA.HI.X R27, R20, R27, R6, 0x1, P2 ;  /* 0x0000001b141b8211 */ /* 0x000fe400010f0c06 */
[----:B------:R-:W-:-:S02]  /*1040*/  @!P0 SHF.R.S32.HI R20, RZ, 0x1f, R23 ;  /* 0x0000001fff148819 */ /* 0x000fc40000011417 */
[----:B------:R-:W-:Y:S01]  /*1050*/  @!P0 SHF.R.S32.HI R22, RZ, 0x1f, R25 ;  /* 0x0000001fff168819 */ /* 0x000fe20000011419 */
[----:B------:R1:W4:Y:S01]  /*1060*/  @!P0 LDG.E R6, desc[UR10][R26.64] ;  /* 0x0000000a1a068981 */ /* 0x000322000c1e1900 */
[----:B------:R-:W-:Y:S01]  /*1070*/  @!P0 MOV R21, R5 ;  /* 0x0000000500158202 */ /* 0x000fe20000000f00 */
[----:B------:R-:W-:Y:S02]  /*1080*/  @!P0 IMAD R24, R20, UR4, RZ ;  /* 0x0000000414188c24 */ /* 0x000fe4000f8e02ff */
[----:B------:R-:W-:Y:S02]  /*1090*/  @!P0 IMAD.MOV.U32 R20, RZ, RZ, R14 ;  /* 0x000000ffff148224 */ /* 0x000fe400078e000e */
[C---:B------:R-:W-:Y:S02]  /*10a0*/  @!P0 IMAD R24, R23.reuse, UR5, R24 ;  /* 0x0000000517188c24 */ /* 0x040fe4000f8e0218 */
[----:B------:R-:W-:-:S04]  /*10b0*/  @!P0 IMAD.WIDE.U32 R20, R23, UR4, R20 ;  /* 0x0000000417148c25 */ /* 0x000fc8000f8e0014 */
[----:B-1----:R-:W-:Y:S01]  /*10c0*/  @!P0 IMAD R26, R22, UR4, RZ ;  /* 0x00000004161a8c24 */ /* 0x002fe2000f8e02ff */
[----:B------:R-:W-:Y:S01]  /*10d0*/  @!P0 MOV R22, R14 ;  /* 0x0000000e00168202 */ /* 0x000fe20000000f00 */
[----:B------:R-:W-:Y:S01]  /*10e0*/  @!P0 IMAD.MOV.U32 R23, RZ, RZ, R5 ;  /* 0x000000ffff178224 */ /* 0x000fe200078e0005 */
[----:B0-----:R-:W-:-:S03]  /*10f0*/  @!P0 LEA R16, P2, R20, R16, 0x1 ;  /* 0x0000001014108211 */ /* 0x001fc600078408ff */
[----:B------:R-:W-:Y:S01]  /*1100*/  @!P0 IMAD.WIDE.U32 R22, R25, UR4, R22 ;  /* 0x0000000419168c25 */ /* 0x000fe2000f8e0016 */
[----:B------:R-:W-:-:S03]  /*1110*/  @!P0 IADD3 R24, PT, PT, R21, R24, RZ ;  /* 0x0000001815188210 */ /* 0x000fc60007ffe0ff */
[----:B------:R-:W-:Y:S01]  /*1120*/  @!P0 IMAD R25, R25, UR5, R26 ;  /* 0x0000000519198c24 */ /* 0x000fe2000f8e021a */
[----:B--2---:R-:W-:Y:S02]  /*1130*/  @!P0 LEA R18, P3, R22, R18, 0x1 ;  /* 0x0000001216128211 */ /* 0x004fe400078608ff */
[----:B------:R-:W-:Y:S02]  /*1140*/  @!P0 LEA.HI.X R17, R20, R17, R24, 0x1, P2 ;  /* 0x0000001114118211 */ /* 0x000fe400010f0c18 */
[----:B------:R-:W-:-:S03]  /*1150*/  @!P0 IADD3 R25, PT, PT, R23, R25, RZ ;  /* 0x0000001917198210 */ /* 0x000fc60007ffe0ff */
[----:B------:R0:W2:Y:S01]  /*1160*/  @!P0 LDG.E R16, desc[UR10][R16.64] ;  /* 0x0000000a10108981 */ /* 0x0000a2000c1e1900 */
[----:B------:R-:W-:-:S05]  /*1170*/  @!P0 LEA.HI.X R19, R22, R19, R25, 0x1, P3 ;  /* 0x0000001316138211 */ /* 0x000fca00018f0c19 */
[----:B------:R1:W5:Y:S01]  /*1180*/  @!P0 LDG.E R18, desc[UR10][R18.64] ;  /* 0x0000000a12128981 */ /* 0x000362000c1e1900 */
[----:B0-----:R-:W-:Y:S02]  /*1190*/  PRMT R17, RZ, 0x5410, RZ ;  /* 0x00005410ff117816 */ /* 0x001fe400000000ff */
[----:B-1----:R-:W-:Y:S01]  /*11a0*/  PRMT R19, RZ, 0x5410, RZ ;  /* 0x00005410ff137816 */ /* 0x002fe200000000ff */
[----:B------:R-:W-:Y:S01]  /*11b0*/  VIADD R2, R2, 0x4 ;  /* 0x0000000402027836 */ /* 0x000fe20000000000 */
[----:B---3--:R-:W-:-:S04]  /*11c0*/  @!P0 PRMT R17, R17, 0x5410, R9 ;  /* 0x0000541011118816 */ /* 0x008fc80000000009 */
[----:B------:R-:W-:Y:S02]  /*11d0*/  @!P0 PRMT R17, R9, 0x7632, R17 ;  /* 0x0000763209118816 */ /* 0x000fe40000000011 */
[----:B----4-:R-:W-:-:S03]  /*11e0*/  @!P0 PRMT R19, R19, 0x5410, R6 ;  /* 0x0000541013138816 */ /* 0x010fc60000000006 */
[--C-:B------:R-:W-:Y:S02]  /*11f0*/  HADD2.F32 R9, -RZ, R17.reuse.H1_H1 ;  /* 0x30000011ff097230 */ /* 0x100fe40000004100 */
[----:B------:R-:W-:Y:S01]  /*1200*/  HADD2.F32 R20, -RZ, R17.H0_H0 ;  /* 0x20000011ff147230 */ /* 0x000fe20000004100 */
[----:B------:R-:W-:-:S04]  /*1210*/  @!P0 PRMT R19, R6, 0x7632, R19 ;  /* 0x0000763206138816 */ /* 0x000fc80000000013 */
[C---:B------:R-:W-:Y:S01]  /*1220*/  FADD.FTZ R17, R9.reuse, R20 ;  /* 0x0000001409117221 */ /* 0x040fe20000010000 */
[--C-:B------:R-:W-:Y:S02]  /*1230*/  HADD2.F32 R6, -RZ, R19.reuse.H1_H1 ;  /* 0x30000013ff067230 */ /* 0x100fe40000004100 */
[----:B------:R-:W-:Y:S01]  /*1240*/  FMUL.FTZ R20, R20, R20 ;  /* 0x0000001414147220 */ /* 0x000fe20000410000 */
[----:B------:R-:W-:Y:S02]  /*1250*/  HADD2.F32 R19, -RZ, R19.H0_H0 ;  /* 0x20000013ff137230 */ /* 0x000fe40000004100 */
[----:B------:R-:W-:Y:S01]  /*1260*/  FADD.FTZ R22, R8, R17 ;  /* 0x0000001108167221 */ /* 0x000fe20000010000 */
[----:B------:R-:W-:Y:S01]  /*1270*/  FFMA.FTZ R20, R9, R9, R20 ;  /* 0x0000000909147223 */ /* 0x000fe20000010014 */
[----:B------:R-:W-:Y:S01]  /*1280*/  PRMT R17, RZ, 0x5410, RZ ;  /* 0x00005410ff117816 */ /* 0x000fe200000000ff */
[----:B------:R-:W-:Y:S02]  /*1290*/  FADD.FTZ R9, R6, R19 ;  /* 0x0000001306097221 */ /* 0x000fe40000010000 */
[----:B------:R-:W-:-:S02]  /*12a0*/  FADD.FTZ R8, R7, R20 ;  /* 0x0000001407087221 */ /* 0x000fc40000010000 */
[----:B------:R-:W-:Y:S01]  /*12b0*/  FADD.FTZ R7, R22, R9 ;  /* 0x0000000916077221 */ /* 0x000fe20000010000 */
[----:B------:R-:W-:Y:S02]  /*12c0*/  PRMT R9, RZ, 0x5410, RZ ;  /* 0x00005410ff097816 */ /* 0x000fe400000000ff */
[----:B--2---:R-:W-:-:S04]  /*12d0*/  @!P0 PRMT R17, R16, 0x7632, R17 ;  /* 0x0000763210118816 */ /* 0x004fc80000000011 */
[----:B------:R-:W-:Y:S02]  /*12e0*/  @!P0 PRMT R17, R17, 0x5410, R16 ;  /* 0x0000541011118816 */ /* 0x000fe40000000010 */
[----:B-----5:R-:W-:Y:S01]  /*12f0*/  @!P0 PRMT R9, R18, 0x7632, R9 ;  /* 0x0000763212098816 */ /* 0x020fe20000000009 */
[----:B------:R-:W-:Y:S02]  /*1300*/  FMUL.FTZ R19, R19, R19 ;  /* 0x0000001313137220 */ /* 0x000fe40000410000 */
[--C-:B------:R-:W-:Y:S01]  /*1310*/  HADD2.F32 R16, -RZ, R17.reuse.H0_H0 ;  /* 0x20000011ff107230 */ /* 0x100fe20000004100 */
[----:B------:R-:W-:Y:S01]  /*1320*/  @!P0 PRMT R9, R9, 0x5410, R18 ;  /* 0x0000541009098816 */ /* 0x000fe20000000012 */
[----:B------:R-:W-:Y:S02]  /*1330*/  HADD2.F32 R17, -RZ, R17.H1_H1 ;  /* 0x30000011ff117230 */ /* 0x000fe40000004100 */
[----:B------:R-:W-:Y:S01]  /*1340*/  FFMA.FTZ R19, R6, R6, R19 ;  /* 0x0000000606137223 */ /* 0x000fe20000010013 */
[----:B------:R-:W-:Y:S01]  /*1350*/  FMUL.FTZ R6, R16, R16 ;  /* 0x0000001010067220 */ /* 0x000fe20000410000 */
[----:B------:R-:W-:-:S02]  /*1360*/  HADD2.F32 R18, -RZ, R9.H0_H0 ;  /* 0x20000009ff127230 */ /* 0x000fc40000004100 */
[C---:B------:R-:W-:Y:S01]  /*1370*/  FADD.FTZ R16, R17.reuse, R16 ;  /* 0x0000001011107221 */ /* 0x040fe20000010000 */
[----:B------:R-:W-:Y:S02]  /*1380*/  HADD2.F32 R9, -RZ, R9.H1_H1 ;  /* 0x30000009ff097230 */ /* 0x000fe40000004100 */
        /* <DEDUP_REMOVED lines=9> */
.L_x_2768:
        /* <DEDUP_REMOVED lines=10> */
[----:B------:R-:W-:Y:S02]  /*14c0*/  @!P0 IADD3 R25, PT, PT, R2, 0x1, RZ ;  /* 0x0000000102198810 */ /* 0x000fe40007ffe0ff */
[----:B------:R-:W-:Y:S01]  /*14d0*/  @!P0 MOV R4, R14 ;  /* 0x0000000e00048202 */ /* 0x000fe20000000f00 */
[----:B------:R-:W-:Y:S01]  /*14e0*/  @!P0 IMAD R9, R0, UR4, RZ ;  /* 0x0000000400098c24 */ /* 0x000fe2000f8e02ff */
[----:B------:R-:W-:Y:S01]  /*14f0*/  @!P0 SHF.R.S32.HI R6, RZ, 0x1f, R25 ;  /* 0x0000001fff068819 */ /* 0x000fe20000011419 */
[----:B------:R-:W1:Y:S02]  /*1500*/  @!P0 LDC.64 R16, c[0x0][0x390] ;  /* 0x0000e400ff108b82 */ /* 0x000e640000000a00 */
        /* <DEDUP_REMOVED lines=8> */
[----:B------:R-:W-:Y:S02]  /*1590*/  @!P0 IADD3 R25, PT, PT, R23, R25, RZ ;  /* 0x0000001917198210 */ /* 0x000fe40007ffe0ff */
[C---:B-1----:R-:W-:Y:S01]  /*15a0*/  @!P0 LEA R16, P3, R22.reuse, R16, 0x1 ;  /* 0x0000001016108211 */ /* 0x042fe200078608ff */
[----:B------:R-:W2:Y:S03]  /*15b0*/  @!P0 LDG.E R20, desc[UR10][R20.64] ;  /* 0x0000000a14148981 */ /* 0x000ea6000c1e1900 */
[----:B------:R-:W-:-:S05]  /*15c0*/  @!P0 LEA.HI.X R17, R22, R17, R25, 0x1, P3 ;  /* 0x0000001116118211 */ /* 0x000fca00018f0c19 */
[----:B------:R-:W3:Y:S01]  /*15d0*/  @!P0 LDG.E R16, desc[UR10][R16.64] ;  /* 0x0000000a10108981 */ /* 0x000ee2000c1e1900 */
[----:B------:R-:W-:Y:S02]  /*15e0*/  PRMT R0, RZ, 0x5410, RZ ;  /* 0x00005410ff007816 */ /* 0x000fe400000000ff */
[----:B------:R-:W-:Y:S02]  /*15f0*/  PRMT R4, RZ, 0x5410, RZ ;  /* 0x00005410ff047816 */ /* 0x000fe400000000ff */
[----:B------:R-:W-:Y:S02]  /*1600*/  IADD3 R2, PT, PT, R2, 0x2, RZ ;  /* 0x0000000202027810 */ /* 0x000fe40007ffe0ff */
        /* <DEDUP_REMOVED lines=13> */
[C---:B------:R-:W-:Y:S01]  /*16e0*/  FADD.FTZ R8, R4.reuse, R19 ;  /* 0x0000001304087221 */ /* 0x040fe20000010000 */
[----:B------:R-:W-:Y:S01]  /*16f0*/  FADD.FTZ R0, R7, R0 ;  /* 0x0000000007007221 */ /* 0x000fe20000010000 */
[----:B------:R-:W-:-:S02]  /*1700*/  FFMA.FTZ R17, R4, R4, R17 ;  /* 0x0000000404117223 */ /* 0x000fc40000010011 */
[----:B------:R-:W-:Y:S02]  /*1710*/  FADD.FTZ R8, R9, R8 ;  /* 0x0000000809087221 */ /* 0x000fe40000010000 */
[----:B------:R-:W-:-:S07]  /*1720*/  FADD.FTZ R7, R0, R17 ;  /* 0x0000001100077221 */ /* 0x000fce0000010000 */
.L_x_2769:
[----:B------:R-:W-:Y:S05]  /*1730*/  @P1 BRA `(.L_x_2765) ;  /* 0x0000000000641947 */ /* 0x000fea0003800000 */
[----:B------:R-:W0:Y:S01]  /*1740*/  LDCU.64 UR4, c[0x0][0x3e0] ;  /* 0x00007c00ff0477ac */ /* 0x000e220008000a00 */
[----:B------:R-:W-:Y:S01]  /*1750*/  SHF.R.S32.HI R0, RZ, 0x1f, R2 ;  /* 0x0000001fff007819 */ /* 0x000fe20000011402 */
[----:B------:R-:W-:Y:S01]  /*1760*/  IMAD.MOV.U32 R4, RZ, RZ, R14 ;  /* 0x000000ffff047224 */ /* 0x000fe200078e000e */
[----:B------:R-:W-:Y:S01]  /*1770*/  BSSY.RECONVERGENT B0, `(.L_x_2770) ;  /* 0x000000e000007945 */ /* 0x000fe20003800200 */
[----:B0-----:R-:W-:Y:S02]  /*1780*/  ISETP.GE.U32.AND P0, PT, R12, UR4, PT ;  /* 0x000000040c007c0c */ /* 0x001fe4000bf06070 */
[----:B------:R-:W-:Y:S01]  /*1790*/  IMAD R9, R0, UR4, RZ ;  /* 0x0000000400097c24 */ /* 0x000fe2000f8e02ff */
[----:B------:R-:W-:Y:S02]  /*17a0*/  PRMT R0, RZ, 0x5410, RZ ;  /* 0x00005410ff007816 */ /* 0x000fe400000000ff */
[----:B------:R-:W-:Y:S01]  /*17b0*/  ISETP.GE.AND.EX P0, PT, R13, UR5, PT, P0 ;  /* 0x000000050d007c0c */ /* 0x000fe2000bf06300 */
[----:B------:R-:W-:-:S04]  /*17c0*/  IMAD.WIDE.U32 R12, R2, UR4, R4 ;  /* 0x00000004020c7c25 */ /* 0x000fc8000f8e0004 */
[----:B------:R-:W-:-:S08]  /*17d0*/  IMAD R9, R2, UR5, R9 ;  /* 0x0000000502097c24 */ /* 0x000fd0000f8e0209 */
[----:B------:R-:W-:Y:S05]  /*17e0*/  @P0 BRA `(.L_x_2771) ;  /* 0x0000000000180947 */ /* 0x000fea0003800000 */
[----:B------:R-:W0:Y:S01]  /*17f0*/  LDCU.64 UR4, c[0x0][0x390] ;  /* 0x00007200ff0477ac */ /* 0x000e220008000a00 */
[----:B------:R-:W-:Y:S02]  /*1800*/  IADD3 R9, PT, PT, R13, R9, RZ ;  /* 0x000000090d097210 */ /* 0x000fe40007ffe0ff */
[----:B0-----:R-:W-:-:S04]  /*1810*/  LEA R4, P0, R12, UR4, 0x1 ;  /* 0x000000040c047c11 */ /* 0x001fc8000f8008ff */
[----:B------:R-:W-:-:S05]  /*1820*/  LEA.HI.X R5, R12, UR5, R9, 0x1, P0 ;  /* 0x000000050c057c11 */ /* 0x000fca00080f0c09 */
[----:B------:R-:W2:Y:S02]  /*1830*/  LDG.E R4, desc[UR10][R4.64] ;  /* 0x0000000a04047981 */ /* 0x000ea4000c1e1900 */
[----:B--2---:R-:W-:-:S07]  /*1840*/  PRMT R0, R4, 0x5432, R4 ;  /* 0x0000543204007816 */ /* 0x004fce0000000004 */
.L_x_2771:
[----:B------:R-:W-:Y:S05]  /*1850*/  BSYNC.RECONVERGENT B0 ;  /* 0x0000000000007941 */ /* 0x000fea0003800200 */
.L_x_2770:
[--C-:B------:R-:W-:Y:S02]  /*1860*/  HADD2.F32 R5, -RZ, R0.reuse.H0_H0 ;  /* 0x20000000ff057230 */ /* 0x100fe40000004100 */
[----:B------:R-:W-:-:S03]  /*1870*/  HADD2.F32 R0, -RZ, R0.H1_H1 ;  /* 0x30000000ff007230 */ /* 0x000fc60000004100 */
[----:B------:R-:W-:Y:S02]  /*1880*/  FMUL.FTZ R9, R5, R5 ;  /* 0x0000000505097220 */ /* 0x000fe40000410000 */
[C---:B------:R-:W-:Y:S02]  /*1890*/  FADD.FTZ R5, R0.reuse, R5 ;  /* 0x0000000500057221 */ /* 0x040fe40000010000 */
[----:B------:R-:W-:Y:S02]  /*18a0*/  FFMA.FTZ R0, R0, R0, R9 ;  /* 0x0000000000007223 */ /* 0x000fe40000010009 */
[----:B------:R-:W-:Y:S02]  /*18b0*/  FADD.FTZ R8, R8, R5 ;  /* 0x0000000508087221 */ /* 0x000fe40000010000 */
[----:B------:R-:W-:-:S07]  /*18c0*/  FADD.FTZ R7, R7, R0 ;  /* 0x0000000007077221 */ /* 0x000fce0000010000 */
.L_x_2765:
        /* <DEDUP_REMOVED lines=8> */
[----:B-1----:R-:W-:Y:S01]  /*1950*/  MOV R4, RZ ;  /* 0x000000ff00047202 */ /* 0x002fe20000000f00 */
[----:B--2---:R-:W-:-:S04]  /*1960*/  IMAD.MOV R9, RZ, RZ, -R5 ;  /* 0x000000ffff097224 */ /* 0x004fc800078e0a05 */
        /* <DEDUP_REMOVED lines=27> */
[----:B------:R-:W-:-:S03]  /*1b20*/  LEA R5, R2, R5, 0x18 ;  /* 0x0000000502057211 */ /* 0x000fc600078ec0ff */
[----:B------:R-:W1:Y:S04]  /*1b30*/  LDS R23, [R18+0x21c] ;  /* 0x00021c0012177984 */ /* 0x000e680000000800 */
[----:B------:R-:W2:Y:S04]  /*1b40*/  LDS R26, [R18+0x228] ;  /* 0x00022800121a7984 */ /* 0x000ea80000000800 */
[----:B------:R-:W3:Y:S04]  /*1b50*/  LDS R16, [R18+0x234] ;  /* 0x0002340012107984 */ /* 0x000ee80000000800 */
[----:B------:R-:W4:Y:S04]  /*1b60*/  LDS R15, [R18+0x240] ;  /* 0x00024000120f7984 */ /* 0x000f280000000800 */
[----:B------:R-:W-:Y:S04]  /*1b70*/  LDS R21, [R18+0x214] ;  /* 0x0002140012157984 */ /* 0x000fe80000000800 */
[----:B------:R-:W5:Y:S04]  /*1b80*/  LDS R24, [R18+0x220] ;  /* 0x0002200012187984 */ /* 0x000f680000000800 */
[----:B------:R-:W-:Y:S04]  /*1b90*/  LDS R22, [R18+0x218] ;  /* 0x0002180012167984 */ /* 0x000fe80000000800 */
[----:B------:R-:W5:Y:S01]  /*1ba0*/  LDS R25, [R18+0x224] ;  /* 0x0002240012197984 */ /* 0x000f620000000800 */
[----:B0-----:R-:W-:-:S03]  /*1bb0*/  SHF.R.U32.HI R2, RZ, 0x2, R13 ;  /* 0x00000002ff027819 */ /* 0x001fc6000001160d */
[----:B------:R-:W0:Y:S02]  /*1bc0*/  LDS R12, [R18+0x24c] ;  /* 0x00024c00120c7984 */ /* 0x000e240000000800 */
[----:B------:R-:W-:Y:S02]  /*1bd0*/  IMAD.HI.U32 R2, R2, 0x24924925, RZ ;  /* 0x2492492502027827 */ /* 0x000fe400078e00ff */
[----:B------:R-:W0:Y:S04]  /*1be0*/  LDS R19, [R18+0x22c] ;  /* 0x00022c0012137984 */ /* 0x000e280000000800 */
[----:B------:R-:W0:Y:S01]  /*1bf0*/  LDS R17, [R18+0x230] ;  /* 0x0002300012117984 */ /* 0x000e220000000800 */
[----:B-1----:R-:W-:-:S03]  /*1c00*/  ISETP.NE.AND P3, PT, R23, RZ, PT ;  /* 0x000000ff1700720c */ /* 0x002fc60003f65270 */
[----:B------:R-:W1:Y:S01]  /*1c10*/  LDS R20, [R18+0x210] ;  /* 0x0002100012147984 */ /* 0x000e620000000800 */
[----:B--2---:R-:W-:-:S03]  /*1c20*/  ISETP.NE.AND P2, PT, R26, RZ, PT ;  /* 0x000000ff1a00720c */ /* 0x004fc60003f45270 */
[----:B------:R-:W2:Y:S01]  /*1c30*/  LDS R8, [R18+0x238] ;  /* 0x0002380012087984 */ /* 0x000ea20000000800 */
[----:B---3--:R-:W-:-:S03]  /*1c40*/  ISETP.NE.AND P1, PT, R16, RZ, PT ;  /* 0x000000ff1000720c */ /* 0x008fc60003f25270 */
[----:B------:R-:W3:Y:S01]  /*1c50*/  LDS R14, [R18+0x23c] ;  /* 0x00023c00120e7984 */ /* 0x000ee20000000800 */
[----:B----4-:R-:W-:-:S03]  /*1c60*/  ISETP.NE.AND P0, PT, R15, RZ, PT ;  /* 0x000000ff0f00720c */ /* 0x010fc60003f05270 */
[----:B------:R-:W4:Y:S04]  /*1c70*/  LDS R7, [R18+0x244] ;  /* 0x0002440012077984 */ /* 0x000f280000000800 */
[----:B------:R-:W4:Y:S01]  /*1c80*/  LDS R9, [R18+0x248] ;  /* 0x0002480012097984 */ /* 0x000f220000000800 */
[----:B-----5:R-:W-:-:S03]  /*1c90*/  @!P3 FADD.FTZ R24, R21, R24 ;  /* 0x000000181518b221 */ /* 0x020fc60000010000 */
[----:B------:R-:W5:Y:S04]  /*1ca0*/  LDS R4, [R18+0x250] ;  /* 0x0002500012047984 */ /* 0x000f680000000800 */
[----:B------:R-:W5:Y:S01]  /*1cb0*/  LDS R6, [R18+0x254] ;  /* 0x0002540012067984 */ /* 0x000f620000000800 */
[----:B------:R-:W-:Y:S01]  /*1cc0*/  @!P3 FADD.FTZ R25, R22, R25 ;  /* 0x000000191619b221 */ /* 0x000fe20000010000 */
[----:B0-----:R-:W-:Y:S01]  /*1cd0*/  ISETP.NE.AND P3, PT, R12, RZ, PT ;  /* 0x000000ff0c00720c */ /* 0x001fe20003f65270 */
[----:B------:R-:W-:Y:S02]  /*1ce0*/  @!P2 FADD.FTZ R19, R19, R24 ;  /* 0x000000181313a221 */ /* 0x000fe40000010000 */
[----:B------:R-:W-:Y:S01]  /*1cf0*/  @!P2 FADD.FTZ R17, R17, R25 ;  /* 0x000000191111a221 */ /* 0x000fe20000010000 */
[----:B-1----:R-:W-:Y:S01]  /*1d00*/  IADD3 R20, PT, PT, R26, R23, R20 ;  /* 0x000000171a147210 */ /* 0x002fe20007ffe014 */
[----:B--2---:R-:W-:-:S03]  /*1d10*/  @!P1 FADD.FTZ R8, R8, R19 ;  /* 0x0000001308089221 */ /* 0x004fc60000010000 */
[----:B------:R-:W-:Y:S01]  /*1d20*/  IADD3 R15, PT, PT, R15, R20, R16 ;  /* 0x000000140f0f7210 */ /* 0x000fe20007ffe010 */
[----:B------:R-:W-:Y:S02]  /*1d30*/  IMAD R16, R2, -0x1c, R13 ;  /* 0xffffffe402107824 */ /* 0x000fe400078e020d */
[----:B---3--:R-:W-:Y:S01]  /*1d40*/  @!P1 FADD.FTZ R14, R14, R17 ;  /* 0x000000110e0e9221 */ /* 0x008fe20000010000 */
[----:B------:R-:W-:Y:S01]  /*1d50*/  IADD3 R12, PT, PT, R12, R15, RZ ;  /* 0x0000000f0c0c7210 */ /* 0x000fe20007ffe0ff */
[--C-:B------:R-:W-:Y:S02]  /*1d60*/  IMAD R13, R16, 0xc, R5.reuse ;  /* 0x0000000c100d7824 */ /* 0x100fe400078e0205 */
[----:B----4-:R-:W-:Y:S01]  /*1d70*/  @!P0 FADD.FTZ R7, R7, R8 ;  /* 0x0000000807078221 */ /* 0x010fe20000010000 */
[----:B------:R-:W-:Y:S02]  /*1d80*/  IMAD R2, R11, 0x54, R5 ;  /* 0x000000540b027824 */ /* 0x000fe400078e0205 */
[----:B------:R0:W-:Y:S01]  /*1d90*/  STS [R13+0xc0], R12 ;  /* 0x0000c00c0d007388 */ /* 0x0001e20000000800 */
[----:B------:R-:W-:Y:S01]  /*1da0*/  @!P0 FADD.FTZ R9, R9, R14 ;  /* 0x0000000e09098221 */ /* 0x000fe20000010000 */
[----:B-----5:R-:W-:Y:S01]  /*1db0*/  @!P3 FADD.FTZ R4, R4, R7 ;  /* 0x000000070404b221 */ /* 0x020fe20000010000 */
[----:B------:R-:W-:-:S02]  /*1dc0*/  IMAD.MOV.U32 R7, RZ, RZ, 0xfffffff ;  /* 0x0fffffffff077424 */ /* 0x000fc400078e00ff */
[----:B------:R-:W-:Y:S02]  /*1dd0*/  @!P3 FADD.FTZ R6, R6, R9 ;  /* 0x000000090606b221 */ /* 0x000fe40000010000 */
        /* <DEDUP_REMOVED lines=85> */
.L_x_2785:
        /* <DEDUP_REMOVED lines=21> */
[----:B----4-:R-:W-:-:S03]  /*2480*/  @P2 IADD3 R10, PT, PT, R15, R10, RZ ;  /* 0x0000000a0f0a2210 */ /* 0x010fc60007ffe0ff */
[----:B------:R-:W4:Y:S02]  /*2490*/  LDS R11, [R2+0x230] ;  /* 0x00023000020b7984 */ /* 0x000f240000000800 */
[----:B------:R-:W-:Y:S02]  /*24a0*/  IMAD.IADD R17, R17, 0x1, R10 ;  /* 0x0000000111117824 */ /* 0x000fe400078e020a */
[----:B------:R-:W4:Y:S01]  /*24b0*/  LDS R14, [R2+0x24c] ;  /* 0x00024c00020e7984 */ /* 0x000f220000000800 */
[----:B-----5:R-:W-:-:S03]  /*24c0*/  @!P0 FADD.FTZ R7, R16, R7 ;  /* 0x0000000710078221 */ /* 0x020fc60000010000 */
[----:B------:R-:W5:Y:S04]  /*24d0*/  LDS R5, [R2+0x238] ;  /* 0x0002380002057984 */ /* 0x000f680000000800 */
[----:B------:R-:W5:Y:S01]  /*24e0*/  LDS R4, [R2+0x23c] ;  /* 0x00023c0002047984 */ /* 0x000f620000000800 */
[----:B------:R-:W-:-:S03]  /*24f0*/  @!P0 FADD.FTZ R6, R23, R6 ;  /* 0x0000000617068221 */ /* 0x000fc60000010000 */
[----:B------:R-:W5:Y:S01]  /*2500*/  LDS R8, [R2+0x244] ;  /* 0x0002440002087984 */ /* 0x000f620000000800 */
[C---:B------:R-:W-:Y:S02]  /*2510*/  ISETP.NE.AND P0, PT, R18.reuse, RZ, PT ;  /* 0x000000ff1200720c */ /* 0x040fe40003f05270 */
[----:B------:R-:W-:Y:S01]  /*2520*/  IADD3 R15, PT, PT, R18, R17, RZ ;  /* 0x00000011120f7210 */ /* 0x000fe20007ffe0ff */
        /* <DEDUP_REMOVED lines=39> */
.L_x_2772:
[----:B01----:R-:W0:Y:S01]  /*27a0*/  S2R R13, SR_CgaCtaId ;  /* 0x00000000000d7919 */ /* 0x003e220000008800 */
[----:B------:R-:W-:Y:S01]  /*27b0*/  MOV R10, 0x400 ;  /* 0x00000400000a7802 */ /* 0x000fe20000000f00 */
[----:B------:R-:W-:Y:S01]  /*27c0*/  HFMA2 R4, -RZ, RZ, 0, 0 ;  /* 0x00000000ff047431 */ /* 0x000fe200000001ff */
[----:B------:R-:W-:Y:S05]  /*27d0*/  WARPSYNC.ALL ;  /* 0x0000000000007948 */ /* 0x000fea0003800000 */
[----:B------:R-:W1:Y:S01]  /*27e0*/  S2R R5, SR_TID.X ;  /* 0x0000000000057919 */ /* 0x000e620000002100 */
[----:B0-----:R-:W-:Y:S01]  /*27f0*/  LEA R7, R13, R10, 0x18 ;  /* 0x0000000a0d077211 */ /* 0x001fe200078ec0ff */
[----:B-1----:R-:W-:-:S04]  /*2800*/  IMAD.HI.U32 R2, R5, 0x2aaaaaab, R4 ;  /* 0x2aaaaaab05027827 */ /* 0x002fc800078e0004 */
        /* <DEDUP_REMOVED lines=31> */
.L_x_2773:
[----:B------:R-:W-:Y:S05]  /*2a00*/  WARPSYNC.COLLECTIVE R7, `(.L_x_2774) ;  /* 0x0000000007087348 */ /* 0x000fea0003c00000 */
[----:B------:R-:W-:Y:S01]  /*2a10*/  NOP ;  /* 0x0000000000007918 */ /* 0x000fe20000000000 */
[----:B------:R-:W-:Y:S05]  /*2a20*/  ENDCOLLECTIVE ;  /* 0x000000000000791b */ /* 0x000fea0003800000 */
.L_x_2774:
        /* <DEDUP_REMOVED lines=14> */
.L_x_2775:
        /* <DEDUP_REMOVED lines=9> */
.L_x_2776:
        /* <DEDUP_REMOVED lines=11> */
.L_x_2777:
        /* <DEDUP_REMOVED lines=9> */
.L_x_2778:
        /* <DEDUP_REMOVED lines=11> */
.L_x_2779:
        /* <DEDUP_REMOVED lines=9> */
.L_x_2780:
        /* <DEDUP_REMOVED lines=11> */
.L_x_2781:
        /* <DEDUP_REMOVED lines=10> */
.L_x_2782:
        /* <DEDUP_REMOVED lines=9> */
.L_x_2783:
[----:B------:R-:W-:Y:S01]  /*3000*/  @!P0 FADD.FTZ R6, R6, R15 ;  /* 0x0000000f06068221 */ /* 0x000fe20000010000 */
[----:B------:R0:W-:Y:S04]  /*3010*/  STS [R13+0xc0], R12 ;  /* 0x0000c00c0d007388 */ /* 0x0001e80000000800 */
[----:B------:R0:W-:Y:S04]  /*3020*/  STS [R13+0xc4], R4 ;  /* 0x0000c4040d007388 */ /* 0x0001e80000000800 */
[----:B------:R0:W-:Y:S02]  /*3030*/  STS [R13+0xc8], R6 ;  /* 0x0000c8060d007388 */ /* 0x0001e40000000800 */
[----:B0-----:R-:W-:Y:S05]  /*3040*/  WARPSYNC.COLLECTIVE R7, `(.L_x_2784) ;  /* 0x0000000007087348 */ /* 0x001fea0003c00000 */
[----:B------:R-:W-:Y:S01]  /*3050*/  NOP ;  /* 0x0000000000007918 */ /* 0x000fe20000000000 */
[----:B0-----:R-:W-:Y:S05]  /*3060*/  ENDCOLLECTIVE ;  /* 0x000000000000791b */ /* 0x001fea0003800000 */
.L_x_2784:
[----:B------:R-:W-:Y:S05]  /*3070*/  BRA `(.L_x_2785) ;  /* 0xfffffff000ac7947 */ /* 0x000fea000383ffff */
.L_x_2786:
        /* <DEDUP_REMOVED lines=16> */
.L_x_3681:


//--------------------- .text._Z30group_norm_nhwc_fwd_sum_kernelI11Fp16IOFp32WLi64EEv26Group_norm_nhwc_fwd_params --------------------------
	.section	.text._Z30group_norm_nhwc_fwd_sum_kernelI11Fp16IOFp32WLi64EEv26Group_norm_nhwc_fwd_params,"ax",@progbits
	.align	128
        .global         _Z30group_norm_nhwc_fwd_sum_kernelI11Fp16IOFp32WLi64EEv26Group_norm_nhwc_fwd_params
        .type           _Z30group_norm_nhwc_fwd_sum_kernelI11Fp16IOFp32WLi64EEv26Group_norm_nhwc_fwd_params,@function
        .size           _Z30group_norm_nhwc_fwd_sum_kernelI11Fp16IOFp32WLi64EEv26Group_norm_nhwc_fwd_params,(.L_x_3682 - _Z30group_norm_nhwc_fwd_sum_kernelI11Fp16IOFp32WLi64EEv26Group_norm_nhwc_fwd_params)
        .other          _Z30group_norm_nhwc_fwd_sum_kernelI11Fp16IOFp32WLi64EEv26Group_norm_nhwc_fwd_params,@"STO_CUDA_ENTRY STV_DEFAULT"
_Z30group_norm_nhwc_fwd_sum_kernelI11Fp16IOFp32WLi64EEv26Group_norm_nhwc_fwd_params:
.text._Z30group_norm_nhwc_fwd_sum_kernelI11Fp16IOFp32WLi64EEv26Group_norm_nhwc_fwd_params:
        /* <DEDUP_REMOVED lines=42> */
.L_x_2789:
        /* <DEDUP_REMOVED lines=126> */
[----:B------:R-:W-:Y:S01]  /*0a80*/  VIADD R3, R3, 0x8 ;  /* 0x0000000803037836 */ /* 0x000fe20000000000 */
        /* <DEDUP_REMOVED lines=60> */
[----:B------:R-:W-:-:S07]  /*0e50*/  IADD3 R8, PT, PT, R3, -0x3, RZ ;  /* 0xfffffffd03087810 */ /* 0x000fce0007ffe0ff */
.L_x_2788:
        /* <DEDUP_REMOVED lines=92> */
.L_x_2790:
        /* <DEDUP_REMOVED lines=49> */
.L_x_2791:
        /* <DEDUP_REMOVED lines=13> */
[----:B------:R-:W-:Y:S01]  /*1800*/  IMAD.IADD R5, R7, 0x1, R5 ;  /* 0x0000000107057824 */ /* 0x000fe200078e0205 */
[----:B0-----:R-:W-:-:S04]  /*1810*/  LEA R2, P0, R6, UR4, 0x1 ;  /* 0x0000000406027c11 */ /* 0x001fc8000f8008ff */
[----:B------:R-:W-:-:S05]  /*1820*/  LEA.HI.X R3, R6, UR5, R5, 0x1, P0 ;  /* 0x0000000506037c11 */ /* 0x000fca00080f0c05 */
[----:B------:R-:W2:Y:S02]  /*1830*/  LDG.E R2, desc[UR10][R2.64] ;  /* 0x0000000a02027981 */ /* 0x000ea4000c1e1900 */
[----:B--2---:R-:W-:-:S07]  /*1840*/  PRMT R3, R2, 0x5432, R2 ;  /* 0x0000543202037816 */ /* 0x004fce0000000002 */
.L_x_2793:
[----:B------:R-:W-:Y:S05]  /*1850*/  BSYNC.RECONVERGENT B0 ;  /* 0x0000000000007941 */ /* 0x000fea0003800200 */
.L_x_2792:
[--C-:B------:R-:W-:Y:S02]  /*1860*/  HADD2.F32 R2, -RZ, R3.reuse.H0_H0 ;  /* 0x20000003ff027230 */ /* 0x100fe40000004100 */
[----:B------:R-:W-:-:S03]  /*1870*/  HADD2.F32 R3, -RZ, R3.H1_H1 ;  /* 0x30000003ff037230 */ /* 0x000fc60000004100 */
[----:B------:R-:W-:Y:S02]  /*1880*/  FMUL.FTZ R6, R2, R2 ;  /* 0x0000000202067220 */ /* 0x000fe40000410000 */
[C---:B------:R-:W-:Y:S02]  /*1890*/  FADD.FTZ R5, R3.reuse, R2 ;  /* 0x0000000203057221 */ /* 0x040fe40000010000 */
[----:B------:R-:W-:Y:S02]  /*18a0*/  FFMA.FTZ R6, R3, R3, R6 ;  /* 0x0000000303067223 */ /* 0x000fe40000010006 */
[----:B------:R-:W-:Y:S02]  /*18b0*/  FADD.FTZ R10, R10, R5 ;  /* 0x000000050a0a7221 */ /* 0x000fe40000010000 */
[----:B------:R-:W-:-:S07]  /*18c0*/  FADD.FTZ R9, R9, R6 ;  /* 0x0000000609097221 */ /* 0x000fce0000010000 */
.L_x_2787:
        /* <DEDUP_REMOVED lines=12> */
[----:B0-----:R-:W-:Y:S01]  /*1990*/  MOV R2, RZ ;  /* 0x000000ff00027202 */ /* 0x001fe20000000f00 */
        /* <DEDUP_REMOVED lines=93> */
.L_x_2814:
        /* <DEDUP_REMOVED lines=13> */
.L_x_2794:
[----:B------:R-:W-:Y:S05]  /*2040*/  WARPSYNC.ALL ;  /* 0x0000000000007948 */ /* 0x000fea0003800000 */
[----:B------:R-:W-:Y:S01]  /*2050*/  BAR.SYNC.DEFER_BLOCKING 0x0 ;  /* 0x0000000000007b1d */ /* 0x000fe20000010000 */
[----:B------:R-:W-:-:S07]  /*2060*/  UIADD3 UR4, UPT, UPT, UR5, -0x2, URZ ;  /* 0xfffffffe05047890 */ /* 0x000fce000fffe0ff */
[----:B-1----:R-:W1:Y:S01]  /*2070*/  LDC R7, c[0x0][0x408] ;  /* 0x00010200ff077b82 */ /* 0x002e620000000800 */
[----:B------:R-:W-:-:S07]  /*2080*/  ISETP.NE.AND P1, PT, R14, UR4, PT ;  /* 0x000000040e007c0c */ /* 0x000fce000bf25270 */
[----:B0-----:R-:W0:Y:S06]  /*2090*/  LDC R15, c[0x0][0x3f8] ;  /* 0x0000fe00ff0f7b82 */ /* 0x001e2c0000000800 */
[----:B------:R-:W-:Y:S01]  /*20a0*/  @!P1 VIADD R4, R8, 0x320 ;  /* 0x0000032008049836 */ /* 0x000fe20000000000 */
[----:B------:R-:W-:Y:S04]  /*20b0*/  @!P1 LDS R3, [R13+0x18] ;  /* 0x000018000d039984 */ /* 0x000fe80000000800 */
[----:B------:R-:W-:Y:S01]  /*20c0*/  @!P1 LEA R5, R11, R4, 0x18 ;  /* 0x000000040b059211 */ /* 0x000fe200078ec0ff */
[----:B------:R-:W2:Y:S03]  /*20d0*/  @!P1 LDS R2, [R13+0x14] ;  /* 0x000014000d029984 */ /* 0x000ea60000000800 */
[----:B------:R-:W-:Y:S01]  /*20e0*/  @!P1 LEA R5, R12, R5, 0x3 ;  /* 0x000000050c059211 */ /* 0x000fe200078e18ff */
[----:B-1----:R-:W-:-:S05]  /*20f0*/  IMAD R6, R7, UR12, R0 ;  /* 0x0000000c07067c24 */ /* 0x002fca000f8e0200 */
[----:B0-----:R-:W-:-:S04]  /*2100*/  ISETP.GE.AND P0, PT, R6, R15, PT ;  /* 0x0000000f0600720c */ /* 0x001fc80003f06270 */
        /* <DEDUP_REMOVED lines=18> */
.L_x_2795:
        /* <DEDUP_REMOVED lines=9> */
.L_x_2796:
[----:B------:R-:W-:Y:S01]  /*22c0*/  ISETP.GE.AND P2, PT, R9, 0x2, PT ;  /* 0x000000020900780c */ /* 0x000fe20003f46270 */
[----:B------:R-:W-:Y:S01]  /*22d0*/  IMAD.MOV.U32 R22, RZ, RZ, R15 ;  /* 0x000000ffff167224 */ /* 0x000fe200078e000f */
[----:B------:R-:W-:-:S11]  /*22e0*/  MOV R18, R23 ;  /* 0x0000001700127202 */ /* 0x000fd60000000f00 */
[----:B------:R-:W-:Y:S05]  /*22f0*/  WARPSYNC.COLLECTIVE R19, `(.L_x_2797) ;  /* 0x0000000013087348 */ /* 0x000fea0003c00000 */
[----:B------:R0:W1:Y:S02]  /*2300*/  SHFL.UP P0, R23, R22, R21, R20 ;  /* 0x0400001516177389 */ /* 0x0000640000000014 */
[----:B01----:R-:W-:Y:S05]  /*2310*/  ENDCOLLECTIVE ;  /* 0x000000000000791b */ /* 0x003fea0003800000 */
.L_x_2797:
[----:B------:R-:W-:-:S04]  /*2320*/  SEL R18, R18, RZ, P1 ;  /* 0x000000ff12127207 */ /* 0x000fc80000800000 */
[----:B------:R-:W-:Y:S01]  /*2330*/  IADD3 R18, PT, PT, R17, R18, RZ ;  /* 0x0000001211127210 */ /* 0x000fe20007ffe0ff */
[----:B------:R-:W-:Y:S02]  /*2340*/  IMAD.MOV.U32 R22, RZ, RZ, R16 ;  /* 0x000000ffff167224 */ /* 0x000fe400078e0010 */
[----:B------:R-:W-:-:S07]  /*2350*/  FADD.FTZ R24, R15, R23 ;  /* 0x000000170f187221 */ /* 0x000fce0000010000 */
[----:B------:R-:W-:Y:S05]  /*2360*/  WARPSYNC.COLLECTIVE R19, `(.L_x_2798) ;  /* 0x0000000013087348 */ /* 0x000fea0003c00000 */
[----:B------:R0:W1:Y:S02]  /*2370*/  SHFL.UP P0, R23, R22, R21, R20 ;  /* 0x0400001516177389 */ /* 0x0000640000000014 */
[----:B01----:R-:W-:Y:S05]  /*2380*/  ENDCOLLECTIVE ;  /* 0x000000000000791b */ /* 0x003fea0003800000 */
.L_x_2798:
[----:B------:R-:W-:Y:S01]  /*2390*/  @P1 FSEL R15, R24, R15, !P3 ;  /* 0x0000000f180f1208 */ /* 0x000fe20005800000 */
[----:B------:R-:W-:Y:S02]  /*23a0*/  IMAD.MOV.U32 R22, RZ, RZ, R18 ;  /* 0x000000ffff167224 */ /* 0x000fe400078e0012 */
[----:B------:R-:W-:Y:S01]  /*23b0*/  HFMA2 R21, -RZ, RZ, 0, 1.1920928955078125e-07 ;  /* 0x00000002ff157431 */ /* 0x000fe200000001ff */
[----:B------:R-:W-:-:S07]  /*23c0*/  MOV R25, R23 ;  /* 0x0000001700197202 */ /* 0x000fce0000000f00 */
[----:B------:R-:W-:Y:S05]  /*23d0*/  WARPSYNC.COLLECTIVE R19, `(.L_x_2799) ;  /* 0x0000000013087348 */ /* 0x000fea0003c00000 */
[----:B------:R0:W1:Y:S02]  /*23e0*/  SHFL.UP P0, R23, R22, R21, R20 ;  /* 0x0400001516177389 */ /* 0x0000640000000014 */
[----:B01----:R-:W-:Y:S05]  /*23f0*/  ENDCOLLECTIVE ;  /* 0x000000000000791b */ /* 0x003fea0003800000 */
.L_x_2799:
        /* <DEDUP_REMOVED lines=9> */
.L_x_2800:
[----:B------:R-:W-:Y:S01]  /*2490*/  IMAD.IADD R17, R18, 0x1, R17 ;  /* 0x0000000112117824 */ /* 0x000fe200078e0211 */
[----:B------:R-:W-:Y:S02]  /*24a0*/  MOV R22, R16 ;  /* 0x0000001000167202 */ /* 0x000fe40000000f00 */
[----:B------:R-:W-:-:S07]  /*24b0*/  MOV R24, R23 ;  /* 0x0000001700187202 */ /* 0x000fce0000000f00 */
[----:B------:R-:W-:Y:S05]  /*24c0*/  WARPSYNC.COLLECTIVE R19, `(.L_x_2801) ;  /* 0x0000000013087348 */ /* 0x000fea0003c00000 */
[----:B------:R0:W1:Y:S02]  /*24d0*/  SHFL.UP P0, R23, R22, R21, R20 ;  /* 0x0400001516177389 */ /* 0x0000640000000014 */
[----:B01----:R-:W-:Y:S05]  /*24e0*/  ENDCOLLECTIVE ;  /* 0x000000000000791b */ /* 0x003fea0003800000 */
.L_x_2801:
        /* <DEDUP_REMOVED lines=8> */
.L_x_2802:
        /* <DEDUP_REMOVED lines=9> */
.L_x_2803:
[----:B------:R-:W-:-:S04]  /*2600*/  SEL R18, R18, RZ, P1 ;  /* 0x000000ff12127207 */ /* 0x000fc80000800000 */
[----:B------:R-:W-:Y:S01]  /*2610*/  IADD3 R18, PT, PT, R17, R18, RZ ;  /* 0x0000001211127210 */ /* 0x000fe20007ffe0ff */
[----:B------:R-:W-:Y:S02]  /*2620*/  IMAD.MOV.U32 R22, RZ, RZ, R16 ;  /* 0x000000ffff167224 */ /* 0x000fe400078e0010 */
[----:B------:R-:W-:-:S07]  /*2630*/  FADD.FTZ R24, R15, R23 ;  /* 0x000000170f187221 */ /* 0x000fce0000010000 */
[----:B------:R-:W-:Y:S05]  /*2640*/  WARPSYNC.COLLECTIVE R19, `(.L_x_2804) ;  /* 0x0000000013087348 */ /* 0x000fea0003c00000 */
[----:B------:R0:W1:Y:S02]  /*2650*/  SHFL.UP P0, R23, R22, R21, R20 ;  /* 0x0400001516177389 */ /* 0x0000640000000014 */
[----:B01----:R-:W-:Y:S05]  /*2660*/  ENDCOLLECTIVE ;  /* 0x000000000000791b */ /* 0x003fea0003800000 */
.L_x_2804:
[----:B------:R-:W-:Y:S01]  /*2670*/  @P1 FSEL R15, R24, R15, !P2 ;  /* 0x0000000f180f1208 */ /* 0x000fe20005000000 */
[----:B------:R-:W-:Y:S02]  /*2680*/  IMAD.MOV.U32 R22, RZ, RZ, R18 ;  /* 0x000000ffff167224 */ /* 0x000fe400078e0012 */
[----:B------:R-:W-:Y:S01]  /*2690*/  HFMA2 R21, -RZ, RZ, 0, 4.76837158203125e-07 ;  /* 0x00000008ff157431 */ /* 0x000fe200000001ff */
[----:B------:R-:W-:-:S07]  /*26a0*/  MOV R25, R23 ;  /* 0x0000001700197202 */ /* 0x000fce0000000f00 */
[----:B------:R-:W-:Y:S05]  /*26b0*/  WARPSYNC.COLLECTIVE R19, `(.L_x_2805) ;  /* 0x0000000013087348 */ /* 0x000fea0003c00000 */
[----:B------:R0:W1:Y:S02]  /*26c0*/  SHFL.UP P0, R23, R22, R21, R20 ;  /* 0x0400001516177389 */ /* 0x0000640000000014 */
[----:B01----:R-:W-:Y:S05]  /*26d0*/  ENDCOLLECTIVE ;  /* 0x000000000000791b */ /* 0x003fea0003800000 */
.L_x_2805:
        /* <DEDUP_REMOVED lines=8> */
.L_x_2806:
[----:B------:R-:W-:Y:S01]  /*2760*/  IMAD.IADD R17, R18, 0x1, R17 ;  /* 0x0000000112117824 */ /* 0x000fe200078e0211 */
[----:B------:R-:W-:Y:S01]  /*2770*/  MOV R22, R16 ;  /* 0x0000001000167202 */ /* 0x000fe20000000f00 */
[----:B------:R-:W-:-:S07]  /*2780*/  IMAD.MOV.U32 R24, RZ, RZ, R23 ;  /* 0x000000ffff187224 */ /* 0x000fce00078e0017 */
[----:B------:R-:W-:Y:S05]  /*2790*/  WARPSYNC.COLLECTIVE R19, `(.L_x_2807) ;  /* 0x0000000013087348 */ /* 0x000fea0003c00000 */
[----:B------:R0:W1:Y:S02]  /*27a0*/  SHFL.UP P0, R23, R22, R21, R20 ;  /* 0x0400001516177389 */ /* 0x0000640000000014 */
[----:B01----:R-:W-:Y:S05]  /*27b0*/  ENDCOLLECTIVE ;  /* 0x000000000000791b */ /* 0x003fea0003800000 */
.L_x_2807:
        /* <DEDUP_REMOVED lines=8> */
.L_x_2808:
        /* <DEDUP_REMOVED lines=8> */
.L_x_2809:
[----:B------:R-:W-:-:S04]  /*28c0*/  SEL R18, R18, RZ, P1 ;  /* 0x000000ff12127207 */ /* 0x000fc80000800000 */
[----:B------:R-:W-:Y:S02]  /*28d0*/  IADD3 R18, PT, PT, R17, R18, RZ ;  /* 0x0000001211127210 */ /* 0x000fe40007ffe0ff */
[----:B------:R-:W-:Y:S01]  /*28e0*/  MOV R22, R16 ;  /* 0x0000001000167202 */ /* 0x000fe20000000f00 */
[----:B------:R-:W-:-:S07]  /*28f0*/  IMAD.MOV.U32 R24, RZ, RZ, R23 ;  /* 0x000000ffff187224 */ /* 0x000fce00078e0017 */
[----:B------:R-:W-:Y:S05]  /*2900*/  WARPSYNC.COLLECTIVE R19, `(.L_x_2810) ;  /* 0x0000000013087348 */ /* 0x000fea0003c00000 */
[----:B------:R0:W1:Y:S02]  /*2910*/  SHFL.UP P0, R23, R22, R21, R20 ;  /* 0x0400001516177389 */ /* 0x0000640000000014 */
[----:B01----:R-:W-:Y:S05]  /*2920*/  ENDCOLLECTIVE ;  /* 0x000000000000791b */ /* 0x003fea0003800000 */
.L_x_2810:
        /* <DEDUP_REMOVED lines=10> */
.L_x_2811:
[----:B------:R-:W-:Y:S01]  /*29d0*/  IMAD.MOV.U32 R22, RZ, RZ, R15 ;  /* 0x000000ffff167224 */ /* 0x000fe200078e000f */
[----:B------:R-:W-:-:S07]  /*29e0*/  MOV R9, R23 ;  /* 0x0000001700097202 */ /* 0x000fce0000000f00 */
[----:B------:R-:W-:Y:S05]  /*29f0*/  WARPSYNC.COLLECTIVE R19, `(.L_x_2812) ;  /* 0x0000000013087348 */ /* 0x000fea0003c00000 */
[----:B------:R0:W1:Y:S02]  /*2a00*/  SHFL.UP P0, R23, R22, R21, R20 ;  /* 0x0400001516177389 */ /* 0x0000640000000014 */
[----:B01----:R-:W-:Y:S05]  /*2a10*/  ENDCOLLECTIVE ;  /* 0x000000000000791b */ /* 0x003fea0003800000 */
.L_x_2812:
[----:B------:R-:W-:Y:S02]  /*2a20*/  MOV R22, R16 ;  /* 0x0000001000167202 */ /* 0x000fe40000000f00 */
[----:B------:R-:W-:-:S07]  /*2a30*/  MOV R24, R23 ;  /* 0x0000001700187202 */ /* 0x000fce0000000f00 */
[----:B------:R-:W-:Y:S05]  /*2a40*/  WARPSYNC.COLLECTIVE R19, `(.L_x_2813) ;  /* 0x0000000013087348 */ /* 0x000fea0003c00000 */
[----:B------:R0:W1:Y:S02]  /*2a50*/  SHFL.UP P0, R23, R22, R21, R20 ;  /* 0x0400001516177389 */ /* 0x0000640000000014 */
[----:B01----:R-:W-:Y:S05]  /*2a60*/  ENDCOLLECTIVE ;  /* 0x000000000000791b */ /* 0x003fea0003800000 */
.L_x_2813:
[----:B------:R-:W-:Y:S05]  /*2a70*/  BRA `(.L_x_2814) ;  /* 0xfffffff4003c7947 */ /* 0x000fea000383ffff */
.L_x_2815:
        /* <DEDUP_REMOVED lines=16> */
.L_x_3682:


//--------------------- .text._Z30group_norm_nhwc_fwd_sum_kernelI11Fp16IOFp32WLi128EEv26Group_norm_nhwc_fwd_params --------------------------
	.section	.text._Z30group_norm_nhwc_fwd_sum_kernelI11Fp16IOFp32WLi128EEv26Group_norm_nhwc_fwd_params,"ax",@progbits
	.align	128
        .global         _Z30group_norm_nhwc_fwd_sum_kernelI11Fp16IOFp32WLi128EEv26Group_norm_nhwc_fwd_params
        .type           _Z30group_norm_nhwc_fwd_sum_kernelI11Fp16IOFp32WLi128EEv26Group_norm_nhwc_fwd_params,@function
        .size           _Z30group_norm_nhwc_fwd_sum_kernelI11Fp16IOFp32WLi128EEv26Group_norm_nhwc_fwd_params,(.L_x_3683 - _Z30group_norm_nhwc_fwd_sum_kernelI11Fp16IOFp32WLi128EEv26Group_norm_nhwc_fwd_params)
        .other          _Z30group_norm_nhwc_fwd_sum_kernelI11Fp16IOFp32WLi128EEv26Group_norm_nhwc_fwd_params,@"STO_CUDA_ENTRY STV_DEFAULT"
_Z30group_norm_nhwc_fwd_sum_kernelI11Fp16IOFp32WLi128EEv26Group_norm_nhwc_fwd_params:
.text._Z30group_norm_nhwc_fwd_sum_kernelI11Fp16IOFp32WLi128EEv26Group_norm_nhwc_fwd_params:
        /* <DEDUP_REMOVED lines=42> */
.L_x_2818:
        /* <DEDUP_REMOVED lines=188> */
.L_x_2817:
        /* <DEDUP_REMOVED lines=92> */
.L_x_2819:
        /* <DEDUP_REMOVED lines=49> */
.L_x_2820:
        /* <DEDUP_REMOVED lines=18> */
.L_x_2822:
[----:B------:R-:W-:Y:S05]  /*1850*/  BSYNC.RECONVERGENT B0 ;  /* 0x0000000000007941 */ /* 0x000fea0003800200 */
.L_x_2821:
[--C-:B------:R-:W-:Y:S02]  /*1860*/  HADD2.F32 R2, -RZ, R3.reuse.H0_H0 ;  /* 0x20000003ff027230 */ /* 0x100fe40000004100 */
[----:B------:R-:W-:-:S03]  /*1870*/  HADD2.F32 R3, -RZ, R3.H1_H1 ;  /* 0x30000003ff037230 */ /* 0x000fc60000004100 */
[----:B------:R-:W-:Y:S02]  /*1880*/  FMUL.FTZ R6, R2, R2 ;  /* 0x0000000202067220 */ /* 0x000fe40000410000 */
[C---:B------:R-:W-:Y:S02]  /*1890*/  FADD.FTZ R5, R3.reuse, R2 ;  /* 0x0000000203057221 */ /* 0x040fe40000010000 */
[----:B------:R-:W-:Y:S02]  /*18a0*/  FFMA.FTZ R6, R3, R3, R6 ;  /* 0x0000000303067223 */ /* 0x000fe40000010006 */
[----:B------:R-:W-:Y:S02]  /*18b0*/  FADD.FTZ R10, R10, R5 ;  /* 0x000000050a0a7221 */ /* 0x000fe40000010000 */
[----:B------:R-:W-:-:S07]  /*18c0*/  FADD.FTZ R9, R9, R6 ;  /* 0x0000000609097221 */ /* 0x000fce0000010000 */
.L_x_2816:
[----:B------:R-:W0:Y:S01]  /*18d0*/  LDCU UR5, c[0x0][0x40c] ;  /* 0x00008180ff0577ac */ /* 0x000e220008000800 */
[----:B------:R-:W-:Y:S01]  /*18e0*/  MOV R2, RZ ;  /* 0x000000ff00027202 */ /* 0x000fe20000000f00 */
        /* <DEDUP_REMOVED lines=40> */
[----:B0-----:R-:W0:Y:S04]  /*1b70*/  LDS R9, [R0+0x2c] ;  /* 0x00002c0000097984 */ /* 0x001e280000000800 */
[----:B------:R-:W5:Y:S04]  /*1b80*/  LDS R10, [R0+0x30] ;  /* 0x00003000000a7984 */ /* 0x000f680000000800 */
[----:B------:R-:W1:Y:S04]  /*1b90*/  LDS R12, [R0+0x28] ;  /* 0x00002800000c7984 */ /* 0x000e680000000800 */
[----:B------:R-:W1:Y:S04]  /*1ba0*/  LDS R6, [R0+0x38] ;  /* 0x0000380000067984 */ /* 0x000e680000000800 */
[----:B------:R-:W1:Y:S04]  /*1bb0*/  LDS R5, [R0+0x3c] ;  /* 0x00003c0000057984 */ /* 0x000e680000000800 */
[----:B------:R-:W1:Y:S04]  /*1bc0*/  LDS R8, [R0+0x34] ;  /* 0x0000340000087984 */ /* 0x000e680000000800 */
[----:B------:R1:W1:Y:S01]  /*1bd0*/  LDS R7, [R0+0x10] ;  /* 0x0000100000077984 */ /* 0x0002620000000800 */
[----:B--2---:R-:W-:Y:S01]  /*1be0*/  FADD.FTZ R3, R13, R16 ;  /* 0x000000100d037221 */ /* 0x004fe20000010000 */
[----:B---3--:R-:W-:-:S04]  /*1bf0*/  ISETP.NE.AND P1, PT, R15, RZ, PT ;  /* 0x000000ff0f00720c */ /* 0x008fc80003f25270 */
[----:B------:R-:W-:Y:S01]  /*1c00*/  FSEL R18, R3, R16, !P1 ;  /* 0x0000001003127208 */ /* 0x000fe20004800000 */
[----:B----4-:R-:W-:-:S04]  /*1c10*/  FADD.FTZ R22, R14, R11 ;  /* 0x0000000b0e167221 */ /* 0x010fc80000010000 */
[----:B0-----:R-:W-:Y:S01]  /*1c20*/  FADD.FTZ R18, R9, R18 ;  /* 0x0000001209127221 */ /* 0x001fe20000010000 */
[----:B------:R-:W-:-:S05]  /*1c30*/  FSEL R3, R22, R11, !P1 ;  /* 0x0000000b16037208 */ /* 0x000fca0004800000 */
[----:B-----5:R-:W-:Y:S01]  /*1c40*/  FADD.FTZ R17, R10, R3 ;  /* 0x000000030a117221 */ /* 0x020fe20000010000 */
[----:B-1----:R-:W-:-:S04]  /*1c50*/  ISETP.NE.AND P2, PT, R12, RZ, PT ;  /* 0x000000ff0c00720c */ /* 0x002fc80003f45270 */
        /* <DEDUP_REMOVED lines=69> */
.L_x_2843:
        /* <DEDUP_REMOVED lines=32> */
.L_x_2823:
[----:B-1----:R-:W1:Y:S01]  /*22b0*/  S2R R8, SR_TID.X ;  /* 0x0000000000087919 */ /* 0x002e620000002100 */
[----:B0-----:R-:W-:Y:S01]  /*22c0*/  MOV R9, 0x400 ;  /* 0x0000040000097802 */ /* 0x001fe20000000f00 */
        /* <DEDUP_REMOVED lines=35> */
.L_x_2824:
        /* <DEDUP_REMOVED lines=9> */
.L_x_2825:
[----:B------:R-:W-:Y:S02]  /*2590*/  ISETP.GE.AND P6, PT, R20, 0x8, PT ;  /* 0x000000081400780c */ /* 0x000fe40003fc6270 */
[----:B------:R-:W-:Y:S02]  /*25a0*/  MOV R24, R3 ;  /* 0x0000000300187202 */ /* 0x000fe40000000f00 */
[----:B------:R-:W-:-:S09]  /*25b0*/  SEL R22, R25, RZ, P5 ;  /* 0x000000ff19167207 */ /* 0x000fd20002800000 */
[----:B------:R-:W-:Y:S05]  /*25c0*/  WARPSYNC.COLLECTIVE R17, `(.L_x_2826) ;  /* 0x0000000011087348 */ /* 0x000fea0003c00000 */
[----:B------:R0:W1:Y:S02]  /*25d0*/  SHFL.UP P0, R25, R24, R19, R18 ;  /* 0x0400001318197389 */ /* 0x0000640000000012 */
[----:B01----:R-:W-:Y:S05]  /*25e0*/  ENDCOLLECTIVE ;  /* 0x000000000000791b */ /* 0x003fea0003800000 */
.L_x_2826:
[----:B------:R-:W-:Y:S01]  /*25f0*/  IMAD.IADD R22, R21, 0x1, R22 ;  /* 0x0000000115167824 */ /* 0x000fe200078e0216 */
[----:B------:R-:W-:Y:S01]  /*2600*/  MOV R24, R0 ;  /* 0x0000000000187202 */ /* 0x000fe20000000f00 */
[----:B------:R-:W-:-:S07]  /*2610*/  IMAD.MOV.U32 R26, RZ, RZ, R25 ;  /* 0x000000ffff1a7224 */ /* 0x000fce00078e0019 */
[----:B------:R-:W-:Y:S05]  /*2620*/  WARPSYNC.COLLECTIVE R17, `(.L_x_2827) ;  /* 0x0000000011087348 */ /* 0x000fea0003c00000 */
[----:B------:R0:W1:Y:S02]  /*2630*/  SHFL.UP P0, R25, R24, R19, R18 ;  /* 0x0400001318197389 */ /* 0x0000640000000012 */
[----:B01----:R-:W-:Y:S05]  /*2640*/  ENDCOLLECTIVE ;  /* 0x000000000000791b */ /* 0x003fea0003800000 */
.L_x_2827:
        /* <DEDUP_REMOVED lines=8> */
.L_x_2828:
        /* <DEDUP_REMOVED lines=9> */
.L_x_2829:
[----:B------:R-:W-:Y:S01]  /*2760*/  IADD3 R21, PT, PT, R22, R21, RZ ;  /* 0x0000001516157210 */ /* 0x000fe20007ffe0ff */
[----:B------:R-:W-:Y:S01]  /*2770*/  IMAD.MOV.U32 R24, RZ, RZ, R0 ;  /* 0x000000ffff187224 */ /* 0x000fe200078e0000 */
[----:B------:R-:W-:-:S07]  /*2780*/  MOV R26, R25 ;  /* 0x00000019001a7202 */ /* 0x000fce0000000f00 */
[----:B------:R-:W-:Y:S05]  /*2790*/  WARPSYNC.COLLECTIVE R17, `(.L_x_2830) ;  /* 0x0000000011087348 */ /* 0x000fea0003c00000 */
[----:B------:R0:W1:Y:S02]  /*27a0*/  SHFL.UP P0, R25, R24, R19, R18 ;  /* 0x0400001318197389 */ /* 0x0000640000000012 */
[----:B01----:R-:W-:Y:S05]  /*27b0*/  ENDCOLLECTIVE ;  /* 0x000000000000791b */ /* 0x003fea0003800000 */
.L_x_2830:
        /* <DEDUP_REMOVED lines=8> */
.L_x_2831:
        /* <DEDUP_REMOVED lines=9> */
.L_x_2832:
[----:B------:R-:W-:Y:S01]  /*28d0*/  IMAD.IADD R22, R21, 0x1, R22 ;  /* 0x0000000115167824 */ /* 0x000fe200078e0216 */
[----:B------:R-:W-:Y:S01]  /*28e0*/  MOV R24, R0 ;  /* 0x0000000000187202 */ /* 0x000fe20000000f00 */
[----:B------:R-:W-:-:S07]  /*28f0*/  IMAD.MOV.U32 R26, RZ, RZ, R25 ;  /* 0x000000ffff1a7224 */ /* 0x000fce00078e0019 */
[----:B------:R-:W-:Y:S05]  /*2900*/  WARPSYNC.COLLECTIVE R17, `(.L_x_2833) ;  /* 0x0000000011087348 */ /* 0x000fea0003c00000 */
[----:B------:R0:W1:Y:S02]  /*2910*/  SHFL.UP P0, R25, R24, R19, R18 ;  /* 0x0400001318197389 */ /* 0x0000640000000012 */
[----:B01----:R-:W-:Y:S05]  /*2920*/  ENDCOLLECTIVE ;  /* 0x000000000000791b */ /* 0x003fea0003800000 */
.L_x_2833:
        /* <DEDUP_REMOVED lines=8> */
.L_x_2834:
        /* <DEDUP_REMOVED lines=9> */
.L_x_2835:
[----:B------:R-:W-:-:S04]  /*2a40*/  SEL R23, R23, RZ, P6 ;  /* 0x000000ff17177207 */ /* 0x000fc80003000000 */
[----:B------:R-:W-:Y:S01]  /*2a50*/  IADD3 R23, PT, PT, R22, R23, RZ ;  /* 0x0000001716177210 */ /* 0x000fe20007ffe0ff */
[----:B------:R-:W-:Y:S02]  /*2a60*/  IMAD.MOV.U32 R24, RZ, RZ, R0 ;  /* 0x000000ffff187224 */ /* 0x000fe400078e0000 */
[----:B------:R-:W-:-:S07]  /*2a70*/  FADD.FTZ R20, R3, R25 ;  /* 0x0000001903147221 */ /* 0x000fce0000010000 */
[----:B------:R-:W-:Y:S05]  /*2a80*/  WARPSYNC.COLLECTIVE R17, `(.L_x_2836) ;  /* 0x0000000011087348 */ /* 0x000fea0003c00000 */
[----:B------:R0:W1:Y:S02]  /*2a90*/  SHFL.UP P0, R25, R24, R19, R18 ;  /* 0x0400001318197389 */ /* 0x0000640000000012 */
[----:B01----:R-:W-:Y:S05]  /*2aa0*/  ENDCOLLECTIVE ;  /* 0x000000000000791b */ /* 0x003fea0003800000 */
.L_x_2836:
        /* <DEDUP_REMOVED lines=8> */
.L_x_2837:
        /* <DEDUP_REMOVED lines=8> */
.L_x_2838:
[----:B------:R-:W-:Y:S01]  /*2bb0*/  IMAD.IADD R22, R23, 0x1, R22 ;  /* 0x0000000117167824 */ /* 0x000fe200078e0216 */
[----:B------:R-:W-:Y:S01]  /*2bc0*/  MOV R24, R0 ;  /* 0x0000000000187202 */ /* 0x000fe20000000f00 */
[----:B------:R-:W-:-:S07]  /*2bd0*/  IMAD.MOV.U32 R26, RZ, RZ, R25 ;  /* 0x000000ffff1a7224 */ /* 0x000fce00078e0019 */
[----:B------:R-:W-:Y:S05]  /*2be0*/  WARPSYNC.COLLECTIVE R17, `(.L_x_2839) ;  /* 0x0000000011087348 */ /* 0x000fea0003c00000 */
[----:B------:R0:W1:Y:S02]  /*2bf0*/  SHFL.UP P0, R25, R24, R19, R18 ;  /* 0x0400001318197389 */ /* 0x0000640000000012 */
[----:B01----:R-:W-:Y:S05]  /*2c00*/  ENDCOLLECTIVE ;  /* 0x000000000000791b */ /* 0x003fea0003800000 */
.L_x_2839:
        /* <DEDUP_REMOVED lines=8> */
.L_x_2840:
[----:B------:R-:W-:-:S05]  /*2c90*/  FADD.FTZ R21, R0, R21 ;  /* 0x0000001500157221 */ /* 0x000fca0000010000 */
[----:B------:R-:W-:Y:S01]  /*2ca0*/  @P4 FSEL R0, R21, R0, !P5 ;  /* 0x0000000015004208 */ /* 0x000fe20006800000 */
[----:B------:R-:W-:Y:S01]  /*2cb0*/  IMAD.MOV.U32 R24, RZ, RZ, R3 ;  /* 0x000000ffff187224 */ /* 0x000fe200078e0003 */
[----:B------:R-:W-:-:S07]  /*2cc0*/  MOV R21, R25 ;  /* 0x0000001900157202 */ /* 0x000fce0000000f00 */
[----:B------:R-:W-:Y:S05]  /*2cd0*/  WARPSYNC.COLLECTIVE R17, `(.L_x_2841) ;  /* 0x0000000011087348 */ /* 0x000fea0003c00000 */
[----:B------:R0:W1:Y:S02]  /*2ce0*/  SHFL.UP P0, R25, R24, R19, R18 ;  /* 0x0400001318197389 */ /* 0x0000640000000012 */
[----:B01----:R-:W-:Y:S05]  /*2cf0*/  ENDCOLLECTIVE ;  /* 0x000000000000791b */ /* 0x003fea0003800000 */
.L_x_2841:
[----:B------:R-:W-:Y:S02]  /*2d00*/  MOV R24, R0 ;  /* 0x0000000000187202 */ /* 0x000fe40000000f00 */
[----:B------:R-:W-:-:S07]  /*2d10*/  MOV R3, R25 ;  /* 0x0000001900037202 */ /* 0x000fce0000000f00 */
[----:B------:R-:W-:Y:S05]  /*2d20*/  WARPSYNC.COLLECTIVE R17, `(.L_x_2842) ;  /* 0x0000000011087348 */ /* 0x000fea0003c00000 */
[----:B------:R0:W1:Y:S02]  /*2d30*/  SHFL.UP P0, R25, R24, R19, R18 ;  /* 0x0400001318197389 */ /* 0x0000640000000012 */
[----:B01----:R-:W-:Y:S05]  /*2d40*/  ENDCOLLECTIVE ;  /* 0x000000000000791b */ /* 0x003fea0003800000 */
.L_x_2842:
[----:B------:R-:W-:Y:S05]  /*2d50*/  BRA `(.L_x_2843) ;  /* 0xfffffff000d47947 */ /* 0x000fea000383ffff */
.L_x_2844:
        /* <DEDUP_REMOVED lines=10> */
.L_x_3683:


//--------------------- .text._Z30group_norm_nhwc_fwd_sum_kernelI11Fp16IOFp32WLi192EEv26Group_norm_nhwc_fwd_params --------------------------
	.section	.text._Z30group_norm_nhwc_fwd_sum_kernelI11Fp16IOFp32WLi192EEv26Group_norm_nhwc_fwd_params,"ax",@progbits
	.align	128
        .global         _Z30group_norm_nhwc_fwd_sum_kernelI11Fp16IOFp32WLi192EEv26Group_norm_nhwc_fwd_params
        .type           _Z30group_norm_nhwc_fwd_sum_kernelI11Fp16IOFp32WLi192EEv26Group_norm_nhwc_fwd_params,@function
        .size           _Z30group_norm_nhwc_fwd_sum_kernelI11Fp16IOFp32WLi192EEv26Group_norm_nhwc_fwd_params,(.L_x_3684 - _Z30group_norm_nhwc_fwd_sum_kernelI11Fp16IOFp32WLi192EEv26Group_norm_nhwc_fwd_params)
        .other          _Z30group_norm_nhwc_fwd_sum_kernelI11Fp16IOFp32WLi192EEv26Group_norm_nhwc_fwd_params,@"STO_CUDA_ENTRY STV_DEFAULT"
_Z30group_norm_nhwc_fwd_sum_kernelI11Fp16IOFp32WLi192EEv26Group_norm_nhwc_fwd_params:
.text._Z30group_norm_nhwc_fwd_sum_kernelI11Fp16IOFp32WLi192EEv26Group_norm_nhwc_fwd_params:
        /* <DEDUP_REMOVED lines=26> */
[----:B------:R-:W-:Y:S01]  /*01a0*/  ISETP.GT.U32.AND P0, PT, R0, -0x8, PT ;  /* 0xfffffff80000780c */ /* 0x000fe20003f04070 */
[----:B------:R-:W-:-:S02]  /*01b0*/  HFMA2 R0, -RZ, RZ, 0, 0 ;  /* 0x00000000ff007431 */ /* 0x000fc400000001ff */
        /* <DEDUP_REMOVED lines=14> */
.L_x_2847:
        /* <DEDUP_REMOVED lines=21> */
[C---:B------:R-:W-:Y:S01]  /*03f0*/  @!P0 VIADD R27, R6.reuse, 0xffffffff ;  /* 0xffffffff061b8836 */ /* 0x040fe20000000000 */
[----:B------:R-:W-:Y:S02]  /*0400*/  @!P0 SHF.R.S32.HI R20, RZ, 0x1f, R23 ;  /* 0x0000001fff148819 */ /* 0x000fe40000011417 */
[----:B------:R-:W-:Y:S01]  /*0410*/  @!P0 IADD3 R29, PT, PT, R6, 0x2, RZ ;  /* 0x00000002061d8810 */ /* 0x000fe20007ffe0ff */
[----:B------:R-:W1:Y:S02]  /*0420*/  @!P0 LDC.64 R14, c[0x0][0x390] ;  /* 0x0000e400ff0e8b82 */ /* 0x000e640000000a00 */
[----:B------:R-:W-:-:S02]  /*0430*/  @!P0 IMAD R22, R20, UR8, RZ ;  /* 0x0000000814168c24 */ /* 0x000fc4000f8e02ff */
[----:B------:R-:W-:-:S04]  /*0440*/  @!P0 IMAD.WIDE.U32 R20, R23, UR8, R18 ;  /* 0x0000000817148c25 */ /* 0x000fc8000f8e0012 */
[----:B------:R-:W-:Y:S01]  /*0450*/  @!P0 IMAD R23, R23, UR9, R22 ;  /* 0x0000000917178c24 */ /* 0x000fe2000f8e0216 */
[----:B------:R-:W-:Y:S01]  /*0460*/  @!P0 SHF.R.S32.HI R22, RZ, 0x1f, R27 ;  /* 0x0000001fff168819 */ /* 0x000fe2000001141b */
[----:B------:R-:W2:Y:S02]  /*0470*/  @!P0 LDC.64 R18, c[0x0][0x390] ;  /* 0x0000e400ff128b82 */ /* 0x000ea40000000a00 */
[----:B------:R-:W-:Y:S02]  /*0480*/  @!P0 IMAD.IADD R21, R21, 0x1, R23 ;  /* 0x0000000115158824 */ /* 0x000fe400078e0217 */
[----:B------:R-:W-:Y:S01]  /*0490*/  @!P0 IMAD R24, R22, UR8, RZ ;  /* 0x0000000816188c24 */ /* 0x000fe2000f8e02ff */
[----:B0-----:R-:W-:-:S04]  /*04a0*/  @!P0 LEA R16, P1, R20, R16, 0x1 ;  /* 0x0000001014108211 */ /* 0x001fc800078208ff */
[----:B------:R-:W-:Y:S01]  /*04b0*/  @!P0 LEA.HI.X R17, R20, R17, R21, 0x1, P1 ;  /* 0x0000001114118211 */ /* 0x000fe200008f0c15 */
[----:B------:R-:W-:Y:S01]  /*04c0*/  @!P0 IMAD.MOV.U32 R21, RZ, RZ, R9 ;  /* 0x000000ffff158224 */ /* 0x000fe200078e0009 */
[----:B------:R-:W-:-:S05]  /*04d0*/  @!P0 MOV R20, R12 ;  /* 0x0000000c00148202 */ /* 0x000fca0000000f00 */
[----:B------:R-:W-:Y:S01]  /*04e0*/  @!P0 IMAD.WIDE.U32 R22, R27, UR8, R20 ;  /* 0x000000081b168c25 */ /* 0x000fe2000f8e0014 */
[----:B------:R-:W-:-:S03]  /*04f0*/  @!P0 SHF.R.S32.HI R21, RZ, 0x1f, R6 ;  /* 0x0000001fff158819 */ /* 0x000fc60000011406 */
[----:B------:R-:W-:Y:S01]  /*0500*/  @!P0 IMAD R27, R27, UR9, R24 ;  /* 0x000000091b1b8c24 */ /* 0x000fe2000f8e0218 */
[----:B-1----:R-:W-:-:S04]  /*0510*/  @!P0 LEA R20, P1, R22, R14, 0x1 ;  /* 0x0000000e16148211 */ /* 0x002fc800078208ff */
[----:B------:R-:W-:Y:S01]  /*0520*/  @!P0 IADD3 R14, PT, PT, R23, R27, RZ ;  /* 0x0000001b170e8210 */ /* 0x000fe20007ffe0ff */
[----:B------:R-:W-:-:S03]  /*0530*/  @!P0 IMAD R23, R21, UR8, RZ ;  /* 0x0000000815178c24 */ /* 0x000fc6000f8e02ff */
[----:B------:R-:W-:Y:S01]  /*0540*/  @!P0 LEA.HI.X R21, R22, R15, R14, 0x1, P1 ;  /* 0x0000000f16158211 */ /* 0x000fe200008f0c0e */
[----:B------:R-:W-:Y:S01]  /*0550*/  @!P0 IMAD.MOV.U32 R14, RZ, RZ, R12 ;  /* 0x000000ffff0e8224 */ /* 0x000fe200078e000c */
[----:B------:R-:W-:Y:S01]  /*0560*/  @!P0 MOV R15, R9 ;  /* 0x00000009000f8202 */ /* 0x000fe20000000f00 */
[C---:B------:R-:W-:Y:S02]  /*0570*/  @!P0 IMAD R23, R6.reuse, UR9, R23 ;  /* 0x0000000906178c24 */ /* 0x040fe4000f8e0217 */
[----:B------:R-:W3:Y:S01]  /*0580*/  @!P0 LDG.E R20, desc[UR10][R20.64] ;  /* 0x0000000a14148981 */ /* 0x000ee2000c1e1900 */
[----:B------:R-:W-:Y:S02]  /*0590*/  @!P0 IMAD.WIDE.U32 R26, R6, UR8, R14 ;  /* 0x00000008061a8c25 */ /* 0x000fe4000f8e000e */
[----:B------:R-:W0:Y:S02]  /*05a0*/  @!P0 LDC.64 R14, c[0x0][0x390] ;  /* 0x0000e400ff0e8b82 */ /* 0x000e240000000a00 */
[----:B------:R-:W-:Y:S01]  /*05b0*/  @!P0 IMAD.IADD R23, R27, 0x1, R23 ;  /* 0x000000011b178824 */ /* 0x000fe200078e0217 */
[----:B--2---:R-:W-:Y:S01]  /*05c0*/  @!P0 LEA R22, P1, R26, R18, 0x1 ;  /* 0x000000121a168211 */ /* 0x004fe200078208ff */
[----:B------:R-:W-:Y:S01]  /*05d0*/  @!P0 IMAD.MOV.U32 R18, RZ, RZ, R12 ;  /* 0x000000ffff128224 */ /* 0x000fe200078e000c */
[----:B------:R-:W-:-:S02]  /*05e0*/  @!P0 IADD3 R27, PT, PT, R6, 0x1, RZ ;  /* 0x00000001061b8810 */ /* 0x000fc40007ffe0ff */
[----:B------:R-:W-:Y:S02]  /*05f0*/  @!P0 LEA.HI.X R23, R26, R19, R23, 0x1, P1 ;  /* 0x000000131a178211 */ /* 0x000fe400008f0c17 */
[----:B------:R-:W-:Y:S02]  /*0600*/  @!P0 SHF.R.S32.HI R24, RZ, 0x1f, R27 ;  /* 0x0000001fff188819 */ /* 0x000fe4000001141b */
[----:B------:R-:W-:Y:S01]  /*0610*/  @!P0 MOV R19, R9 ;  /* 0x0000000900138202 */ /* 0x000fe20000000f00 */
[----:B------:R-:W2:Y:S02]  /*0620*/  @!P0 LDG.E R22, desc[UR10][R22.64] ;  /* 0x0000000a16168981 */ /* 0x000ea4000c1e1900 */
[----:B------:R-:W-:Y:S02]  /*0630*/  @!P0 IMAD R24, R24, UR8, RZ ;  /* 0x0000000818188c24 */ /* 0x000fe4000f8e02ff */
[----:B------:R-:W-:-:S04]  /*0640*/  @!P0 IMAD.WIDE.U32 R18, R27, UR8, R18 ;  /* 0x000000081b128c25 */ /* 0x000fc8000f8e0012 */
[----:B------:R-:W-:Y:S01]  /*0650*/  @!P0 IMAD R27, R27, UR9, R24 ;  /* 0x000000091b1b8c24 */ /* 0x000fe2000f8e0218 */
[----:B0-----:R-:W-:-:S03]  /*0660*/  @!P0 LEA R24, P1, R18, R14, 0x1 ;  /* 0x0000000e12188211 */ /* 0x001fc600078208ff */
[----:B------:R-:W-:Y:S01]  /*0670*/  @!P0 IMAD.IADD R19, R19, 0x1, R27 ;  /* 0x0000000113138824 */ /* 0x000fe200078e021b */
[----:B------:R-:W-:-:S04]  /*0680*/  @!P0 SHF.R.S32.HI R14, RZ, 0x1f, R29 ;  /* 0x0000001fff0e8819 */ /* 0x000fc8000001141d */
[----:B------:R-:W-:Y:S01]  /*0690*/  @!P0 LEA.HI.X R19, R18, R15, R19, 0x1, P1 ;  /* 0x0000000f12138211 */ /* 0x000fe200008f0c13 */
[----:B------:R-:W-:Y:S01]  /*06a0*/  @!P0 IMAD R14, R14, UR8, RZ ;  /* 0x000000080e0e8c24 */ /* 0x000fe2000f8e02ff */
[----:B------:R-:W-:Y:S01]  /*06b0*/  @!P0 MOV R15, R9 ;  /* 0x00000009000f8202 */ /* 0x000fe20000000f00 */
[----:B------:R0:W4:Y:S02]  /*06c0*/  @!P0 LDG.E R18, desc[UR10][R16.64] ;  /* 0x0000000a10128981 */ /* 0x000124000c1e1900 */
[----:B------:R-:W-:Y:S02]  /*06d0*/  @!P0 IMAD R27, R29, UR9, R14 ;  /* 0x000000091d1b8c24 */ /* 0x000fe4000f8e020e */
[----:B------:R-:W-:-:S04]  /*06e0*/  @!P0 IMAD.MOV.U32 R14, RZ, RZ, R12 ;  /* 0x000000ffff0e8224 */ /* 0x000fc800078e000c */
[----:B0-----:R-:W-:Y:S02]  /*06f0*/  @!P0 IMAD.WIDE.U32 R16, R29, UR8, R14 ;  /* 0x000000081d108c25 */ /* 0x001fe4000f8e000e */
[----:B------:R-:W0:Y:S02]  /*0700*/  @!P0 LDC.64 R14, c[0x0][0x390] ;  /* 0x0000e400ff0e8b82 */ /* 0x000e240000000a00 */
[----:B------:R-:W-:Y:S01]  /*0710*/  @!P0 IMAD.IADD R27, R17, 0x1, R27 ;  /* 0x00000001111b8824 */ /* 0x000fe200078e021b */
[----:B------:R-:W-:Y:S02]  /*0720*/  @!P0 IADD3 R17, PT, PT, R6, 0x3, RZ ;  /* 0x0000000306118810 */ /* 0x000fe40007ffe0ff */
[C---:B0-----:R-:W-:Y:S02]  /*0730*/  @!P0 LEA R26, P1, R16.reuse, R14, 0x1 ;  /* 0x0000000e101a8211 */ /* 0x041fe400078208ff */
[----:B------:R-:W-:Y:S02]  /*0740*/  @!P0 SHF.R.S32.HI R14, RZ, 0x1f, R17 ;  /* 0x0000001fff0e8819 */ /* 0x000fe40000011411 */
[----:B------:R-:W-:-:S03]  /*0750*/  @!P0 LEA.HI.X R27, R16, R15, R27, 0x1, P1 ;  /* 0x0000000f101b8211 */ /* 0x000fc600008f0c1b */
[----:B------:R-:W-:Y:S01]  /*0760*/  @!P0 IMAD R14, R14, UR8, RZ ;  /* 0x000000080e0e8c24 */ /* 0x000fe2000f8e02ff */
[----:B------:R-:W-:Y:S01]  /*0770*/  @!P0 MOV R15, R9 ;  /* 0x00000009000f8202 */ /* 0x000fe20000000f00 */
[----:B------:R-:W5:Y:S02]  /*0780*/  @!P0 LDG.E R21, desc[UR10][R26.64] ;  /* 0x0000000a1a158981 */ /* 0x000f64000c1e1900 */
[----:B------:R-:W-:Y:S02]  /*0790*/  @!P0 IMAD R23, R17, UR9, R14 ;  /* 0x0000000911178c24 */ /* 0x000fe4000f8e020e */
[----:B------:R-:W-:-:S04]  /*07a0*/  @!P0 IMAD.MOV.U32 R14, RZ, RZ, R12 ;  /* 0x000000ffff0e8224 */ /* 0x000fc800078e000c */
[----:B------:R-:W-:Y:S02]  /*07b0*/  @!P0 IMAD.WIDE.U32 R16, R17, UR8, R14 ;  /* 0x0000000811108c25 */ /* 0x000fe4000f8e000e */
[----:B------:R-:W0:Y:S02]  /*07c0*/  @!P0 LDC.64 R14, c[0x0][0x390] ;  /* 0x0000e400ff0e8b82 */ /* 0x000e240000000a00 */
[----:B------:R-:W-:Y:S01]  /*07d0*/  @!P0 IMAD.IADD R17, R17, 0x1, R23 ;  /* 0x0000000111118824 */ /* 0x000fe200078e0217 */
[----:B0-----:R-:W-:-:S04]  /*07e0*/  @!P0 LEA R14, P1, R16, R14, 0x1 ;  /* 0x0000000e100e8211 */ /* 0x001fc800078208ff */
[----:B------:R-:W-:Y:S01]  /*07f0*/  @!P0 LEA.HI.X R15, R16, R15, R17, 0x1, P1 ;  /* 0x0000000f100f8211 */ /* 0x000fe200008f0c11 */
[----:B------:R-:W-:Y:S01]  /*0800*/  @!P0 IMAD.MOV.U32 R17, RZ, RZ, R19 ;  /* 0x000000ffff118224 */ /* 0x000fe200078e0013 */
[----:B------:R-:W-:-:S06]  /*0810*/  @!P0 MOV R16, R24 ;  /* 0x0000001800108202 */ /* 0x000fcc0000000f00 */
[----:B------:R0:W5:Y:S02]  /*0820*/  @!P0 LDG.E R16, desc[UR10][R16.64] ;  /* 0x0000000a10108981 */ /* 0x000164000c1e1900 */
[--C-:B0-----:R-:W-:Y:S02]  /*0830*/  HADD2.F32 R17, -RZ, R28.reuse.H0_H0 ;  /* 0x2000001cff117230 */ /* 0x101fe40000004100 */
[----:B------:R-:W-:-:S05]  /*0840*/  HADD2.F32 R28, -RZ, R28.H1_H1 ;  /* 0x3000001cff1c7230 */ /* 0x000fca0000004100 */
[----:B------:R-:W-:Y:S01]  /*0850*/  FADD.FTZ R23, R17, R28 ;  /* 0x0000001c11177221 */ /* 0x000fe20000010000 */
[----:B------:R-:W-:-:S03]  /*0860*/  @!P0 IADD3 R19, PT, PT, R6, 0x4, RZ ;  /* 0x0000000406138810 */ /* 0x000fc60007ffe0ff */
[----:B------:R-:W-:Y:S02]  /*0870*/  FADD.FTZ R2, R23, R2 ;  /* 0x0000000217027221 */ /* 0x000fe40000010000 */
[----:B------:R0:W5:Y:S02]  /*0880*/  @!P0 LDG.E R23, desc[UR10][R14.64] ;  /* 0x0000000a0e178981 */ /* 0x000164000c1e1900 */
[----:B0-----:R-:W-:Y:S01]  /*0890*/  @!P0 IMAD.MOV.U32 R14, RZ, RZ, R12 ;  /* 0x000000ffff0e8224 */ /* 0x001fe200078e000c */
[----:B------:R-:W-:-:S03]  /*08a0*/  @!P0 MOV R15, R9 ;  /* 0x00000009000f8202 */ /* 0x000fc60000000f00 */
[----:B------:R-:W-:-:S03]  /*08b0*/  @!P0 IMAD.WIDE.U32 R26, R19, UR8, R14 ;  /* 0x00000008131a8c25 */ /* 0x000fc6000f8e000e */
[----:B------:R-:W0:Y:S01]  /*08c0*/  @!P0 LDC.64 R14, c[0x0][0x390] ;  /* 0x0000e400ff0e8b82 */ /* 0x000e220000000a00 */
[----:B------:R-:W-:-:S05]  /*08d0*/  @!P0 SHF.R.S32.HI R24, RZ, 0x1f, R19 ;  /* 0x0000001fff188819 */ /* 0x000fca0000011413 */
[----:B------:R-:W-:-:S04]  /*08e0*/  @!P0 IMAD R24, R24, UR8, RZ ;  /* 0x0000000818188c24 */ /* 0x000fc8000f8e02ff */
[----:B------:R-:W-:-:S04]  /*08f0*/  @!P0 IMAD R24, R19, UR9, R24 ;  /* 0x0000000913188c24 */ /* 0x000fc8000f8e0218 */
[----:B------:R-:W-:Y:S01]  /*0900*/  @!P0 IMAD.IADD R24, R27, 0x1, R24 ;  /* 0x000000011b188824 */ /* 0x000fe200078e0218 */
[----:B0-----:R-:W-:-:S04]  /*0910*/  @!P0 LEA R14, P1, R26, R14, 0x1 ;  /* 0x0000000e1a0e8211 */ /* 0x001fc800078208ff */
[----:B------:R-:W-:-:S05]  /*0920*/  @!P0 LEA.HI.X R15, R26, R15, R24, 0x1, P1 ;  /* 0x0000000f1a0f8211 */ /* 0x000fca00008f0c18 */
[----:B------:R0:W5:Y:S01]  /*0930*/  @!P0 LDG.E R19, desc[UR10][R14.64] ;  /* 0x0000000a0e138981 */ /* 0x000162000c1e1900 */
[----:B------:R-:W-:Y:S01]  /*0940*/  FMUL.FTZ R28, R28, R28 ;  /* 0x0000001c1c1c7220 */ /* 0x000fe20000410000 */
[----:B------:R-:W-:Y:S02]  /*0950*/  PRMT R24, RZ, 0x7610, R24 ;  /* 0x00007610ff187816 */ /* 0x000fe40000000018 */
[----:B0-----:R-:W-:Y:S01]  /*0960*/  PRMT R15, R15, 0x5410, RZ ;  /* 0x000054100f0f7816 */ /* 0x001fe200000000ff */
[----:B------:R-:W-:-:S04]  /*0970*/  FFMA.FTZ R17, R17, R17, R28 ;  /* 0x0000001111117223 */ /* 0x000fc8000001001c */
[----:B------:R-:W-:Y:S01]  /*0980*/  FADD.FTZ R0, R17, R0 ;  /* 0x0000000011007221 */ /* 0x000fe20000010000 */
[----:B------:R-:W-:-:S04]  /*0990*/  IADD3 R3, PT, PT, R3, 0x8, RZ ;  /* 0x0000000803037810 */ /* 0x000fc80007ffe0ff */
[----:B------:R-:W-:Y:S01]  /*09a0*/  ISETP.NE.AND P1, PT, R3, RZ, PT ;  /* 0x000000ff0300720c */ /* 0x000fe20003f25270 */
[----:B------:R-:W-:Y:S01]  /*09b0*/  VIADD R6, R6, 0x8 ;  /* 0x0000000806067836 */ /* 0x000fe20000000000 */
[----:B----4-:R-:W-:Y:S02]  /*09c0*/  @!P0 PRMT R15, R15, 0x7610, R18 ;  /* 0x000076100f0f8816 */ /* 0x010fe40000000012 */
[----:B------:R-:W-:Y:S02]  /*09d0*/  @!P0 PRMT R24, R18, 0x7610, R24 ;  /* 0x0000761012188816 */ /* 0x000fe40000000018 */
[----:B------:R-:W-:Y:S02]  /*09e0*/  PRMT R15, RZ, 0x7610, R15 ;  /* 0x00007610ff0f7816 */ /* 0x000fe4000000000f */
[----:B------:R-:W-:Y:S01]  /*09f0*/  PRMT R18, RZ, 0x7610, R18 ;  /* 0x00007610ff127816 */ /* 0x000fe20000000012 */
[----:B------:R-:W-:Y:S02]  /*0a00*/  HADD2.F32 R24, -RZ, R24.H0_H0 ;  /* 0x20000018ff187230 */ /* 0x000fe40000004100 */
[----:B------:R-:W-:Y:S01]  /*0a10*/  HADD2.F32 R17, -RZ, R15.H1_H1 ;  /* 0x3000000fff117230 */ /* 0x000fe20000004100 */
[----:B---3--:R-:W-:-:S02]  /*0a20*/  @!P0 PRMT R18, R20, 0x7632, R18 ;  /* 0x0000763214128816 */ /* 0x008fc40000000012 */
[----:B------:R-:W-:Y:S02]  /*0a30*/  @!P0 PRMT R15, R20, 0x7610, R15 ;  /* 0x00007610140f8816 */ /* 0x000fe4000000000f */
[C---:B------:R-:W-:Y:S01]  /*0a40*/  FADD.FTZ R27, R24.reuse, R17 ;  /* 0x00000011181b7221 */ /* 0x040fe20000010000 */
[----:B------:R-:W-:Y:S01]  /*0a50*/  FMUL.FTZ R17, R17, R17 ;  /* 0x0000001111117220 */ /* 0x000fe20000410000 */
[----:B------:R-:W-:Y:S01]  /*0a60*/  HADD2.F32 R18, -RZ, R18.H0_H0 ;  /* 0x20000012ff127230 */ /* 0x000fe20000004100 */
[----:B------:R-:W-:Y:S01]  /*0a70*/  PRMT R20, RZ, 0x5410, RZ ;  /* 0x00005410ff147816 */ /* 0x000fe200000000ff */
[----:B------:R-:W-:Y:S02]  /*0a80*/  HADD2.F32 R15, -RZ, R15.H0_H0 ;  /* 0x2000000fff0f7230 */ /* 0x000fe40000004100 */
[----:B------:R-:W-:Y:S01]  /*0a90*/  FFMA.FTZ R17, R24, R24, R17 ;  /* 0x0000001818117223 */ /* 0x000fe20000010011 */
[----:B------:R-:W-:Y:S01]  /*0aa0*/  FMUL.FTZ R14, R18, R18 ;  /* 0x00000012120e7220 */ /* 0x000fe20000410000 */
[----:B--2---:R-:W-:-:S02]  /*0ab0*/  @!P0 PRMT R20, R22, 0x7632, R20 ;  /* 0x0000763216148816 */ /* 0x004fc40000000014 */
[----:B------:R-:W-:Y:S01]  /*0ac0*/  FADD.FTZ R0, R0, R17 ;  /* 0x0000001100007221 */ /* 0x000fe20000010000 */
[C---:B------:R-:W-:Y:S01]  /*0ad0*/  FADD.FTZ R17, R15.reuse, R18 ;  /* 0x000000120f117221 */ /* 0x040fe20000010000 */
[----:B------:R-:W-:Y:S01]  /*0ae0*/  FFMA.FTZ R15, R15, R15, R14 ;  /* 0x0000000f0f0f7223 */ /* 0x000fe2000001000e */
[----:B------:R-:W-:Y:S01]  /*0af0*/  PRMT R14, RZ, 0x5410, RZ ;  /* 0x00005410ff0e7816 */ /* 0x000fe200000000ff */
[----:B------:R-:W-:Y:S01]  /*0b00*/  FADD.FTZ R2, R2, R27 ;  /* 0x0000001b02027221 */ /* 0x000fe20000010000 */
[----:B------:R-:W-:-:S03]  /*0b10*/  @!P0 PRMT R20, R20, 0x5410, R22 ;  /* 0x0000541014148816 */ /* 0x000fc60000000016 */
[----:B------:R-:W-:Y:S02]  /*0b20*/  FADD.FTZ R2, R2, R17 ;  /* 0x0000001102027221 */ /* 0x000fe40000010000 */
[--C-:B------:R-:W-:Y:S02]  /*0b30*/  HADD2.F32 R17, -RZ, R20.reuse.H0_H0 ;  /* 0x20000014ff117230 */ /* 0x100fe40000004100 */
[----:B------:R-:W-:Y:S02]  /*0b40*/  HADD2.F32 R20, -RZ, R20.H1_H1 ;  /* 0x30000014ff147230 */ /* 0x000fe40000004100 */
[----:B------:R-:W-:Y:S01]  /*0b50*/  FADD.FTZ R0, R0, R15 ;  /* 0x0000000f00007221 */ /* 0x000fe20000010000 */
[----:B------:R-:W-:Y:S02]  /*0b60*/  FMUL.FTZ R15, R17, R17 ;  /* 0x00000011110f7220 */ /* 0x000fe40000410000 */
[C---:B------:R-:W-:Y:S02]  /*0b70*/  FADD.FTZ R17, R20.reuse, R17 ;  /* 0x0000001114117221 */ /* 0x040fe40000010000 */
[----:B------:R-:W-:-:S02]  /*0b80*/  FFMA.FTZ R15, R20, R20, R15 ;  /* 0x00000014140f7223 */ /* 0x000fc4000001000f */
[----:B------:R-:W-:Y:S01]  /*0b90*/  FADD.FTZ R18, R2, R17 ;  /* 0x0000001102127221 */ /* 0x000fe20000010000 */
[----:B------:R-:W-:Y:S01]  /*0ba0*/  PRMT R2, RZ, 0x7610, R2 ;  /* 0x00007610ff027816 */ /* 0x000fe20000000002 */
[----:B------:R-:W-:-:S03]  /*0bb0*/  FADD.FTZ R20, R0, R15 ;  /* 0x0000000f00147221 */ /* 0x000fc60000010000 */
[----:B-----5:R-:W-:Y:S02]  /*0bc0*/  @!P0 PRMT R2, R21, 0x7610, R2 ;  /* 0x0000761015028816 */ /* 0x020fe40000000002 */
[----:B------:R-:W-:-:S03]  /*0bd0*/  PRMT R0, RZ, 0x5410, RZ ;  /* 0x00005410ff007816 */ /* 0x000fc600000000ff */
[----:B------:R-:W-:Y:S01]  /*0be0*/  HADD2.F32 R2, -RZ, R2.H0_H0 ;  /* 0x20000002ff027230 */ /* 0x000fe20000004100 */
[----:B------:R-:W-:-:S04]  /*0bf0*/  @!P0 PRMT R14, R14, 0x7610, R16 ;  /* 0x000076100e0e8816 */ /* 0x000fc80000000010 */
[----:B------:R-:W-:Y:S02]  /*0c00*/  @!P0 PRMT R14, R16, 0x7610, R14 ;  /* 0x00007610100e8816 */ /* 0x000fe4000000000e */
[----:B------:R-:W-:-:S03]  /*0c10*/  PRMT R16, RZ, 0x7610, R16 ;  /* 0x00007610ff107816 */ /* 0x000fc60000000010 */
[--C-:B------:R-:W-:Y:S01]  /*0c20*/  HADD2.F32 R27, -RZ, R14.reuse.H1_H1 ;  /* 0x3000000eff1b7230 */ /* 0x100fe20000004100 */
[----:B------:R-:W-:Y:S01]  /*0c30*/  @!P0 PRMT R16, R21, 0x7632, R16 ;  /* 0x0000763215108816 */ /* 0x000fe20000000010 */
[----:B------:R-:W-:-:S03]  /*0c40*/  HADD2.F32 R14, -RZ, R14.H0_H0 ;  /* 0x2000000eff0e7230 */ /* 0x000fc60000004100 */
[----:B------:R-:W-:Y:S01]  /*0c50*/  FMUL.FTZ R17, R27, R27 ;  /* 0x0000001b1b117220 */ /* 0x000fe20000410000 */
[----:B------:R-:W-:-:S03]  /*0c60*/  HADD2.F32 R15, -RZ, R16.H0_H0 ;  /* 0x20000010ff0f7230 */ /* 0x000fc60000004100 */
[----:B------:R-:W-:-:S04]  /*0c70*/  FFMA.FTZ R17, R14, R14, R17 ;  /* 0x0000000e0e117223 */ /* 0x000fc80000010011 */
[----:B------:R-:W-:Y:S01]  /*0c80*/  FADD.FTZ R20, R20, R17 ;  /* 0x0000001114147221 */ /* 0x000fe20000010000 */
[----:B------:R-:W-:Y:S01]  /*0c90*/  FMUL.FTZ R17, R15, R15 ;  /* 0x0000000f0f117220 */ /* 0x000fe20000410000 */
[----:B------:R-:W-:Y:S01]  /*0ca0*/  FADD.FTZ R27, R14, R27 ;  /* 0x0000001b0e1b7221 */ /* 0x000fe20000010000 */
[----:B------:R-:W-:Y:S01]  /*0cb0*/  @!P0 PRMT R0, R23, 0x7632, R0 ;  /* 0x0000763217008816 */ /* 0x000fe20000000000 */
        /* <DEDUP_REMOVED lines=25> */
.L_x_2846:
        /* <DEDUP_REMOVED lines=35> */
[----:B------:R-:W-:Y:S02]  /*1080*/  @!P0 IMAD R24, R8, UR4, RZ ;  /* 0x0000000408188c24 */ /* 0x000fe4000f8e02ff */
[----:B------:R-:W-:Y:S02]  /*1090*/  @!P0 IMAD.MOV.U32 R8, RZ, RZ, R12 ;  /* 0x000000ffff088224 */ /* 0x000fe400078e000c */
[C---:B------:R-:W-:Y:S02]  /*10a0*/  @!P0 IMAD R24, R21.reuse, UR5, R24 ;  /* 0x0000000515188c24 */ /* 0x040fe4000f8e0218 */
[----:B-1----:R-:W-:-:S04]  /*10b0*/  @!P0 IMAD.WIDE.U32 R18, R21, UR4, R8 ;  /* 0x0000000415128c25 */ /* 0x002fc8000f8e0008 */
[----:B------:R-:W-:Y:S01]  /*10c0*/  @!P0 IMAD R26, R20, UR4, RZ ;  /* 0x00000004141a8c24 */ /* 0x000fe2000f8e02ff */
[----:B0-----:R-:W-:Y:S02]  /*10d0*/  @!P0 LEA R14, P2, R18, R14, 0x1 ;  /* 0x0000000e120e8211 */ /* 0x001fe400078408ff */
[----:B------:R-:W-:Y:S01]  /*10e0*/  @!P0 IADD3 R24, PT, PT, R19, R24, RZ ;  /* 0x0000001813188210 */ /* 0x000fe20007ffe0ff */
[----:B------:R-:W-:-:S03]  /*10f0*/  @!P0 IMAD.WIDE.U32 R20, R27, UR4, R8 ;  /* 0x000000041b148c25 */ /* 0x000fc6000f8e0008 */
[----:B------:R-:W-:Y:S01]  /*1100*/  @!P0 LEA.HI.X R15, R18, R15, R24, 0x1, P2 ;  /* 0x0000000f120f8211 */ /* 0x000fe200010f0c18 */
[----:B------:R-:W-:Y:S01]  /*1110*/  @!P0 IMAD R27, R27, UR5, R26 ;  /* 0x000000051b1b8c24 */ /* 0x000fe2000f8e021a */
[----:B---3--:R-:W-:-:S03]  /*1120*/  @!P0 LEA R16, P3, R20, R16, 0x1 ;  /* 0x0000001014108211 */ /* 0x008fc600078608ff */
[----:B------:R-:W-:Y:S01]  /*1130*/  @!P0 IMAD.IADD R27, R21, 0x1, R27 ;  /* 0x00000001151b8824 */ /* 0x000fe200078e021b */
[----:B------:R-:W3:Y:S04]  /*1140*/  @!P0 LDG.E R14, desc[UR10][R14.64] ;  /* 0x0000000a0e0e8981 */ /* 0x000ee8000c1e1900 */
[----:B------:R-:W-:-:S05]  /*1150*/  @!P0 LEA.HI.X R17, R20, R17, R27, 0x1, P3 ;  /* 0x0000001114118211 */ /* 0x000fca00018f0c1b */
[----:B------:R0:W5:Y:S01]  /*1160*/  @!P0 LDG.E R16, desc[UR10][R16.64] ;  /* 0x0000000a10108981 */ /* 0x000162000c1e1900 */
[----:B------:R-:W-:Y:S02]  /*1170*/  PRMT R8, RZ, 0x5410, RZ ;  /* 0x00005410ff087816 */ /* 0x000fe400000000ff */
[----:B0-----:R-:W-:Y:S02]  /*1180*/  PRMT R17, RZ, 0x5410, RZ ;  /* 0x00005410ff117816 */ /* 0x001fe400000000ff */
[----:B------:R-:W-:Y:S02]  /*1190*/  IADD3 R6, PT, PT, R6, 0x4, RZ ;  /* 0x0000000406067810 */ /* 0x000fe40007ffe0ff */
[----:B--2---:R-:W-:-:S04]  /*11a0*/  @!P0 PRMT R8, R8, 0x5410, R23 ;  /* 0x0000541008088816 */ /* 0x004fc80000000017 */
[----:B------:R-:W-:-:S05]  /*11b0*/  @!P0 PRMT R8, R23, 0x7632, R8 ;  /* 0x0000763217088816 */ /* 0x000fca0000000008 */
[--C-:B------:R-:W-:Y:S02]  /*11c0*/  HADD2.F32 R18, -RZ, R8.reuse.H1_H1 ;  /* 0x30000008ff127230 */ /* 0x100fe40000004100 */
[----:B------:R-:W-:Y:S01]  /*11d0*/  HADD2.F32 R19, -RZ, R8.H0_H0 ;  /* 0x20000008ff137230 */ /* 0x000fe20000004100 */
[----:B----4-:R-:W-:-:S04]  /*11e0*/  @!P0 PRMT R17, R17, 0x5410, R22 ;  /* 0x0000541011118816 */ /* 0x010fc80000000016 */
[----:B------:R-:W-:Y:S01]  /*11f0*/  FADD.FTZ R15, R18, R19 ;  /* 0x00000013120f7221 */ /* 0x000fe20000010000 */
[----:B------:R-:W-:Y:S01]  /*1200*/  FMUL.FTZ R19, R19, R19 ;  /* 0x0000001313137220 */ /* 0x000fe20000410000 */
[----:B------:R-:W-:-:S03]  /*1210*/  @!P0 PRMT R17, R22, 0x7632, R17 ;  /* 0x0000763216118816 */ /* 0x000fc60000000011 */
[----:B------:R-:W-:Y:S01]  /*1220*/  FFMA.FTZ R19, R18, R18, R19 ;  /* 0x0000001212137223 */ /* 0x000fe20000010013 */
[----:B------:R-:W-:Y:S01]  /*1230*/  PRMT R18, RZ, 0x5410, RZ ;  /* 0x00005410ff127816 */ /* 0x000fe200000000ff */
[--C-:B------:R-:W-:Y:S02]  /*1240*/  HADD2.F32 R8, -RZ, R17.reuse.H1_H1 ;  /* 0x30000011ff087230 */ /* 0x100fe40000004100 */
[----:B------:R-:W-:Y:S02]  /*1250*/  HADD2.F32 R17, -RZ, R17.H0_H0 ;  /* 0x20000011ff117230 */ /* 0x000fe40000004100 */
[----:B------:R-:W-:Y:S01]  /*1260*/  FADD.FTZ R20, R2, R15 ;  /* 0x0000000f02147221 */ /* 0x000fe20000010000 */
[--C-:B------:R-:W-:Y:S01]  /*1270*/  FADD.FTZ R2, R0, R19.reuse ;  /* 0x0000001300027221 */ /* 0x100fe20000010000 */
[----:B------:R-:W-:Y:S02]  /*1280*/  PRMT R19, RZ, 0x7610, R19 ;  /* 0x00007610ff137816 */ /* 0x000fe40000000013 */
[----:B---3--:R-:W-:Y:S01]  /*1290*/  @!P0 PRMT R18, R14, 0x7632, R18 ;  /* 0x000076320e128816 */ /* 0x008fe20000000012 */
[----:B------:R-:W-:-:S03]  /*12a0*/  FADD.FTZ R15, R8, R17 ;  /* 0x00000011080f7221 */ /* 0x000fc60000010000 */
[--C-:B------:R-:W-:Y:S01]  /*12b0*/  @!P0 PRMT R18, R18, 0x5410, R14.reuse ;  /* 0x0000541012128816 */ /* 0x100fe2000000000e */
[----:B------:R-:W-:Y:S01]  /*12c0*/  FADD.FTZ R0, R20, R15 ;  /* 0x0000000f14007221 */ /* 0x000fe20000010000 */
[----:B------:R-:W-:Y:S01]  /*12d0*/  PRMT R14, RZ, 0x7610, R14 ;  /* 0x00007610ff0e7816 */ /* 0x000fe2000000000e */
[----:B------:R-:W-:Y:S01]  /*12e0*/  FMUL.FTZ R17, R17, R17 ;  /* 0x0000001111117220 */ /* 0x000fe20000410000 */
[C---:B-----5:R-:W-:Y:S01]  /*12f0*/  @!P0 PRMT R19, R16.reuse, 0x7632, R19 ;  /* 0x0000763210138816 */ /* 0x060fe20000000013 */
[--C-:B------:R-:W-:Y:S01]  /*1300*/  HADD2.F32 R15, -RZ, R18.reuse.H0_H0 ;  /* 0x20000012ff0f7230 */ /* 0x100fe20000004100 */
[----:B------:R-:W-:Y:S01]  /*1310*/  @!P0 PRMT R14, R16, 0x7610, R14 ;  /* 0x00007610100e8816 */ /* 0x000fe2000000000e */
[----:B------:R-:W-:Y:S02]  /*1320*/  HADD2.F32 R18, -RZ, R18.H1_H1 ;  /* 0x30000012ff127230 */ /* 0x000fe40000004100 */
[----:B------:R-:W-:Y:S01]  /*1330*/  FFMA.FTZ R17, R8, R8, R17 ;  /* 0x0000000808117223 */ /* 0x000fe20000010011 */
[----:B------:R-:W-:-:S02]  /*1340*/  HADD2.F32 R21, -RZ, R19.H0_H0 ;  /* 0x20000013ff157230 */ /* 0x000fc40000004100 */
[----:B------:R-:W-:Y:S01]  /*1350*/  FMUL.FTZ R19, R15, R15 ;  /* 0x0000000f0f137220 */ /* 0x000fe20000410000 */
[----:B------:R-:W-:Y:S02]  /*1360*/  HADD2.F32 R14, -RZ, R14.H0_H0 ;  /* 0x2000000eff0e7230 */ /* 0x000fe40000004100 */
[----:B------:R-:W-:Y:S01]  /*1370*/  FADD.FTZ R8, R2, R17 ;  /* 0x0000001102087221 */ /* 0x000fe20000010000 */
[C---:B------:R-:W-:Y:S01]  /*1380*/  FADD.FTZ R15, R18.reuse, R15 ;  /* 0x0000000f120f7221 */ /* 0x040fe20000010000 */
        /* <DEDUP_REMOVED lines=8> */
.L_x_2848:
        /* <DEDUP_REMOVED lines=23> */
[----:B------:R-:W-:Y:S02]  /*1580*/  @!P0 IADD3 R7, PT, PT, R21, R7, RZ ;  /* 0x0000000715078210 */ /* 0x000fe40007ffe0ff */
[C---:B-1----:R-:W-:Y:S01]  /*1590*/  @!P0 LEA R14, P3, R20.reuse, R14, 0x1 ;  /* 0x0000000e140e8211 */ /* 0x042fe200078608ff */
[----:B------:R-:W2:Y:S03]  /*15a0*/  @!P0 LDG.E R18, desc[UR10][R18.64] ;  /* 0x0000000a12128981 */ /* 0x000ea6000c1e1900 */
[----:B------:R-:W-:-:S05]  /*15b0*/  @!P0 LEA.HI.X R15, R20, R15, R7, 0x1, P3 ;  /* 0x0000000f140f8211 */ /* 0x000fca00018f0c07 */
[----:B------:R0:W3:Y:S01]  /*15c0*/  @!P0 LDG.E R14, desc[UR10][R14.64] ;  /* 0x0000000a0e0e8981 */ /* 0x0000e2000c1e1900 */
[----:B------:R-:W-:Y:S02]  /*15d0*/  PRMT R3, RZ, 0x5410, RZ ;  /* 0x00005410ff037816 */ /* 0x000fe400000000ff */
[----:B------:R-:W-:Y:S02]  /*15e0*/  PRMT R7, RZ, 0x7610, R7 ;  /* 0x00007610ff077816 */ /* 0x000fe40000000007 */
[----:B0-----:R-:W-:Y:S01]  /*15f0*/  PRMT R15, RZ, 0x7610, R15 ;  /* 0x00007610ff0f7816 */ /* 0x001fe2000000000f */
[----:B------:R-:W-:Y:S01]  /*1600*/  VIADD R6, R6, 0x2 ;  /* 0x0000000206067836 */ /* 0x000fe20000000000 */
[----:B--2---:R-:W-:-:S04]  /*1610*/  @!P0 PRMT R3, R18, 0x7632, R3 ;  /* 0x0000763212038816 */ /* 0x004fc80000000003 */
[----:B------:R-:W-:Y:S02]  /*1620*/  @!P0 PRMT R3, R3, 0x5410, R18 ;  /* 0x0000541003038816 */ /* 0x000fe40000000012 */
[----:B---3--:R-:W-:-:S03]  /*1630*/  @!P0 PRMT R7, R14, 0x7632, R7 ;  /* 0x000076320e078816 */ /* 0x008fc60000000007 */
[--C-:B------:R-:W-:Y:S01]  /*1640*/  HADD2.F32 R8, -RZ, R3.reuse.H0_H0 ;  /* 0x20000003ff087230 */ /* 0x100fe20000004100 */
[----:B------:R-:W-:Y:S01]  /*1650*/  @!P0 PRMT R15, R14, 0x7610, R15 ;  /* 0x000076100e0f8816 */ /* 0x000fe2000000000f */
[----:B------:R-:W-:Y:S02]  /*1660*/  HADD2.F32 R3, -RZ, R3.H1_H1 ;  /* 0x30000003ff037230 */ /* 0x000fe40000004100 */
[----:B------:R-:W-:Y:S02]  /*1670*/  HADD2.F32 R16, -RZ, R7.H0_H0 ;  /* 0x20000007ff107230 */ /* 0x000fe40000004100 */
[----:B------:R-:W-:Y:S01]  /*1680*/  FMUL.FTZ R14, R8, R8 ;  /* 0x00000008080e7220 */ /* 0x000fe20000410000 */
[----:B------:R-:W-:Y:S02]  /*1690*/  HADD2.F32 R15, -RZ, R15.H0_H0 ;  /* 0x2000000fff0f7230 */ /* 0x000fe40000004100 */
[C---:B------:R-:W-:Y:S01]  /*16a0*/  FADD.FTZ R7, R3.reuse, R8 ;  /* 0x0000000803077221 */ /* 0x040fe20000010000 */
[----:B------:R-:W-:Y:S01]  /*16b0*/  FFMA.FTZ R3, R3, R3, R14 ;  /* 0x0000000303037223 */ /* 0x000fe2000001000e */
[----:B------:R-:W-:-:S02]  /*16c0*/  FMUL.FTZ R8, R16, R16 ;  /* 0x0000001010087220 */ /* 0x000fc40000410000 */
[----:B------:R-:W-:Y:S01]  /*16d0*/  FADD.FTZ R7, R2, R7 ;  /* 0x0000000702077221 */ /* 0x000fe20000010000 */
[C---:B------:R-:W-:Y:S01]  /*16e0*/  FADD.FTZ R2, R15.reuse, R16 ;  /* 0x000000100f027221 */ /* 0x040fe20000010000 */
[----:B------:R-:W-:Y:S01]  /*16f0*/  FADD.FTZ R3, R0, R3 ;  /* 0x0000000300037221 */ /* 0x000fe20000010000 */
[----:B------:R-:W-:Y:S02]  /*1700*/  FFMA.FTZ R8, R15, R15, R8 ;  /* 0x0000000f0f087223 */ /* 0x000fe40000010008 */
[----:B------:R-:W-:Y:S02]  /*1710*/  FADD.FTZ R2, R7, R2 ;  /* 0x0000000207027221 */ /* 0x000fe40000010000 */
[----:B------:R-:W-:-:S07]  /*1720*/  FADD.FTZ R0, R3, R8 ;  /* 0x0000000803007221 */ /* 0x000fce0000010000 */
.L_x_2849:
        /* <DEDUP_REMOVED lines=18> */
.L_x_2851:
[----:B------:R-:W-:Y:S05]  /*1850*/  BSYNC.RECONVERGENT B0 ;  /* 0x0000000000007941 */ /* 0x000fea0003800200 */
.L_x_2850:
[--C-:B------:R-:W-:Y:S02]  /*1860*/  HADD2.F32 R6, -RZ, R3.reuse.H0_H0 ;  /* 0x20000003ff067230 */ /* 0x100fe40000004100 */
[----:B------:R-:W-:-:S03]  /*1870*/  HADD2.F32 R3, -RZ, R3.H1_H1 ;  /* 0x30000003ff037230 */ /* 0x000fc60000004100 */
[----:B------:R-:W-:Y:S02]  /*1880*/  FMUL.FTZ R8, R6, R6 ;  /* 0x0000000606087220 */ /* 0x000fe40000410000 */
[C---:B------:R-:W-:Y:S02]  /*1890*/  FADD.FTZ R7, R3.reuse, R6 ;  /* 0x0000000603077221 */ /* 0x040fe40000010000 */
[----:B------:R-:W-:Y:S02]  /*18a0*/  FFMA.FTZ R3, R3, R3, R8 ;  /* 0x0000000303037223 */ /* 0x000fe40000010008 */
[----:B------:R-:W-:Y:S02]  /*18b0*/  FADD.FTZ R2, R2, R7 ;  /* 0x0000000702027221 */ /* 0x000fe40000010000 */
[----:B------:R-:W-:-:S07]  /*18c0*/  FADD.FTZ R0, R0, R3 ;  /* 0x0000000300007221 */ /* 0x000fce0000010000 */
.L_x_2845:
[----:B------:R-:W0:Y:S01]  /*18d0*/  LDCU UR4, c[0x0][0x40c] ;  /* 0x00008180ff0477ac */ /* 0x000e220008000800 */
[----:B------:R-:W1:Y:S01]  /*18e0*/  S2R R8, SR_CgaCtaId ;  /* 0x0000000000087919 */ /* 0x000e620000008800 */
[----:B0-----:R-:W0:Y:S01]  /*18f0*/  I2F.U32.RP R3, UR4 ;  /* 0x0000000400037d06 */ /* 0x001e220008209000 */
[----:B------:R-:W-:-:S07]  /*1900*/  ISETP.NE.U32.AND P2, PT, RZ, UR4, PT ;  /* 0x00000004ff007c0c */ /* 0x000fce000bf45070 */
[----:B0-----:R-:W0:Y:S02]  /*1910*/  MUFU.RCP R3, R3 ;  /* 0x0000000300037308 */ /* 0x001e240000001000 */
[----:B0-----:R-:W-:Y:S02]  /*1920*/  IADD3 R6, PT, PT, R3, 0xffffffe, RZ ;  /* 0x0ffffffe03067810 */ /* 0x001fe40007ffe0ff */
[----:B------:R-:W-:-:S04]  /*1930*/  MOV R3, 0x400 ;  /* 0x0000040000037802 */ /* 0x000fc80000000f00 */
[----:B------:R0:W2:Y:S02]  /*1940*/  F2I.FTZ.U32.TRUNC.NTZ R7, R6 ;  /* 0x0000000600077305 */ /* 0x0000a4000021f000 */
[----:B0-----:R-:W-:Y:S02]  /*1950*/  HFMA2 R6, -RZ, RZ, 0, 0 ;  /* 0x00000000ff067431 */ /* 0x001fe400000001ff */
[----:B--2---:R-:W-:-:S04]  /*1960*/  IMAD.MOV R9, RZ, RZ, -R7 ;  /* 0x000000ffff097224 */ /* 0x004fc800078e0a07 */
[----:B------:R-:W-:-:S04]  /*1970*/  IMAD R9, R9, UR4, RZ ;  /* 0x0000000409097c24 */ /* 0x000fc8000f8e02ff */
[----:B------:R-:W-:Y:S01]  /*1980*/  IMAD.HI.U32 R26, R7, R9, R6 ;  /* 0x00000009071a7227 */ /* 0x000fe200078e0006 */
[----:B-1----:R-:W-:-:S05]  /*1990*/  LEA R6, R8, R3, 0x18 ;  /* 0x0000000308067211 */ /* 0x002fca00078ec0ff */
        /* <DEDUP_REMOVED lines=51> */
[----:B------:R-:W-:-:S04]  /*1cd0*/  FSEL R3, R0, R19, !P4 ;  /* 0x0000001300037208 */ /* 0x000fc80006000000 */
[----:B------:R-:W-:Y:S01]  /*1ce0*/  FSEL R0, R5, R18, !P4 ;  /* 0x0000001205007208 */ /* 0x000fe20006000000 */
[----:B------:R-:W-:Y:S01]  /*1cf0*/  FADD.FTZ R3, R16, R3 ;  /* 0x0000000310037221 */ /* 0x000fe20000010000 */
[----:B------:R-:W-:Y:S01]  /*1d00*/  ISETP.NE.AND P3, PT, R14, RZ, PT ;  /* 0x000000ff0e00720c */ /* 0x000fe20003f65270 */
[----:B------:R-:W1:Y:S02]  /*1d10*/  S2R R5, SR_LANEID ;  /* 0x0000000000057919 */ /* 0x000e640000000000 */
[----:B------:R-:W-:Y:S01]  /*1d20*/  FADD.FTZ R2, R15, R0 ;  /* 0x000000000f027221 */ /* 0x000fe20000010000 */
[----:B------:R-:W-:-:S04]  /*1d30*/  FSEL R0, R3, R16, !P3 ;  /* 0x0000001003007208 */ /* 0x000fc80005800000 */
[----:B------:R-:W-:Y:S01]  /*1d40*/  FSEL R3, R2, R15, !P3 ;  /* 0x0000000f02037208 */ /* 0x000fe20005800000 */
[----:B------:R-:W-:-:S04]  /*1d50*/  FADD.FTZ R0, R13, R0 ;  /* 0x000000000d007221 */ /* 0x000fc80000010000 */
[----:B0-----:R-:W-:Y:S01]  /*1d60*/  FADD.FTZ R27, R12, R3 ;  /* 0x000000030c1b7221 */ /* 0x001fe20000010000 */
[----:B--2---:R-:W-:-:S04]  /*1d70*/  ISETP.NE.AND P2, PT, R11, RZ, PT ;  /* 0x000000ff0b00720c */ /* 0x004fc80003f45270 */
[----:B------:R-:W-:Y:S02]  /*1d80*/  FSEL R3, R0, R13, !P2 ;  /* 0x0000000d00037208 */ /* 0x000fe40005000000 */
[----:B------:R-:W-:Y:S02]  /*1d90*/  FSEL R2, R27, R12, !P2 ;  /* 0x0000000c1b027208 */ /* 0x000fe40005000000 */
[----:B------:R-:W-:Y:S01]  /*1da0*/  IADD3 R0, PT, PT, R17, R24, R10 ;  /* 0x0000001811007210 */ /* 0x000fe20007ffe00a */
[----:B---3--:R-:W-:-:S03]  /*1db0*/  FADD.FTZ R27, R8, R3 ;  /* 0x00000003081b7221 */ /* 0x008fc60000010000 */
[----:B------:R-:W-:Y:S01]  /*1dc0*/  IADD3 R0, PT, PT, R11, R0, R14 ;  /* 0x000000000b007210 */ /* 0x000fe20007ffe00e */
[----:B----4-:R-:W-:Y:S01]  /*1dd0*/  FADD.FTZ R2, R7, R2 ;  /* 0x0000000207027221 */ /* 0x010fe20000010000 */
[----:B-----5:R-:W-:-:S03]  /*1de0*/  ISETP.NE.AND P1, PT, R9, RZ, PT ;  /* 0x000000ff0900720c */ /* 0x020fc60003f25270 */
        /* <DEDUP_REMOVED lines=10> */
[----:B------:R-:W-:Y:S02]  /*1e90*/  @P6 FSEL R4, R27, R4, !P0 ;  /* 0x000000041b046208 */ /* 0x000fe40004000000 */
[----:B------:R-:W-:Y:S02]  /*1ea0*/  IADD3 R29, PT, PT, R3, R0, RZ ;  /* 0x00000000031d7210 */ /* 0x000fe40007ffe0ff */
        /* <DEDUP_REMOVED lines=50> */
.L_x_2872:
        /* <DEDUP_REMOVED lines=16> */
[----:B------:R-:W-:Y:S02]  /*22d0*/  @!P4 FADD.FTZ R19, R19, R22 ;  /* 0x000000161313c221 */ /* 0x000fe40000010000 */
[----:B------:R-:W-:Y:S01]  /*22e0*/  IADD3 R24, PT, PT, R24, R10, RZ ;  /* 0x0000000a18187210 */ /* 0x000fe20007ffe0ff */
[----:B------:R-:W-:Y:S01]  /*22f0*/  @!P4 FADD.FTZ R18, R18, R21 ;  /* 0x000000151212c221 */ /* 0x000fe20000010000 */
[----:B------:R-:W-:-:S03]  /*2300*/  @!P3 FADD.FTZ R16, R16, R19 ;  /* 0x000000131010b221 */ /* 0x000fc60000010000 */
[----:B------:R-:W-:Y:S02]  /*2310*/  IMAD.IADD R17, R17, 0x1, R24 ;  /* 0x0000000111117824 */ /* 0x000fe400078e0218 */
[----:B------:R-:W-:Y:S01]  /*2320*/  @!P3 FADD.FTZ R15, R15, R18 ;  /* 0x000000120f0fb221 */ /* 0x000fe20000010000 */
[----:B------:R-:W-:Y:S02]  /*2330*/  @!P2 FADD.FTZ R13, R13, R16 ;  /* 0x000000100d0da221 */ /* 0x000fe40000010000 */
[----:B------:R-:W-:Y:S01]  /*2340*/  IADD3 R14, PT, PT, R14, R17, RZ ;  /* 0x000000110e0e7210 */ /* 0x000fe20007ffe0ff */
[----:B------:R-:W-:Y:S01]  /*2350*/  @!P2 FADD.FTZ R12, R12, R15 ;  /* 0x0000000f0c0ca221 */ /* 0x000fe20000010000 */
[----:B------:R-:W-:Y:S01]  /*2360*/  @!P1 FADD.FTZ R8, R8, R13 ;  /* 0x0000000d08089221 */ /* 0x000fe20000010000 */
[----:B----4-:R-:W-:Y:S02]  /*2370*/  IMAD R3, R0, 0x54, R3 ;  /* 0x0000005400037824 */ /* 0x010fe400078e0203 */
[----:B------:R-:W-:-:S02]  /*2380*/  IMAD.IADD R0, R11, 0x1, R14 ;  /* 0x000000010b007824 */ /* 0x000fc400078e020e */
        /* <DEDUP_REMOVED lines=20> */
.L_x_2852:
        /* <DEDUP_REMOVED lines=10> */
[----:B0-----:R-:W-:-:S04]  /*2570*/  IADD3 R0, PT, PT, R0, -0x2, RZ ;  /* 0xfffffffe00007810 */ /* 0x001fc80007ffe0ff */
[----:B------:R-:W-:-:S03]  /*2580*/  ISETP.NE.AND P1, PT, R25, R0, PT ;  /* 0x000000001900720c */ /* 0x000fc60003f25270 */
[----:B------:R-:W0:Y:S08]  /*2590*/  LDC R9, c[0x0][0x408] ;  /* 0x00010200ff097b82 */ /* 0x000e300000000800 */
[----:B------:R-:W1:Y:S02]  /*25a0*/  LDC R11, c[0x0][0x3f8] ;  /* 0x0000fe00ff0b7b82 */ /* 0x000e640000000800 */
[----:B------:R-:W-:-:S05]  /*25b0*/  @!P1 VIADD R0, R8, 0xaa0 ;  /* 0x00000aa008009836 */ /* 0x000fca0000000000 */
[----:B------:R-:W-:Y:S01]  /*25c0*/  @!P1 LEA R7, R13, R0, 0x18 ;  /* 0x000000000d079211 */ /* 0x000fe200078ec0ff */
[----:B------:R-:W-:Y:S03]  /*25d0*/  @!P1 LDS R5, [R10+0x18] ;  /* 0x000018000a059984 */ /* 0x000fe60000000800 */
[----:B------:R-:W-:Y:S01]  /*25e0*/  @!P1 LEA R7, R26, R7, 0x3 ;  /* 0x000000071a079211 */ /* 0x000fe200078e18ff */
[----:B------:R-:W2:Y:S01]  /*25f0*/  @!P1 LDS R4, [R10+0x14] ;  /* 0x000014000a049984 */ /* 0x000ea20000000800 */
        /* <DEDUP_REMOVED lines=20> */
.L_x_2853:
[----:B------:R-:W-:Y:S02]  /*2740*/  HFMA2 R0, -RZ, RZ, 0, 5.9604644775390625e-08 ;  /* 0x00000001ff007431 */ /* 0x000fe400000001ff */
[----:B------:R-:W-:Y:S01]  /*2750*/  IMAD.MOV.U32 R27, RZ, RZ, RZ ;  /* 0x000000ffff1b7224 */ /* 0x000fe200078e00ff */
[----:B------:R-:W-:Y:S02]  /*2760*/  MOV R28, 0xffffffff ;  /* 0xffffffff001c7802 */ /* 0x000fe40000000f00 */
[----:B------:R-:W-:-:S13]  /*2770*/  ISETP.GE.AND P6, PT, R5, 0x1, PT ;  /* 0x000000010500780c */ /* 0x000fda0003fc6270 */
[----:B------:R-:W-:Y:S05]  /*2780*/  WARPSYNC.COLLECTIVE R28, `(.L_x_2854) ;  /* 0x000000001c087348 */ /* 0x000fea0003c00000 */
[----:B------:R0:W1:Y:S02]  /*2790*/  SHFL.UP P0, R0, R3, R0, R27 ;  /* 0x0400000003007389 */ /* 0x000064000000001b */
[----:B01----:R-:W-:Y:S05]  /*27a0*/  ENDCOLLECTIVE ;  /* 0x000000000000791b */ /* 0x003fea0003800000 */
.L_x_2854:
[----:B------:R-:W-:Y:S02]  /*27b0*/  IMAD.MOV.U32 R29, RZ, RZ, R0 ;  /* 0x000000ffff1d7224 */ /* 0x000fe400078e0000 */
[----:B------:R-:W-:-:S03]  /*27c0*/  HFMA2 R0, -RZ, RZ, 0, 5.9604644775390625e-08 ;  /* 0x00000001ff007431 */ /* 0x000fc600000001ff */
[----:B------:R-:W-:Y:S02]  /*27d0*/  SEL R29, R29, RZ, P6 ;  /* 0x000000ff1d1d7207 */ /* 0x000fe40003000000 */
[C---:B------:R-:W-:Y:S02]  /*27e0*/  ISETP.NE.AND P6, PT, R3.reuse, RZ, PT ;  /* 0x000000ff0300720c */ /* 0x040fe40003fc5270 */
[----:B------:R-:W-:Y:S01]  /*27f0*/  IADD3 R29, PT, PT, R3, R29, RZ ;  /* 0x0000001d031d7210 */ /* 0x000fe20007ffe0ff */
[----:B------:R-:W-:-:S10]  /*2800*/  IMAD.MOV.U32 R3, RZ, RZ, R4 ;  /* 0x000000ffff037224 */ /* 0x000fd400078e0004 */
[----:B------:R-:W-:Y:S05]  /*2810*/  WARPSYNC.COLLECTIVE R28, `(.L_x_2855) ;  /* 0x000000001c087348 */ /* 0x000fea0003c00000 */
[----:B------:R0:W1:Y:S02]  /*2820*/  SHFL.UP P0, R0, R3, R0, R27 ;  /* 0x0400000003007389 */ /* 0x000064000000001b */
[----:B01----:R-:W-:Y:S05]  /*2830*/  ENDCOLLECTIVE ;  /* 0x000000000000791b */ /* 0x003fea0003800000 */
.L_x_2855:
        /* <DEDUP_REMOVED lines=8> */
.L_x_2856:
        /* <DEDUP_REMOVED lines=9> */
.L_x_2857:
        /* <DEDUP_REMOVED lines=8> */
.L_x_2858:
        /* <DEDUP_REMOVED lines=8> */
.L_x_2859:
        /* <DEDUP_REMOVED lines=9> */
.L_x_2860:
[----:B------:R-:W-:Y:S01]  /*2ae0*/  IMAD.MOV.U32 R3, RZ, RZ, R4 ;  /* 0x000000ffff037224 */ /* 0x000fe200078e0004 */
[----:B------:R-:W-:Y:S02]  /*2af0*/  SEL R0, R0, RZ, P6 ;  /* 0x000000ff00007207 */ /* 0x000fe40003000000 */
[C---:B------:R-:W-:Y:S02]  /*2b00*/  ISETP.NE.AND P6, PT, R29.reuse, RZ, PT ;  /* 0x000000ff1d00720c */ /* 0x040fe40003fc5270 */
[----:B------:R-:W-:Y:S01]  /*2b10*/  IADD3 R29, PT, PT, R29, R0, RZ ;  /* 0x000000001d1d7210 */ /* 0x000fe20007ffe0ff */
[----:B------:R-:W-:-:S10]  /*2b20*/  HFMA2 R0, -RZ, RZ, 0, 2.384185791015625e-07 ;  /* 0x00000004ff007431 */ /* 0x000fd400000001ff */
[----:B------:R-:W-:Y:S05]  /*2b30*/  WARPSYNC.COLLECTIVE R28, `(.L_x_2861) ;  /* 0x000000001c087348 */ /* 0x000fea0003c00000 */
[----:B------:R0:W1:Y:S02]  /*2b40*/  SHFL.UP P0, R0, R3, R0, R27 ;  /* 0x0400000003007389 */ /* 0x000064000000001b */
[----:B01----:R-:W-:Y:S05]  /*2b50*/  ENDCOLLECTIVE ;  /* 0x000000000000791b */ /* 0x003fea0003800000 */
.L_x_2861:
        /* <DEDUP_REMOVED lines=8> */
.L_x_2862:
[----:B------:R-:W-:Y:S01]  /*2be0*/  ISETP.GE.AND P0, PT, R5, 0x4, PT ;  /* 0x000000040500780c */ /* 0x000fe20003f06270 */
[----:B------:R-:W-:Y:S01]  /*2bf0*/  FADD.FTZ R3, R2, R0 ;  /* 0x0000000002037221 */ /* 0x000fe20000010000 */
[----:B------:R-:W-:-:S11]  /*2c00*/  HFMA2 R0, -RZ, RZ, 0, 4.76837158203125e-07 ;  /* 0x00000008ff007431 */ /* 0x000fd600000001ff */
[----:B------:R-:W-:Y:S01]  /*2c10*/  @P0 FSEL R2, R3, R2, !P6 ;  /* 0x0000000203020208 */ /* 0x000fe20007000000 */
[----:B------:R-:W-:Y:S01]  /*2c20*/  IMAD.MOV.U32 R3, RZ, RZ, R29 ;  /* 0x000000ffff037224 */ /* 0x000fe200078e001d */
[----:B------:R-:W-:-:S13]  /*2c30*/  ISETP.GE.AND P6, PT, R5, 0x8, PT ;  /* 0x000000080500780c */ /* 0x000fda0003fc6270 */
[----:B------:R-:W-:Y:S05]  /*2c40*/  WARPSYNC.COLLECTIVE R28, `(.L_x_2863) ;  /* 0x000000001c087348 */ /* 0x000fea0003c00000 */
[----:B------:R0:W1:Y:S02]  /*2c50*/  SHFL.UP P0, R0, R3, R0, R27 ;  /* 0x0400000003007389 */ /* 0x000064000000001b */
[----:B01----:R-:W-:Y:S05]  /*2c60*/  ENDCOLLECTIVE ;  /* 0x000000000000791b */ /* 0x003fea0003800000 */
.L_x_2863:
        /* <DEDUP_REMOVED lines=8> */
.L_x_2864:
        /* <DEDUP_REMOVED lines=8> */
.L_x_2865:
        /* <DEDUP_REMOVED lines=9> */
.L_x_2866:
        /* <DEDUP_REMOVED lines=8> */
.L_x_2867:
        /* <DEDUP_REMOVED lines=8> */
.L_x_2868:
        /* <DEDUP_REMOVED lines=9> */
.L_x_2869:
[----:B------:R-:W-:Y:S01]  /*2f90*/  IMAD.MOV.U32 R3, RZ, RZ, R4 ;  /* 0x000000ffff037224 */ /* 0x000fe200078e0004 */
[----:B------:R-:W-:Y:S01]  /*2fa0*/  MOV R5, R0 ;  /* 0x0000000000057202 */ /* 0x000fe20000000f00 */
[----:B------:R-:W-:-:S07]  /*2fb0*/  HFMA2 R0, -RZ, RZ, 0, 5.9604644775390625e-08 ;  /* 0x00000001ff007431 */ /* 0x000fce00000001ff */
[----:B------:R-:W-:Y:S05]  /*2fc0*/  WARPSYNC.COLLECTIVE R28, `(.L_x_2870) ;  /* 0x000000001c087348 */ /* 0x000fea0003c00000 */
[----:B------:R0:W1:Y:S02]  /*2fd0*/  SHFL.UP P0, R0, R3, R0, R27 ;  /* 0x0400000003007389 */ /* 0x000064000000001b */
[----:B01----:R-:W-:Y:S05]  /*2fe0*/  ENDCOLLECTIVE ;  /* 0x000000000000791b */ /* 0x003fea0003800000 */
.L_x_2870:
[----:B------:R-:W-:Y:S01]  /*2ff0*/  MOV R3, R2 ;  /* 0x0000000200037202 */ /* 0x000fe20000000f00 */
[----:B------:R-:W-:Y:S02]  /*3000*/  IMAD.MOV.U32 R4, RZ, RZ, R0 ;  /* 0x000000ffff047224 */ /* 0x000fe400078e0000 */
[----:B------:R-:W-:-:S07]  /*3010*/  IMAD.MOV.U32 R0, RZ, RZ, 0x1 ;  /* 0x00000001ff007424 */ /* 0x000fce00078e00ff */
[----:B------:R-:W-:Y:S05]  /*3020*/  WARPSYNC.COLLECTIVE R28, `(.L_x_2871) ;  /* 0x000000001c087348 */ /* 0x000fea0003c00000 */
[----:B------:R0:W1:Y:S02]  /*3030*/  SHFL.UP P0, R0, R3, R0, R27 ;  /* 0x0400000003007389 */ /* 0x000064000000001b */
[----:B01----:R-:W-:Y:S05]  /*3040*/  ENDCOLLECTIVE ;  /* 0x000000000000791b */ /* 0x003fea0003800000 */
.L_x_2871:
[----:B------:R-:W-:Y:S01]  /*3050*/  MOV R2, R0 ;  /* 0x0000000000027202 */ /* 0x000fe20000000f00 */
[----:B------:R-:W-:Y:S06]  /*3060*/  BRA `(.L_x_2872) ;  /* 0xfffffff000587947 */ /* 0x000fec000383ffff */
.L_x_2873:
        /* <DEDUP_REMOVED lines=9> */
.L_x_3684:


//--------------------- .text._Z30group_norm_nhwc_fwd_sum_kernelI11Fp16IOFp32WLi448EEv26Group_norm_nhwc_fwd_params --------------------------
	.section	.text._Z30group_norm_nhwc_fwd_sum_kernelI11Fp16IOFp32WLi448EEv26Group_norm_nhwc_fwd_params,"ax",@progbits
	.align	128
        .global         _Z30group_norm_nhwc_fwd_sum_kernelI11Fp16IOFp32WLi448EEv26Group_norm_nhwc_fwd_params
        .type           _Z30group_norm_nhwc_fwd_sum_kernelI11Fp16IOFp32WLi448EEv26Group_norm_nhwc_fwd_params,@function
        .size           _Z30group_norm_nhwc_fwd_sum_kernelI11Fp16IOFp32WLi448EEv26Group_norm_nhwc_fwd_params,(.L_x_3685 - _Z30group_norm_nhwc_fwd_sum_kernelI11Fp16IOFp32WLi448EEv26Group_norm_nhwc_fwd_params)
        .other          _Z30group_norm_nhwc_fwd_sum_kernelI11Fp16IOFp32WLi448EEv26Group_norm_nhwc_fwd_params,@"STO_CUDA_ENTRY STV_DEFAULT"
_Z30group_norm_nhwc_fwd_sum_kernelI11Fp16IOFp32WLi448EEv26Group_norm_nhwc_fwd_params:
.text._Z30group_norm_nhwc_fwd_sum_kernelI11Fp16IOFp32WLi448EEv26Group_norm_nhwc_fwd_params:
        /* <DEDUP_REMOVED lines=18> */
[----:B------:R-:W-:-:S05]  /*0120*/  IMAD.U32 R11, RZ, RZ, UR4 ;  /* 0x00000004ff0b7e24 */ /* 0x000fca000f8e00ff */
[----:B------:R-:W-:Y:S02]  /*0130*/  IADD3 R6, PT, PT, R11, -UR5, RZ ;  /* 0x800000050b067c10 */ /* 0x000fe4000fffe0ff */
        /* <DEDUP_REMOVED lines=20> */
.L_x_2876:
        /* <DEDUP_REMOVED lines=23> */
[----:B------:R-:W1:Y:S03]  /*03f0*/  @!P0 LDC.64 R16, c[0x0][0x390] ;  /* 0x0000e400ff108b82 */ /* 0x000e660000000a00 */
[----:B------:R-:W-:-:S02]  /*0400*/  @!P0 IMAD R20, R18, UR6, RZ ;  /* 0x0000000612148c24 */ /* 0x000fc4000f8e02ff */
[----:B------:R-:W-:-:S03]  /*0410*/  @!P0 IMAD.WIDE.U32 R18, R13, UR6, R14 ;  /* 0x000000060d128c25 */ /* 0x000fc6000f8e000e */
[----:B------:R-:W2:Y:S01]  /*0420*/  @!P0 LDC.64 R14, c[0x0][0x390] ;  /* 0x0000e400ff0e8b82 */ /* 0x000ea20000000a00 */
[----:B------:R-:W-:Y:S01]  /*0430*/  @!P0 IMAD R25, R13, UR7, R20 ;  /* 0x000000070d198c24 */ /* 0x000fe2000f8e0214 */
[----:B------:R-:W-:-:S04]  /*0440*/  @!P0 SHF.R.S32.HI R13, RZ, 0x1f, R23 ;  /* 0x0000001fff0d8819 */ /* 0x000fc80000011417 */
[----:B------:R-:W-:Y:S01]  /*0450*/  @!P0 IADD3 R25, PT, PT, R19, R25, RZ ;  /* 0x0000001913198210 */ /* 0x000fe20007ffe0ff */
[----:B------:R-:W-:Y:S01]  /*0460*/  @!P0 IMAD.MOV.U32 R19, RZ, RZ, R9 ;  /* 0x000000ffff138224 */ /* 0x000fe200078e0009 */
[----:B0-----:R-:W-:Y:S01]  /*0470*/  @!P0 LEA R24, P1, R18, R30, 0x1 ;  /* 0x0000001e12188211 */ /* 0x001fe200078208ff */
[----:B------:R-:W-:-:S03]  /*0480*/  @!P0 IMAD R22, R13, UR6, RZ ;  /* 0x000000060d168c24 */ /* 0x000fc6000f8e02ff */
[----:B------:R-:W-:Y:S01]  /*0490*/  @!P0 LEA.HI.X R25, R18, R31, R25, 0x1, P1 ;  /* 0x0000001f12198211 */ /* 0x000fe200008f0c19 */
[----:B------:R-:W-:-:S04]  /*04a0*/  @!P0 IMAD.MOV.U32 R18, RZ, RZ, R4 ;  /* 0x000000ffff128224 */ /* 0x000fc800078e0004 */
[C---:B------:R-:W-:Y:S01]  /*04b0*/  @!P0 IMAD.WIDE.U32 R20, R23.reuse, UR6, R18 ;  /* 0x0000000617148c25 */ /* 0x040fe2000f8e0012 */
[----:B------:R0:W3:Y:S01]  /*04c0*/  @!P0 LDG.E R13, desc[UR10][R24.64] ;  /* 0x0000000a180d8981 */ /* 0x0000e2000c1e1900 */
[----:B------:R-:W4:Y:S02]  /*04d0*/  @!P0 LDC.64 R18, c[0x0][0x390] ;  /* 0x0000e400ff128b82 */ /* 0x000f240000000a00 */
[----:B------:R-:W-:Y:S01]  /*04e0*/  @!P0 IMAD R23, R23, UR7, R22 ;  /* 0x0000000717178c24 */ /* 0x000fe2000f8e0216 */
[----:B------:R-:W-:Y:S02]  /*04f0*/  @!P0 SHF.R.S32.HI R22, RZ, 0x1f, R11 ;  /* 0x0000001fff168819 */ /* 0x000fe4000001140b */
[----:B-1----:R-:W-:Y:S01]  /*0500*/  @!P0 LEA R16, P1, R20, R16, 0x1 ;  /* 0x0000001014108211 */ /* 0x002fe200078208ff */
[----:B------:R-:W-:Y:S01]  /*0510*/  @!P0 IMAD.IADD R21, R21, 0x1, R23 ;  /* 0x0000000115158824 */ /* 0x000fe200078e0217 */
[----:B------:R-:W-:Y:S01]  /*0520*/  @!P0 MOV R23, R9 ;  /* 0x0000000900178202 */ /* 0x000fe20000000f00 */
[----:B------:R-:W-:-:S02]  /*0530*/  @!P0 IMAD R30, R22, UR6, RZ ;  /* 0x00000006161e8c24 */ /* 0x000fc4000f8e02ff */
[----:B------:R-:W-:Y:S01]  /*0540*/  @!P0 IMAD.MOV.U32 R22, RZ, RZ, R4 ;  /* 0x000000ffff168224 */ /* 0x000fe200078e0004 */
[C---:B------:R-:W-:Y:S01]  /*0550*/  @!P0 IADD3 R29, PT, PT, R11.reuse, 0x1, RZ ;  /* 0x000000010b1d8810 */ /* 0x040fe20007ffe0ff */
[C---:B------:R-:W-:Y:S01]  /*0560*/  @!P0 IMAD R31, R11.reuse, UR7, R30 ;  /* 0x000000070b1f8c24 */ /* 0x040fe2000f8e021e */
[----:B0-----:R-:W-:Y:S01]  /*0570*/  @!P0 LEA.HI.X R25, R20, R17, R21, 0x1, P1 ;  /* 0x0000001114198211 */ /* 0x001fe200008f0c15 */
[----:B------:R-:W-:Y:S01]  /*0580*/  @!P0 IMAD.WIDE.U32 R22, R11, UR6, R22 ;  /* 0x000000060b168c25 */ /* 0x000fe2000f8e0016 */
[----:B------:R-:W0:Y:S03]  /*0590*/  @!P0 LDC.64 R20, c[0x0][0x390] ;  /* 0x0000e400ff148b82 */ /* 0x000e260000000a00 */
[----:B------:R-:W-:Y:S01]  /*05a0*/  @!P0 IMAD.MOV.U32 R24, RZ, RZ, R16 ;  /* 0x000000ffff188224 */ /* 0x000fe200078e0010 */
[----:B------:R-:W-:Y:S01]  /*05b0*/  @!P0 SHF.R.S32.HI R17, RZ, 0x1f, R29 ;  /* 0x0000001fff118819 */ /* 0x000fe2000001141d */
[----:B------:R-:W-:Y:S01]  /*05c0*/  @!P0 IMAD.IADD R31, R23, 0x1, R31 ;  /* 0x00000001171f8824 */ /* 0x000fe200078e021f */
[----:B--2---:R-:W-:-:S02]  /*05d0*/  @!P0 LEA R30, P1, R22, R14, 0x1 ;  /* 0x0000000e161e8211 */ /* 0x004fc400078208ff */
[----:B------:R1:W2:Y:S01]  /*05e0*/  @!P0 LDG.E R16, desc[UR10][R24.64] ;  /* 0x0000000a18108981 */ /* 0x0002a2000c1e1900 */
[----:B------:R-:W-:Y:S01]  /*05f0*/  @!P0 IMAD R32, R17, UR6, RZ ;  /* 0x0000000611208c24 */ /* 0x000fe2000f8e02ff */
[----:B------:R-:W-:Y:S01]  /*0600*/  @!P0 LEA.HI.X R31, R22, R15, R31, 0x1, P1 ;  /* 0x0000000f161f8211 */ /* 0x000fe200008f0c1f */
[----:B------:R-:W-:Y:S01]  /*0610*/  @!P0 IMAD.MOV.U32 R14, RZ, RZ, R4 ;  /* 0x000000ffff0e8224 */ /* 0x000fe200078e0004 */
[----:B------:R-:W-:Y:S01]  /*0620*/  @!P0 IADD3 R33, PT, PT, R11, 0x2, RZ ;  /* 0x000000020b218810 */ /* 0x000fe20007ffe0ff */
[----:B------:R-:W-:Y:S02]  /*0630*/  @!P0 IMAD.MOV.U32 R15, RZ, RZ, R9 ;  /* 0x000000ffff0f8224 */ /* 0x000fe400078e0009 */
[C---:B------:R-:W-:Y:S01]  /*0640*/  @!P0 IMAD R35, R29.reuse, UR7, R32 ;  /* 0x000000071d238c24 */ /* 0x040fe2000f8e0220 */
[----:B------:R-:W-:Y:S01]  /*0650*/  @!P0 SHF.R.S32.HI R32, RZ, 0x1f, R33 ;  /* 0x0000001fff208819 */ /* 0x000fe20000011421 */
[----:B------:R-:W-:Y:S01]  /*0660*/  @!P0 IMAD.WIDE.U32 R22, R29, UR6, R14 ;  /* 0x000000061d168c25 */ /* 0x000fe2000f8e000e */
[----:B-1----:R-:W-:Y:S01]  /*0670*/  @!P0 MOV R25, R9 ;  /* 0x0000000900198202 */ /* 0x002fe20000000f00 */
[----:B------:R1:W5:Y:S01]  /*0680*/  @!P0 LDG.E R17, desc[UR10][R30.64] ;  /* 0x0000000a1e118981 */ /* 0x000362000c1e1900 */
[----:B------:R-:W0:Y:S01]  /*0690*/  @!P0 LDC.64 R14, c[0x0][0x390] ;  /* 0x0000e400ff0e8b82 */ /* 0x000e220000000a00 */
[----:B------:R-:W-:Y:S01]  /*06a0*/  @!P0 IMAD.MOV.U32 R24, RZ, RZ, R4 ;  /* 0x000000ffff188224 */ /* 0x000fe200078e0004 */
[----:B----4-:R-:W-:Y:S01]  /*06b0*/  @!P0 LEA R18, P1, R22, R18, 0x1 ;  /* 0x0000001216128211 */ /* 0x010fe200078208ff */
[----:B------:R-:W-:-:S02]  /*06c0*/  @!P0 IMAD R32, R32, UR6, RZ ;  /* 0x0000000620208c24 */ /* 0x000fc4000f8e02ff */
[----:B------:R-:W-:Y:S02]  /*06d0*/  @!P0 IMAD.IADD R23, R23, 0x1, R35 ;  /* 0x0000000117178824 */ /* 0x000fe400078e0223 */
[----:B------:R-:W-:Y:S01]  /*06e0*/  @!P0 IMAD.WIDE.U32 R24, R33, UR6, R24 ;  /* 0x0000000621188c25 */ /* 0x000fe2000f8e0018 */
[----:B------:R-:W-:Y:S02]  /*06f0*/  @!P0 IADD3 R29, PT, PT, R11, 0x3, RZ ;  /* 0x000000030b1d8810 */ /* 0x000fe40007ffe0ff */
[----:B-1----:R-:W-:Y:S01]  /*0700*/  @!P0 LEA.HI.X R31, R22, R19, R23, 0x1, P1 ;  /* 0x00000013161f8211 */ /* 0x002fe200008f0c17 */
[----:B------:R-:W-:Y:S01]  /*0710*/  @!P0 IMAD R33, R33, UR7, R32 ;  /* 0x0000000721218c24 */ /* 0x000fe2000f8e0220 */
[----:B------:R-:W1:Y:S01]  /*0720*/  @!P0 LDC.64 R22, c[0x0][0x390] ;  /* 0x0000e400ff168b82 */ /* 0x000e620000000a00 */
[----:B0-----:R-:W-:Y:S01]  /*0730*/  @!P0 LEA R32, P1, R24, R20, 0x1 ;  /* 0x0000001418208211 */ /* 0x001fe200078208ff */
[----:B------:R-:W-:Y:S02]  /*0740*/  @!P0 IMAD.MOV.U32 R30, RZ, RZ, R18 ;  /* 0x000000ffff1e8224 */ /* 0x000fe400078e0012 */
[----:B------:R-:W-:Y:S01]  /*0750*/  @!P0 IMAD.IADD R20, R25, 0x1, R33 ;  /* 0x0000000119148824 */ /* 0x000fe200078e0221 */
[----:B------:R-:W-:-:S02]  /*0760*/  @!P0 SHF.R.S32.HI R19, RZ, 0x1f, R29 ;  /* 0x0000001fff138819 */ /* 0x000fc4000001141d */
[----:B------:R-:W-:Y:S01]  /*0770*/  @!P0 IADD3 R33, PT, PT, R11, 0x4, RZ ;  /* 0x000000040b218810 */ /* 0x000fe20007ffe0ff */
[----:B------:R0:W4:Y:S02]  /*0780*/  @!P0 LDG.E R18, desc[UR10][R30.64] ;  /* 0x0000000a1e128981 */ /* 0x000124000c1e1900 */
[----:B------:R-:W-:Y:S01]  /*0790*/  @!P0 IMAD R34, R19, UR6, RZ ;  /* 0x0000000613228c24 */ /* 0x000fe2000f8e02ff */
[----:B------:R-:W-:Y:S02]  /*07a0*/  @!P0 MOV R25, R9 ;  /* 0x0000000900198202 */ /* 0x000fe40000000f00 */
[----:B0-----:R-:W-:Y:S01]  /*07b0*/  @!P0 LEA.HI.X R31, R24, R21, R20, 0x1, P1 ;  /* 0x00000015181f8211 */ /* 0x001fe200008f0c14 */
[----:B------:R-:W-:Y:S01]  /*07c0*/  @!P0 IMAD.MOV.U32 R20, RZ, RZ, R4 ;  /* 0x000000ffff148224 */ /* 0x000fe200078e0004 */
[----:B------:R-:W-:Y:S01]  /*07d0*/  @!P0 SHF.R.S32.HI R24, RZ, 0x1f, R33 ;  /* 0x0000001fff188819 */ /* 0x000fe20000011421 */
[----:B------:R-:W-:Y:S01]  /*07e0*/  @!P0 IMAD.MOV.U32 R21, RZ, RZ, R9 ;  /* 0x000000ffff158224 */ /* 0x000fe200078e0009 */
[----:B------:R-:W-:Y:S01]  /*07f0*/  @!P0 MOV R30, R32 ;  /* 0x00000020001e8202 */ /* 0x000fe20000000f00 */
[----:B------:R-:W-:-:S04]  /*0800*/  @!P0 IMAD.WIDE.U32 R20, R29, UR6, R20 ;  /* 0x000000061d148c25 */ /* 0x000fc8000f8e0014 */
[----:B------:R-:W4:Y:S01]  /*0810*/  @!P0 LDG.E R19, desc[UR10][R30.64] ;  /* 0x0000000a1e138981 */ /* 0x000f22000c1e1900 */
[----:B------:R-:W-:Y:S02]  /*0820*/  @!P0 IMAD R29, R29, UR7, R34 ;  /* 0x000000071d1d8c24 */ /* 0x000fe4000f8e0222 */
[----:B------:R-:W-:Y:S02]  /*0830*/  @!P0 IMAD R32, R24, UR6, RZ ;  /* 0x0000000618208c24 */ /* 0x000fe4000f8e02ff */
[----:B------:R-:W-:Y:S01]  /*0840*/  @!P0 IMAD.MOV.U32 R24, RZ, RZ, R4 ;  /* 0x000000ffff188224 */ /* 0x000fe200078e0004 */
[----:B------:R-:W-:Y:S01]  /*0850*/  @!P0 LEA R14, P1, R20, R14, 0x1 ;  /* 0x0000000e140e8211 */ /* 0x000fe200078208ff */
[----:B------:R-:W-:Y:S02]  /*0860*/  @!P0 IMAD.IADD R21, R21, 0x1, R29 ;  /* 0x0000000115158824 */ /* 0x000fe400078e021d */
[----:B------:R-:W-:-:S04]  /*0870*/  @!P0 IMAD.WIDE.U32 R24, R33, UR6, R24 ;  /* 0x0000000621188c25 */ /* 0x000fc8000f8e0018 */
[----:B------:R-:W-:Y:S01]  /*0880*/  @!P0 IMAD R33, R33, UR7, R32 ;  /* 0x0000000721218c24 */ /* 0x000fe2000f8e0220 */
[----:B------:R-:W-:Y:S02]  /*0890*/  @!P0 LEA.HI.X R21, R20, R15, R21, 0x1, P1 ;  /* 0x0000000f14158211 */ /* 0x000fe400008f0c15 */
[----:B-1----:R-:W-:Y:S01]  /*08a0*/  @!P0 LEA R22, P1, R24, R22, 0x1 ;  /* 0x0000001618168211 */ /* 0x002fe200078208ff */
[----:B------:R-:W-:Y:S02]  /*08b0*/  @!P0 IMAD.IADD R15, R25, 0x1, R33 ;  /* 0x00000001190f8824 */ /* 0x000fe400078e0221 */
[----:B------:R-:W-:-:S03]  /*08c0*/  @!P0 IMAD.MOV.U32 R20, RZ, RZ, R14 ;  /* 0x000000ffff148224 */ /* 0x000fc600078e000e */
[----:B------:R-:W-:Y:S02]  /*08d0*/  @!P0 LEA.HI.X R23, R24, R23, R15, 0x1, P1 ;  /* 0x0000001718178211 */ /* 0x000fe400008f0c0f */
[----:B------:R0:W4:Y:S02]  /*08e0*/  @!P0 LDG.E R14, desc[UR10][R20.64] ;  /* 0x0000000a140e8981 */ /* 0x000124000c1e1900 */
[----:B0-----:R-:W-:Y:S01]  /*08f0*/  @!P0 MOV R20, R22 ;  /* 0x0000001600148202 */ /* 0x001fe20000000f00 */
[----:B------:R-:W-:-:S05]  /*0900*/  @!P0 IMAD.MOV.U32 R21, RZ, RZ, R23 ;  /* 0x000000ffff158224 */ /* 0x000fca00078e0017 */
[----:B------:R0:W4:Y:S01]  /*0910*/  @!P0 LDG.E R15, desc[UR10][R20.64] ;  /* 0x0000000a140f8981 */ /* 0x000122000c1e1900 */
[--C-:B------:R-:W-:Y:S02]  /*0920*/  HADD2.F32 R22, -RZ, R12.reuse.H1_H1 ;  /* 0x3000000cff167230 */ /* 0x100fe40000004100 */
[----:B------:R-:W-:Y:S01]  /*0930*/  HADD2.F32 R23, -RZ, R12.H0_H0 ;  /* 0x2000000cff177230 */ /* 0x000fe20000004100 */
[----:B0-----:R-:W-:-:S04]  /*0940*/  PRMT R21, RZ, 0x5410, RZ ;  /* 0x00005410ff157816 */ /* 0x001fc800000000ff */
[----:B------:R-:W-:Y:S01]  /*0950*/  FADD.FTZ R12, R22, R23 ;  /* 0x00000017160c7221 */ /* 0x000fe20000010000 */
[----:B------:R-:W-:-:S03]  /*0960*/  FMUL.FTZ R23, R23, R23 ;  /* 0x0000001717177220 */ /* 0x000fc60000410000 */
[----:B------:R-:W-:Y:S01]  /*0970*/  FADD.FTZ R20, R12, R7 ;  /* 0x000000070c147221 */ /* 0x000fe20000010000 */
[----:B------:R-:W-:Y:S01]  /*0980*/  PRMT R12, RZ, 0x5410, RZ ;  /* 0x00005410ff0c7816 */ /* 0x000fe200000000ff */
[----:B------:R-:W-:-:S04]  /*0990*/  FFMA.FTZ R23, R22, R22, R23 ;  /* 0x0000001616177223 */ /* 0x000fc80000010017 */
[----:B------:R-:W-:Y:S01]  /*09a0*/  FADD.FTZ R23, R23, R6 ;  /* 0x0000000617177221 */ /* 0x000fe20000010000 */
[----:B------:R-:W-:Y:S01]  /*09b0*/  PRMT R6, RZ, 0x5410, RZ ;  /* 0x00005410ff067816 */ /* 0x000fe200000000ff */
[----:B------:R-:W-:-:S05]  /*09c0*/  VIADD R10, R10, 0x8 ;  /* 0x000000080a0a7836 */ /* 0x000fca0000000000 */
[----:B------:R-:W-:Y:S02]  /*09d0*/  ISETP.NE.AND P1, PT, R10, RZ, PT ;  /* 0x000000ff0a00720c */ /* 0x000fe40003f25270 */
[----:B------:R-:W-:Y:S02]  /*09e0*/  IADD3 R11, PT, PT, R11, 0x8, RZ ;  /* 0x000000080b0b7810 */ /* 0x000fe40007ffe0ff */
[----:B---3--:R-:W-:-:S04]  /*09f0*/  @!P0 PRMT R21, R21, 0x5410, R13 ;  /* 0x0000541015158816 */ /* 0x008fc8000000000d */
[----:B------:R-:W-:-:S05]  /*0a00*/  @!P0 PRMT R21, R13, 0x7632, R21 ;  /* 0x000076320d158816 */ /* 0x000fca0000000015 */
[--C-:B------:R-:W-:Y:S02]  /*0a10*/  HADD2.F32 R13, -RZ, R21.reuse.H1_H1 ;  /* 0x30000015ff0d7230 */ /* 0x100fe40000004100 */
[----:B------:R-:W-:-:S05]  /*0a20*/  HADD2.F32 R24, -RZ, R21.H0_H0 ;  /* 0x20000015ff187230 */ /* 0x000fca0000004100 */
[----:B------:R-:W-:Y:S01]  /*0a30*/  FADD.FTZ R7, R13, R24 ;  /* 0x000000180d077221 */ /* 0x000fe20000010000 */
[----:B--2---:R-:W-:-:S04]  /*0a40*/  @!P0 PRMT R12, R16, 0x7632, R12 ;  /* 0x00007632100c8816 */ /* 0x004fc8000000000c */
[----:B------:R-:W-:Y:S01]  /*0a50*/  @!P0 PRMT R12, R12, 0x5410, R16 ;  /* 0x000054100c0c8816 */ /* 0x000fe20000000010 */
[----:B------:R-:W-:Y:S01]  /*0a60*/  FADD.FTZ R20, R20, R7 ;  /* 0x0000000714147221 */ /* 0x000fe20000010000 */
[----:B------:R-:W-:-:S03]  /*0a70*/  FMUL.FTZ R24, R24, R24 ;  /* 0x0000001818187220 */ /* 0x000fc60000410000 */
[--C-:B------:R-:W-:Y:S02]  /*0a80*/  HADD2.F32 R7, -RZ, R12.reuse.H0_H0 ;  /* 0x2000000cff077230 */ /* 0x100fe40000004100 */
[----:B------:R-:W-:Y:S01]  /*0a90*/  HADD2.F32 R12, -RZ, R12.H1_H1 ;  /* 0x3000000cff0c7230 */ /* 0x000fe20000004100 */
[----:B-----5:R-:W-:Y:S01]  /*0aa0*/  @!P0 PRMT R6, R17, 0x7632, R6 ;  /* 0x0000763211068816 */ /* 0x020fe20000000006 */
[----:B------:R-:W-:Y:S01]  /*0ab0*/  FFMA.FTZ R24, R13, R13, R24 ;  /* 0x0000000d0d187223 */ /* 0x000fe20000010018 */
[----:B------:R-:W-:Y:S02]  /*0ac0*/  FMUL.FTZ R13, R7, R7 ;  /* 0x00000007070d7220 */ /* 0x000fe40000410000 */
[----:B------:R-:W-:Y:S01]  /*0ad0*/  FADD.FTZ R7, R12, R7 ;  /* 0x000000070c077221 */ /* 0x000fe20000010000 */
[----:B------:R-:W-:Y:S01]  /*0ae0*/  @!P0 PRMT R6, R6, 0x5410, R17 ;  /* 0x0000541006068816 */ /* 0x000fe20000000011 */
[----:B------:R-:W-:Y:S01]  /*0af0*/  FADD.FTZ R24, R23, R24 ;  /* 0x0000001817187221 */ /* 0x000fe20000010000 */
[----:B------:R-:W-:Y:S01]  /*0b00*/  FFMA.FTZ R13, R12, R12, R13 ;  /* 0x0000000c0c0d7223 */ /* 0x000fe2000001000d */
[----:B------:R-:W-:Y:S01]  /*0b10*/  FADD.FTZ R20, R20, R7 ;  /* 0x0000000714147221 */ /* 0x000fe20000010000 */
[----:B------:R-:W-:Y:S01]  /*0b20*/  PRMT R12, RZ, 0x5410, RZ ;  /* 0x00005410ff0c7816 */ /* 0x000fe200000000ff */
[----:B------:R-:W-:-:S02]  /*0b30*/  HADD2.F32 R7, -RZ, R6.H0_H0 ;  /* 0x20000006ff077230 */ /* 0x000fc40000004100 */
[----:B------:R-:W-:Y:S01]  /*0b40*/  FADD.FTZ R24, R24, R13 ;  /* 0x0000000d18187221 */ /* 0x000fe20000010000 */
[----:B------:R-:W-:Y:S02]  /*0b50*/  HADD2.F32 R6, -RZ, R6.H1_H1 ;  /* 0x30000006ff067230 */ /* 0x000fe40000004100 */
[----:B------:R-:W-:Y:S01]  /*0b60*/  FMUL.FTZ R13, R7, R7 ;  /* 0x00000007070d7220 */ /* 0x000fe20000410000 */
[----:B----4-:R-:W-:Y:S02]  /*0b70*/  @!P0 PRMT R12, R18, 0x7632, R12 ;  /* 0x00007632120c8816 */ /* 0x010fe4000000000c */
[C---:B------:R-:W-:Y:S01]  /*0b80*/  FADD.FTZ R7, R6.reuse, R7 ;  /* 0x0000000706077221 */ /* 0x040fe20000010000 */
[----:B------:R-:W-:Y:S01]  /*0b90*/  FFMA.FTZ R13, R6, R6, R13 ;  /* 0x00000006060d7223 */ /* 0x000fe2000001000d */
[----:B------:R-:W-:Y:S02]  /*0ba0*/  PRMT R6, RZ, 0x5410, RZ ;  /* 0x00005410ff067816 */ /* 0x000fe400000000ff */
[----:B------:R-:W-:Y:S01]  /*0bb0*/  @!P0 PRMT R12, R12, 0x5410, R18 ;  /* 0x000054100c0c8816 */ /* 0x000fe20000000012 */
[----:B------:R-:W-:-:S04]  /*0bc0*/  FADD.FTZ R20, R20, R7 ;  /* 0x0000000714147221 */ /* 0x000fc80000010000 */
[--C-:B------:R-:W-:Y:S02]  /*0bd0*/  HADD2.F32 R17, -RZ, R12.reuse.H0_H0 ;  /* 0x2000000cff117230 */ /* 0x100fe40000004100 */
[----:B------:R-:W-:Y:S01]  /*0be0*/  HADD2.F32 R12, -RZ, R12.H1_H1 ;  /* 0x3000000cff0c7230 */ /* 0x000fe20000004100 */
[----:B------:R-:W-:Y:S02]  /*0bf0*/  @!P0 PRMT R6, R19, 0x7632, R6 ;  /* 0x0000763213068816 */ /* 0x000fe40000000006 */
[----:B------:R-:W-:Y:S02]  /*0c00*/  FMUL.FTZ R7, R17, R17 ;  /* 0x0000001111077220 */ /* 0x000fe40000410000 */
[----:B------:R-:W-:Y:S01]  /*0c10*/  @!P0 PRMT R6, R6, 0x5410, R19 ;  /* 0x0000541006068816 */ /* 0x000fe20000000013 */
[----:B------:R-:W-:Y:S01]  /*0c20*/  FADD.FTZ R24, R24, R13 ;  /* 0x0000000d18187221 */ /* 0x000fe20000010000 */
[----:B------:R-:W-:-:S03]  /*0c30*/  FFMA.FTZ R7, R12, R12, R7 ;  /* 0x0000000c0c077223 */ /* 0x000fc60000010007 */
[--C-:B------:R-:W-:Y:S02]  /*0c40*/  HADD2.F32 R13, -RZ, R6.reuse.H0_H0 ;  /* 0x20000006ff0d7230 */ /* 0x100fe40000004100 */
[----:B------:R-:W-:Y:S01]  /*0c50*/  FADD.FTZ R17, R12, R17 ;  /* 0x000000110c117221 */ /* 0x000fe20000010000 */
[----:B------:R-:W-:Y:S01]  /*0c60*/  PRMT R12, RZ, 0x5410, RZ ;  /* 0x00005410ff0c7816 */ /* 0x000fe200000000ff */
[----:B------:R-:W-:Y:S02]  /*0c70*/  HADD2.F32 R6, -RZ, R6.H1_H1 ;  /* 0x30000006ff067230 */ /* 0x000fe40000004100 */
[----:B------:R-:W-:Y:S01]  /*0c80*/  FADD.FTZ R24, R24, R7 ;  /* 0x0000000718187221 */ /* 0x000fe20000010000 */
[----:B------:R-:W-:Y:S02]  /*0c90*/  FMUL.FTZ R7, R13, R13 ;  /* 0x0000000d0d077220 */ /* 0x000fe40000410000 */
[C---:B------:R-:W-:Y:S02]  /*0ca0*/  FADD.FTZ R13, R6.reuse, R13 ;  /* 0x0000000d060d7221 */ /* 0x040fe40000010000 */
[----:B------:R-:W-:Y:S01]  /*0cb0*/  FFMA.FTZ R7, R6, R6, R7 ;  /* 0x0000000606077223 */ /* 0x000fe20000010007 */
[----:B------:R-:W-:Y:S01]  /*0cc0*/  PRMT R6, RZ, 0x5410, RZ ;  /* 0x00005410ff067816 */ /* 0x000fe200000000ff */
[----:B------:R-:W-:Y:S01]  /*0cd0*/  FADD.FTZ R20, R20, R17 ;  /* 0x0000001114147221 */ /* 0x000fe20000010000 */
[----:B------:R-:W-:-:S04]  /*0ce0*/  @!P0 PRMT R12, R14, 0x7632, R12 ;  /* 0x000076320e0c8816 */ /* 0x000fc8000000000c */
[----:B------:R-:W-:Y:S01]  /*0cf0*/  @!P0 PRMT R12, R12, 0x5410, R14 ;  /* 0x000054100c0c8816 */ /* 0x000fe2000000000e */
[----:B------:R-:W-:-:S04]  /*0d00*/  FADD.FTZ R20, R20, R13 ;  /* 0x0000000d14147221 */ /* 0x000fc80000010000 */
[--C-:B------:R-:W-:Y:S02]  /*0d10*/  HADD2.F32 R13, -RZ, R12.reuse.H0_H0 ;  /* 0x2000000cff0d7230 */ /* 0x100fe40000004100 */
[----:B------:R-:W-:Y:S01]  /*0d20*/  HADD2.F32 R12, -RZ, R12.H1_H1 ;  /* 0x3000000cff0c7230 */ /* 0x000fe20000004100 */
[----:B------:R-:W-:Y:S01]  /*0d30*/  @!P0 PRMT R6, R15, 0x7632, R6 ;  /* 0x000076320f068816 */ /* 0x000fe20000000006 */
[----:B------:R-:W-:-:S03]  /*0d40*/  FADD.FTZ R24, R24, R7 ;  /* 0x0000000718187221 */ /* 0x000fc60000010000 */
[----:B------:R-:W-:Y:S01]  /*0d50*/  @!P0 PRMT R6, R6, 0x5410, R15 ;  /* 0x0000541006068816 */ /* 0x000fe2000000000f */
[----:B------:R-:W-:Y:S01]  /*0d60*/  FMUL.FTZ R7, R13, R13 ;  /* 0x0000000d0d077220 */ /* 0x000fe20000410000 */
[----:B------:R-:W-:-:S03]  /*0d70*/  FADD.FTZ R13, R12, R13 ;  /* 0x0000000d0c0d7221 */ /* 0x000fc60000010000 */
[--C-:B------:R-:W-:Y:S02]  /*0d80*/  HADD2.F32 R15, -RZ, R6.reuse.H0_H0 ;  /* 0x20000006ff0f7230 */ /* 0x100fe40000004100 */
[----:B------:R-:W-:Y:S01]  /*0d90*/  FFMA.FTZ R7, R12, R12, R7 ;  /* 0x0000000c0c077223 */ /* 0x000fe20000010007 */
[----:B------:R-:W-:Y:S02]  /*0da0*/  HADD2.F32 R6, -RZ, R6.H1_H1 ;  /* 0x30000006ff067230 */ /* 0x000fe40000004100 */
[----:B------:R-:W-:Y:S01]  /*0db0*/  FADD.FTZ R20, R20, R13 ;  /* 0x0000000d14147221 */ /* 0x000fe20000010000 */
[----:B------:R-:W-:Y:S01]  /*0dc0*/  FMUL.FTZ R13, R15, R15 ;  /* 0x0000000f0f0d7220 */ /* 0x000fe20000410000 */
[----:B------:R-:W-:Y:S01]  /*0dd0*/  FADD.FTZ R17, R24, R7 ;  /* 0x0000000718117221 */ /* 0x000fe20000010000 */
[C---:B------:R-:W-:Y:S02]  /*0de0*/  FADD.FTZ R7, R6.reuse, R15 ;  /* 0x0000000f06077221 */ /* 0x040fe40000010000 */
[----:B------:R-:W-:-:S02]  /*0df0*/  FFMA.FTZ R6, R6, R6, R13 ;  /* 0x0000000606067223 */ /* 0x000fc4000001000d */
[----:B------:R-:W-:Y:S02]  /*0e00*/  FADD.FTZ R7, R20, R7 ;  /* 0x0000000714077221 */ /* 0x000fe40000010000 */
[----:B------:R-:W-:Y:S01]  /*0e10*/  FADD.FTZ R6, R17, R6 ;  /* 0x0000000611067221 */ /* 0x000fe20000010000 */
[----:B------:R-:W-:Y:S06]  /*0e20*/  @P1 BRA `(.L_x_2876) ;  /* 0xfffffff400141947 */ /* 0x000fec000383ffff */
[----:B------:R-:W-:-:S07]  /*0e30*/  VIADD R11, R11, 0xfffffffd ;  /* 0xfffffffd0b0b7836 */ /* 0x000fce0000000000 */
.L_x_2875:
        /* <DEDUP_REMOVED lines=43> */
[----:B------:R-:W-:-:S04]  /*10f0*/  @!P0 IMAD.WIDE.U32 R16, R21, UR4, R16 ;  /* 0x0000000415108c25 */ /* 0x000fc8000f8e0010 */
[----:B------:R-:W-:Y:S02]  /*1100*/  @!P0 IMAD R28, R20, UR4, RZ ;  /* 0x00000004141c8c24 */ /* 0x000fe4000f8e02ff */
[----:B------:R-:W-:Y:S02]  /*1110*/  @!P0 IMAD R29, R21, UR5, R10 ;  /* 0x00000005151d8c24 */ /* 0x000fe4000f8e020a */
[----:B------:R-:W-:Y:S01]  /*1120*/  @!P0 IMAD.WIDE.U32 R20, R31, UR4, R18 ;  /* 0x000000041f148c25 */ /* 0x000fe2000f8e0012 */
[----:B--2---:R-:W-:Y:S02]  /*1130*/  @!P0 LEA R12, P2, R16, R12, 0x1 ;  /* 0x0000000c100c8211 */ /* 0x004fe400078408ff */
[----:B------:R-:W-:Y:S01]  /*1140*/  @!P0 IADD3 R17, PT, PT, R17, R29, RZ ;  /* 0x0000001d11118210 */ /* 0x000fe20007ffe0ff */
[----:B------:R-:W-:Y:S01]  /*1150*/  @!P0 IMAD R19, R31, UR5, R28 ;  /* 0x000000051f138c24 */ /* 0x000fe2000f8e021c */
[----:B0-----:R-:W-:Y:S02]  /*1160*/  @!P0 LEA R14, P3, R20, R14, 0x1 ;  /* 0x0000000e140e8211 */ /* 0x001fe400078608ff */
[----:B------:R-:W-:Y:S01]  /*1170*/  @!P0 LEA.HI.X R13, R16, R13, R17, 0x1, P2 ;  /* 0x0000000d100d8211 */ /* 0x000fe200010f0c11 */
[----:B------:R-:W-:-:S04]  /*1180*/  @!P0 IMAD.IADD R10, R21, 0x1, R19 ;  /* 0x00000001150a8824 */ /* 0x000fc800078e0213 */
[----:B------:R0:W2:Y:S01]  /*1190*/  @!P0 LDG.E R18, desc[UR10][R12.64] ;  /* 0x0000000a0c128981 */ /* 0x0000a2000c1e1900 */
[----:B------:R-:W-:-:S05]  /*11a0*/  @!P0 LEA.HI.X R15, R20, R15, R10, 0x1, P3 ;  /* 0x0000000f140f8211 */ /* 0x000fca00018f0c0a */
[----:B------:R-:W5:Y:S01]  /*11b0*/  @!P0 LDG.E R14, desc[UR10][R14.64] ;  /* 0x0000000a0e0e8981 */ /* 0x000f62000c1e1900 */
[----:B------:R-:W-:Y:S02]  /*11c0*/  PRMT R10, RZ, 0x5410, RZ ;  /* 0x00005410ff0a7816 */ /* 0x000fe400000000ff */
[----:B0-----:R-:W-:Y:S01]  /*11d0*/  PRMT R13, RZ, 0x5410, RZ ;  /* 0x00005410ff0d7816 */ /* 0x001fe200000000ff */
        /* <DEDUP_REMOVED lines=8> */
[----:B------:R-:W-:Y:S01]  /*1260*/  FMUL.FTZ R17, R17, R17 ;  /* 0x0000001111117220 */ /* 0x000fe20000410000 */
[--C-:B------:R-:W-:Y:S02]  /*1270*/  HADD2.F32 R12, -RZ, R13.reuse.H1_H1 ;  /* 0x3000000dff0c7230 */ /* 0x100fe40000004100 */
[----:B------:R-:W-:Y:S02]  /*1280*/  HADD2.F32 R13, -RZ, R13.H0_H0 ;  /* 0x2000000dff0d7230 */ /* 0x000fe40000004100 */
[----:B------:R-:W-:Y:S01]  /*1290*/  FFMA.FTZ R17, R16, R16, R17 ;  /* 0x0000001010117223 */ /* 0x000fe20000010011 */
[----:B------:R-:W-:Y:S02]  /*12a0*/  FADD.FTZ R10, R7, R10 ;  /* 0x0000000a070a7221 */ /* 0x000fe40000010000 */
[----:B------:R-:W-:Y:S01]  /*12b0*/  FADD.FTZ R7, R12, R13 ;  /* 0x0000000d0c077221 */ /* 0x000fe20000010000 */
[----:B------:R-:W-:Y:S01]  /*12c0*/  FADD.FTZ R16, R6, R17 ;  /* 0x0000001106107221 */ /* 0x000fe20000010000 */
[----:B------:R-:W-:-:S02]  /*12d0*/  PRMT R6, RZ, 0x5410, RZ ;  /* 0x00005410ff067816 */ /* 0x000fc400000000ff */
        /* <DEDUP_REMOVED lines=12> */
[----:B------:R-:W-:Y:S01]  /*13a0*/  FADD.FTZ R7, R6, R7 ;  /* 0x0000000706077221 */ /* 0x000fe20000010000 */
        /* <DEDUP_REMOVED lines=10> */
.L_x_2877:
        /* <DEDUP_REMOVED lines=18> */
[----:B------:R-:W-:-:S04]  /*1570*/  @!P0 IMAD.WIDE.U32 R16, R21, UR4, R8 ;  /* 0x0000000415108c25 */ /* 0x000fc8000f8e0008 */
[----:B------:R-:W-:Y:S01]  /*1580*/  @!P0 IMAD R21, R21, UR5, R14 ;  /* 0x0000000515158c24 */ /* 0x000fe2000f8e020e */
[----:B0-----:R-:W-:Y:S01]  /*1590*/  @!P0 LEA R14, P2, R12, R18, 0x1 ;  /* 0x000000120c0e8211 */ /* 0x001fe200078408ff */
[----:B------:R-:W-:-:S03]  /*15a0*/  @!P0 IMAD.IADD R15, R13, 0x1, R15 ;  /* 0x000000010d0f8824 */ /* 0x000fc600078e020f */
[----:B------:R-:W-:Y:S02]  /*15b0*/  @!P0 IADD3 R21, PT, PT, R17, R21, RZ ;  /* 0x0000001511158210 */ /* 0x000fe40007ffe0ff */
[----:B------:R-:W-:Y:S02]  /*15c0*/  @!P0 LEA.HI.X R15, R12, R19, R15, 0x1, P2 ;  /* 0x000000130c0f8211 */ /* 0x000fe400010f0c0f */
[----:B-1----:R-:W-:-:S03]  /*15d0*/  @!P0 LEA R18, P3, R16, R22, 0x1 ;  /* 0x0000001610128211 */ /* 0x002fc600078608ff */
[----:B------:R-:W2:Y:S01]  /*15e0*/  @!P0 LDG.E R14, desc[UR10][R14.64] ;  /* 0x0000000a0e0e8981 */ /* 0x000ea2000c1e1900 */
[----:B------:R-:W-:-:S05]  /*15f0*/  @!P0 LEA.HI.X R19, R16, R23, R21, 0x1, P3 ;  /* 0x0000001710138211 */ /* 0x000fca00018f0c15 */
[----:B------:R-:W3:Y:S01]  /*1600*/  @!P0 LDG.E R18, desc[UR10][R18.64] ;  /* 0x0000000a12128981 */ /* 0x000ee2000c1e1900 */
[----:B------:R-:W-:Y:S02]  /*1610*/  PRMT R8, RZ, 0x5410, RZ ;  /* 0x00005410ff087816 */ /* 0x000fe400000000ff */
[----:B------:R-:W-:Y:S02]  /*1620*/  PRMT R10, RZ, 0x7610, R10 ;  /* 0x00007610ff0a7816 */ /* 0x000fe4000000000a */
[----:B------:R-:W-:Y:S01]  /*1630*/  PRMT R12, RZ, 0x7610, R12 ;  /* 0x00007610ff0c7816 */ /* 0x000fe2000000000c */
        /* <DEDUP_REMOVED lines=14> */
[----:B------:R-:W-:Y:S01]  /*1720*/  FADD.FTZ R7, R12, R17 ;  /* 0x000000110c077221 */ /* 0x000fe20000010000 */
[----:B------:R-:W-:Y:S01]  /*1730*/  FADD.FTZ R6, R6, R15 ;  /* 0x0000000f06067221 */ /* 0x000fe20000010000 */
[----:B------:R-:W-:Y:S02]  /*1740*/  FFMA.FTZ R13, R12, R12, R13 ;  /* 0x0000000c0c0d7223 */ /* 0x000fe4000001000d */
[----:B------:R-:W-:Y:S02]  /*1750*/  FADD.FTZ R7, R10, R7 ;  /* 0x000000070a077221 */ /* 0x000fe40000010000 */
[----:B------:R-:W-:-:S07]  /*1760*/  FADD.FTZ R6, R6, R13 ;  /* 0x0000000d06067221 */ /* 0x000fce0000010000 */
.L_x_2878:
        /* <DEDUP_REMOVED lines=8> */
[----:B------:R-:W-:Y:S01]  /*17f0*/  PRMT R3, RZ, 0x5410, RZ ;  /* 0x00005410ff037816 */ /* 0x000fe200000000ff */
[----:B------:R-:W-:-:S04]  /*1800*/  IMAD R2, R2, UR4, RZ ;  /* 0x0000000402027c24 */ /* 0x000fc8000f8e02ff */
[----:B------:R-:W-:-:S06]  /*1810*/  IMAD R11, R11, UR5, R2 ;  /* 0x000000050b0b7c24 */ /* 0x000fcc000f8e0202 */
[----:B------:R-:W-:Y:S05]  /*1820*/  @P0 BRA `(.L_x_2880) ;  /* 0x0000000000180947 */ /* 0x000fea0003800000 */
[----:B------:R-:W0:Y:S01]  /*1830*/  LDCU.64 UR4, c[0x0][0x390] ;  /* 0x00007200ff0477ac */ /* 0x000e220008000a00 */
[----:B------:R-:W-:Y:S02]  /*1840*/  IADD3 R11, PT, PT, R5, R11, RZ ;  /* 0x0000000b050b7210 */ /* 0x000fe40007ffe0ff */
[----:B0-----:R-:W-:-:S04]  /*1850*/  LEA R2, P0, R4, UR4, 0x1 ;  /* 0x0000000404027c11 */ /* 0x001fc8000f8008ff */
[----:B------:R-:W-:-:S05]  /*1860*/  LEA.HI.X R3, R4, UR5, R11, 0x1, P0 ;  /* 0x0000000504037c11 */ /* 0x000fca00080f0c0b */
[----:B------:R-:W2:Y:S02]  /*1870*/  LDG.E R2, desc[UR10][R2.64] ;  /* 0x0000000a02027981 */ /* 0x000ea4000c1e1900 */
[----:B--2---:R-:W-:-:S07]  /*1880*/  PRMT R3, R2, 0x5432, R2 ;  /* 0x0000543202037816 */ /* 0x004fce0000000002 */
.L_x_2880:
[----:B------:R-:W-:Y:S05]  /*1890*/  BSYNC.RECONVERGENT B0 ;  /* 0x0000000000007941 */ /* 0x000fea0003800200 */
.L_x_2879:
[--C-:B------:R-:W-:Y:S02]  /*18a0*/  HADD2.F32 R2, -RZ, R3.reuse.H0_H0 ;  /* 0x20000003ff027230 */ /* 0x100fe40000004100 */
[----:B------:R-:W-:-:S03]  /*18b0*/  HADD2.F32 R3, -RZ, R3.H1_H1 ;  /* 0x30000003ff037230 */ /* 0x000fc60000004100 */
[----:B------:R-:W-:Y:S02]  /*18c0*/  FMUL.FTZ R4, R2, R2 ;  /* 0x0000000202047220 */ /* 0x000fe40000410000 */
[C---:B------:R-:W-:Y:S02]  /*18d0*/  FADD.FTZ R2, R3.reuse, R2 ;  /* 0x0000000203027221 */ /* 0x040fe40000010000 */
[----:B------:R-:W-:Y:S02]  /*18e0*/  FFMA.FTZ R3, R3, R3, R4 ;  /* 0x0000000303037223 */ /* 0x000fe40000010004 */
[----:B------:R-:W-:Y:S02]  /*18f0*/  FADD.FTZ R7, R7, R2 ;  /* 0x0000000207077221 */ /* 0x000fe40000010000 */
[----:B------:R-:W-:-:S07]  /*1900*/  FADD.FTZ R6, R6, R3 ;  /* 0x0000000306067221 */ /* 0x000fce0000010000 */
.L_x_2874:
[----:B------:R-:W0:Y:S01]  /*1910*/  LDCU UR4, c[0x0][0x40c] ;  /* 0x00008180ff0477ac */ /* 0x000e220008000800 */
[----:B------:R-:W-:Y:S01]  /*1920*/  IMAD.MOV.U32 R26, RZ, RZ, RZ ;  /* 0x000000ffff1a7224 */ /* 0x000fe200078e00ff */
[----:B0-----:R-:W0:Y:S01]  /*1930*/  I2F.U32.RP R4, UR4 ;  /* 0x0000000400047d06 */ /* 0x001e220008209000 */
[----:B------:R-:W-:-:S07]  /*1940*/  ISETP.NE.U32.AND P2, PT, RZ, UR4, PT ;  /* 0x00000004ff007c0c */ /* 0x000fce000bf45070 */
[----:B0-----:R-:W0:Y:S02]  /*1950*/  MUFU.RCP R4, R4 ;  /* 0x0000000400047308 */ /* 0x001e240000001000 */
[----:B0-----:R-:W-:-:S06]  /*1960*/  VIADD R2, R4, 0xffffffe ;  /* 0x0ffffffe04027836 */ /* 0x001fcc0000000000 */
[----:B------:R0:W1:Y:S02]  /*1970*/  F2I.FTZ.U32.TRUNC.NTZ R3, R2 ;  /* 0x0000000200037305 */ /* 0x000064000021f000 */
[----:B0-----:R-:W-:Y:S02]  /*1980*/  HFMA2 R2, -RZ, RZ, 0, 0 ;  /* 0x00000000ff027431 */ /* 0x001fe400000001ff */
[----:B-1----:R-:W-:-:S04]  /*1990*/  IMAD.MOV R5, RZ, RZ, -R3 ;  /* 0x000000ffff057224 */ /* 0x002fc800078e0a03 */
[----:B------:R-:W-:-:S04]  /*19a0*/  IMAD R5, R5, UR4, RZ ;  /* 0x0000000405057c24 */ /* 0x000fc8000f8e02ff */
[----:B------:R-:W-:Y:S01]  /*19b0*/  IMAD.HI.U32 R3, R3, R5, R2 ;  /* 0x0000000503037227 */ /* 0x000fe200078e0002 */
[----:B------:R-:W-:Y:S01]  /*19c0*/  MOV R2, 0x400 ;  /* 0x0000040000027802 */ /* 0x000fe20000000f00 */
[----:B------:R-:W0:Y:S04]  /*19d0*/  S2R R5, SR_CgaCtaId ;  /* 0x0000000000057919 */ /* 0x000e280000008800 */
        /* <DEDUP_REMOVED lines=210> */
.L_x_2901:
        /* <DEDUP_REMOVED lines=30> */
[----:B------:R-:W0:Y:S01]  /*28e0*/  S2R R0, SR_CgaCtaId ;  /* 0x0000000000007919 */ /* 0x000e220000008800 */
[----:B------:R-:W-:Y:S01]  /*28f0*/  IADD3 R34, PT, PT, R34, R39, RZ ;  /* 0x0000002722227210 */ /* 0x000fe20007ffe0ff */
[----:B------:R-:W-:Y:S01]  /*2900*/  @!P2 FADD.FTZ R36, R36, R41 ;  /* 0x000000292424a221 */ /* 0x000fe20000010000 */
[----:B------:R-:W-:Y:S01]  /*2910*/  @!P2 FADD.FTZ R37, R37, R38 ;  /* 0x000000262525a221 */ /* 0x000fe20000010000 */
[----:B------:R-:W-:-:S02]  /*2920*/  ISETP.NE.AND P1, PT, R3, RZ, PT ;  /* 0x000000ff0300720c */ /* 0x000fc40003f25270 */
[----:B------:R-:W-:Y:S01]  /*2930*/  @!P3 FADD.FTZ R35, R35, R36 ;  /* 0x000000242323b221 */ /* 0x000fe20000010000 */
[----:B------:R-:W-:Y:S01]  /*2940*/  @!P3 FADD.FTZ R32, R32, R37 ;  /* 0x000000252020b221 */ /* 0x000fe20000010000 */
[----:B------:R-:W-:Y:S01]  /*2950*/  IMAD.IADD R33, R33, 0x1, R34 ;  /* 0x0000000121217824 */ /* 0x000fe200078e0222 */
[----:B------:R-:W-:Y:S01]  /*2960*/  ISETP.NE.AND P2, PT, R48, RZ, PT ;  /* 0x000000ff3000720c */ /* 0x000fe20003f45270 */
[----:B------:R-:W-:Y:S01]  /*2970*/  @!P4 FADD.FTZ R30, R30, R35 ;  /* 0x000000231e1ec221 */ /* 0x000fe20000010000 */
[----:B------:R-:W-:Y:S01]  /*2980*/  @!P4 FADD.FTZ R31, R31, R32 ;  /* 0x000000201f1fc221 */ /* 0x000fe20000010000 */
[----:B------:R-:W-:Y:S02]  /*2990*/  ISETP.NE.AND P3, PT, R50, RZ, PT ;  /* 0x000000ff3200720c */ /* 0x000fe40003f65270 */
[----:B------:R-:W-:Y:S01]  /*29a0*/  @!P6 FADD.FTZ R29, R29, R30 ;  /* 0x0000001e1d1de221 */ /* 0x000fe20000010000 */
[----:B------:R-:W-:Y:S01]  /*29b0*/  @!P6 FADD.FTZ R26, R26, R31 ;  /* 0x0000001f1a1ae221 */ /* 0x000fe20000010000 */
[----:B------:R-:W-:-:S02]  /*29c0*/  ISETP.NE.AND P6, PT, R59, RZ, PT ;  /* 0x000000ff3b00720c */ /* 0x000fc40003fc5270 */
[----:B------:R-:W-:Y:S02]  /*29d0*/  IADD3 R28, PT, PT, R28, R33, RZ ;  /* 0x000000211c1c7210 */ /* 0x000fe40007ffe0ff */
[----:B------:R-:W-:Y:S02]  /*29e0*/  ISETP.NE.AND P4, PT, R51, RZ, PT ;  /* 0x000000ff3300720c */ /* 0x000fe40003f85270 */
[----:B------:R-:W-:Y:S01]  /*29f0*/  ISETP.NE.AND P5, PT, R53, RZ, PT ;  /* 0x000000ff3500720c */ /* 0x000fe20003fa5270 */
[----:B------:R-:W-:Y:S01]  /*2a00*/  IMAD.IADD R27, R27, 0x1, R28 ;  /* 0x000000011b1b7824 */ /* 0x000fe200078e021c */
[----:B------:R-:W-:-:S04]  /*2a10*/  MOV R3, 0x400 ;  /* 0x0000040000037802 */ /* 0x000fc80000000f00 */
[----:B------:R-:W-:Y:S01]  /*2a20*/  IADD3 R20, PT, PT, R20, R27, RZ ;  /* 0x0000001b14147210 */ /* 0x000fe20007ffe0ff */
[----:B------:R-:W-:Y:S01]  /*2a30*/  @!P6 FADD.FTZ R24, R24, R29 ;  /* 0x0000001d1818e221 */ /* 0x000fe20000010000 */
[----:B------:R-:W-:Y:S01]  /*2a40*/  @!P6 FADD.FTZ R25, R25, R26 ;  /* 0x0000001a1919e221 */ /* 0x000fe20000010000 */
[----:B0-----:R-:W-:Y:S02]  /*2a50*/  LEA R0, R0, R3, 0x18 ;  /* 0x0000000300007211 */ /* 0x001fe400078ec0ff */
[----:B------:R-:W-:Y:S02]  /*2a60*/  IMAD.IADD R17, R17, 0x1, R20 ;  /* 0x0000000111117824 */ /* 0x000fe400078e0214 */
[----:B------:R-:W-:Y:S01]  /*2a70*/  @!P0 FADD.FTZ R21, R21, R24 ;  /* 0x0000001815158221 */ /* 0x000fe20000010000 */
[----:B------:R-:W-:Y:S01]  /*2a80*/  @!P0 FADD.FTZ R22, R22, R25 ;  /* 0x0000001916168221 */ /* 0x000fe20000010000 */
[----:B--2---:R-:W-:Y:S02]  /*2a90*/  IMAD R0, R49, 0xb4, R0 ;  /* 0x000000b431007824 */ /* 0x004fe400078e0200 */
[----:B------:R-:W-:Y:S01]  /*2aa0*/  @!P1 FADD.FTZ R18, R18, R21 ;  /* 0x0000001512129221 */ /* 0x000fe20000010000 */
[----:B------:R-:W-:Y:S01]  /*2ab0*/  @!P1 FADD.FTZ R19, R19, R22 ;  /* 0x0000001613139221 */ /* 0x000fe20000010000 */
[----:B------:R-:W-:-:S02]  /*2ac0*/  IADD3 R14, PT, PT, R14, R17, RZ ;  /* 0x000000110e0e7210 */ /* 0x000fc40007ffe0ff */
[----:B------:R-:W-:Y:S01]  /*2ad0*/  @!P2 FADD.FTZ R15, R15, R18 ;  /* 0x000000120f0fa221 */ /* 0x000fe20000010000 */
[----:B------:R-:W-:Y:S01]  /*2ae0*/  @!P2 FADD.FTZ R16, R16, R19 ;  /* 0x000000131010a221 */ /* 0x000fe20000010000 */
[----:B------:R1:W-:Y:S01]  /*2af0*/  STS [R0+0x10], R23 ;  /* 0x0000101700007388 */ /* 0x0003e20000000800 */
        /* <DEDUP_REMOVED lines=50> */
.L_x_2881:
[----:B-1----:R-:W0:Y:S01]  /*2e20*/  S2R R9, SR_CgaCtaId ;  /* 0x0000000000097919 */ /* 0x002e220000008800 */
[----:B------:R-:W1:Y:S01]  /*2e30*/  LDC R13, c[0x0][0x40c] ;  /* 0x00010300ff0d7b82 */ /* 0x000e620000000800 */
[----:B------:R-:W-:Y:S01]  /*2e40*/  MOV R8, 0x400 ;  /* 0x0000040000087802 */ /* 0x000fe20000000f00 */
[----:B------:R-:W-:Y:S05]  /*2e50*/  WARPSYNC.ALL ;  /* 0x0000000000007948 */ /* 0x000fea0003800000 */
[----:B------:R-:W2:Y:S01]  /*2e60*/  S2R R3, SR_TID.X ;  /* 0x0000000000037919 */ /* 0x000ea20000002100 */
[----:B------:R-:W-:Y:S02]  /*2e70*/  MOV R2, RZ ;  /* 0x000000ff00027202 */ /* 0x000fe40000000f00 */
[----:B0-----:R-:W-:-:S03]  /*2e80*/  LEA R5, R9, R8, 0x18 ;  /* 0x0000000809057211 */ /* 0x001fc600078ec0ff */
[----:B--2---:R-:W-:-:S04]  /*2e90*/  IMAD.HI.U32 R2, R3, 0x12492493, R2 ;  /* 0x1249249303027827 */ /* 0x004fc800078e0002 */
[----:B------:R-:W-:Y:S01]  /*2ea0*/  IMAD R11, R2, 0xc, R5 ;  /* 0x0000000c020b7824 */ /* 0x000fe200078e0205 */
[----:B------:R-:W0:Y:S01]  /*2eb0*/  S2R R7, SR_TID.X ;  /* 0x0000000000077919 */ /* 0x000e220000002100 */
[----:B-1----:R-:W-:Y:S01]  /*2ec0*/  IMAD R2, R46, R13, RZ ;  /* 0x0000000d2e027224 */ /* 0x002fe200078e02ff */
[----:B------:R-:W1:Y:S01]  /*2ed0*/  S2UR UR4, SR_CTAID.X ;  /* 0x00000000000479c3 */ /* 0x000e620000002500 */
[----:B------:R-:W-:-:S07]  /*2ee0*/  VIADD R0, R13, 0xfffffffe ;  /* 0xfffffffe0d007836 */ /* 0x000fce0000000000 */
[----:B------:R-:W-:Y:S08]  /*2ef0*/  BAR.SYNC.DEFER_BLOCKING 0x0 ;  /* 0x0000000000007b1d */ /* 0x000ff00000010000 */
[----:B------:R-:W1:Y:S08]  /*2f00*/  LDC R4, c[0x0][0x408] ;  /* 0x00010200ff047b82 */ /* 0x000e700000000800 */
[----:B------:R-:W2:Y:S01]  /*2f10*/  LDC R10, c[0x0][0x3f8] ;  /* 0x0000fe00ff0a7b82 */ /* 0x000ea20000000800 */
[----:B0-----:R-:W-:Y:S01]  /*2f20*/  LEA R3, R7, -R2, 0x1 ;  /* 0x8000000207037211 */ /* 0x001fe200078e08ff */
        /* <DEDUP_REMOVED lines=27> */
.L_x_2882:
        /* <DEDUP_REMOVED lines=8> */
.L_x_2883:
        /* <DEDUP_REMOVED lines=10> */
.L_x_2884:
        /* <DEDUP_REMOVED lines=9> */
.L_x_2885:
        /* <DEDUP_REMOVED lines=9> */
.L_x_2886:
[----:B------:R-:W-:Y:S01]  /*3320*/  SEL R3, R0, RZ, P1 ;  /* 0x000000ff00037207 */ /* 0x000fe20000800000 */
[----:B------:R-:W-:-:S03]  /*3330*/  HFMA2 R0, -RZ, RZ, 0, 1.1920928955078125e-07 ;  /* 0x00000002ff007431 */ /* 0x000fc600000001ff */
[----:B------:R-:W-:Y:S01]  /*3340*/  IADD3 R50, PT, PT, R50, R3, RZ ;  /* 0x0000000332327210 */ /* 0x000fe20007ffe0ff */
[----:B------:R-:W-:-:S07]  /*3350*/  IMAD.MOV.U32 R3, RZ, RZ, R4 ;  /* 0x000000ffff037224 */ /* 0x000fce00078e0004 */
[----:B------:R-:W-:Y:S05]  /*3360*/  WARPSYNC.COLLECTIVE R49, `(.L_x_2887) ;  /* 0x0000000031087348 */ /* 0x000fea0003c00000 */
[----:B------:R0:W1:Y:S02]  /*3370*/  SHFL.UP P6, R0, R3, R0, R48 ;  /* 0x0400000003007389 */ /* 0x00006400000c0030 */
[----:B01----:R-:W-:Y:S05]  /*3380*/  ENDCOLLECTIVE ;  /* 0x000000000000791b */ /* 0x003fea0003800000 */
.L_x_2887:
        /* <DEDUP_REMOVED lines=9> */
.L_x_2888:
        /* <DEDUP_REMOVED lines=9> */
.L_x_2889:
[----:B------:R-:W-:Y:S01]  /*34b0*/  SEL R3, R0, RZ, P1 ;  /* 0x000000ff00037207 */ /* 0x000fe20000800000 */
[----:B------:R-:W-:-:S04]  /*34c0*/  IMAD.MOV.U32 R0, RZ, RZ, 0x4 ;  /* 0x00000004ff007424 */ /* 0x000fc800078e00ff */
[----:B------:R-:W-:Y:S01]  /*34d0*/  IMAD.IADD R50, R50, 0x1, R3 ;  /* 0x0000000132327824 */ /* 0x000fe200078e0203 */
[----:B------:R-:W-:-:S07]  /*34e0*/  MOV R3, R4 ;  /* 0x0000000400037202 */ /* 0x000fce0000000f00 */
[----:B------:R-:W-:Y:S05]  /*34f0*/  WARPSYNC.COLLECTIVE R49, `(.L_x_2890) ;  /* 0x0000000031087348 */ /* 0x000fea0003c00000 */
[----:B------:R0:W1:Y:S02]  /*3500*/  SHFL.UP P6, R0, R3, R0, R48 ;  /* 0x0400000003007389 */ /* 0x00006400000c0030 */
[----:B01----:R-:W-:Y:S05]  /*3510*/  ENDCOLLECTIVE ;  /* 0x000000000000791b */ /* 0x003fea0003800000 */
.L_x_2890:
        /* <DEDUP_REMOVED lines=8> */
.L_x_2891:
        /* <DEDUP_REMOVED lines=9> */
.L_x_2892:
        /* <DEDUP_REMOVED lines=8> */
.L_x_2893:
        /* <DEDUP_REMOVED lines=9> */
.L_x_2894:
        /* <DEDUP_REMOVED lines=9> */
.L_x_2895:
[----:B------:R-:W-:Y:S02]  /*37d0*/  IMAD.MOV.U32 R3, RZ, RZ, R4 ;  /* 0x000000ffff037224 */ /* 0x000fe400078e0004 */
[----:B------:R-:W-:Y:S02]  /*37e0*/  IMAD.MOV.U32 R60, RZ, RZ, R0 ;  /* 0x000000ffff3c7224 */ /* 0x000fe400078e0000 */
[----:B------:R-:W-:-:S03]  /*37f0*/  HFMA2 R0, -RZ, RZ, 0, 9.5367431640625e-07 ;  /* 0x00000010ff007431 */ /* 0x000fc600000001ff */
[----:B------:R-:W-:-:S07]  /*3800*/  SEL R60, R60, RZ, P0 ;  /* 0x000000ff3c3c7207 */ /* 0x000fce0000000000 */
[----:B------:R-:W-:Y:S05]  /*3810*/  WARPSYNC.COLLECTIVE R49, `(.L_x_2896) ;  /* 0x0000000031087348 */ /* 0x000fea0003c00000 */
[----:B------:R0:W1:Y:S02]  /*3820*/  SHFL.UP P6, R0, R3, R0, R48 ;  /* 0x0400000003007389 */ /* 0x00006400000c0030 */
[----:B01----:R-:W-:Y:S05]  /*3830*/  ENDCOLLECTIVE ;  /* 0x000000000000791b */ /* 0x003fea0003800000 */
.L_x_2896:
        /* <DEDUP_REMOVED lines=10> */
.L_x_2897:
        /* <DEDUP_REMOVED lines=9> */
.L_x_2898:
[----:B------:R-:W-:Y:S01]  /*3970*/  ISETP.NE.AND P0, PT, R61, RZ, PT ;  /* 0x000000ff3d00720c */ /* 0x000fe20003f05270 */
[----:B------:R-:W-:Y:S01]  /*3980*/  IMAD.MOV.U32 R3, RZ, RZ, R4 ;  /* 0x000000ffff037224 */ /* 0x000fe200078e0004 */
[----:B------:R-:W-:Y:S01]  /*3990*/  MOV R60, R0 ;  /* 0x00000000003c7202 */ /* 0x000fe20000000f00 */
[----:B------:R-:W-:-:S10]  /*39a0*/  HFMA2 R0, -RZ, RZ, 0, 5.9604644775390625e-08 ;  /* 0x00000001ff007431 */ /* 0x000fd400000001ff */
[----:B------:R-:W-:Y:S05]  /*39b0*/  WARPSYNC.COLLECTIVE R49, `(.L_x_2899) ;  /* 0x0000000031087348 */ /* 0x000fea0003c00000 */
[----:B------:R0:W1:Y:S02]  /*39c0*/  SHFL.UP P6, R0, R3, R0, R48 ;  /* 0x0400000003007389 */ /* 0x00006400000c0030 */
[----:B01----:R-:W-:Y:S05]  /*39d0*/  ENDCOLLECTIVE ;  /* 0x000000000000791b */ /* 0x003fea0003800000 */
.L_x_2899:
[----:B------:R-:W-:Y:S01]  /*39e0*/  MOV R3, R2 ;  /* 0x0000000200037202 */ /* 0x000fe20000000f00 */
[----:B------:R-:W-:Y:S02]  /*39f0*/  IMAD.MOV.U32 R4, RZ, RZ, R0 ;  /* 0x000000ffff047224 */ /* 0x000fe400078e0000 */
[----:B------:R-:W-:-:S07]  /*3a00*/  IMAD.MOV.U32 R0, RZ, RZ, 0x1 ;  /* 0x00000001ff007424 */ /* 0x000fce00078e00ff */
[----:B------:R-:W-:Y:S05]  /*3a10*/  WARPSYNC.COLLECTIVE R49, `(.L_x_2900) ;  /* 0x0000000031087348 */ /* 0x000fea0003c00000 */
[----:B------:R0:W1:Y:S02]  /*3a20*/  SHFL.UP P6, R0, R3, R0, R48 ;  /* 0x0400000003007389 */ /* 0x00006400000c0030 */
[----:B01----:R-:W-:Y:S05]  /*3a30*/  ENDCOLLECTIVE ;  /* 0x000000000000791b */ /* 0x003fea0003800000 */
.L_x_2900:
[----:B------:R-:W-:Y:S01]  /*3a40*/  MOV R2, R0 ;  /* 0x0000000000027202 */ /* 0x000fe20000000f00 */
[----:B------:R-:W-:Y:S06]  /*3a50*/  BRA `(.L_x_2901) ;  /* 0xffffffec00287947 */ /* 0x000fec000383ffff */
.L_x_2902:
        /* <DEDUP_REMOVED lines=10> */
.L_x_3685:


//--------------------- .text._Z30group_norm_nhwc_fwd_sum_kernelI11Fp16IOFp32WLi256EEv26Group_norm_nhwc_fwd_params --------------------------
	.section	.text._Z30group_norm_nhwc_fwd_sum_kernelI11Fp16IOFp32WLi256EEv26Group_norm_nhwc_fwd_params,"ax",@progbits
	.align	128
        .global         _Z30group_norm_nhwc_fwd_sum_kernelI11Fp16IOFp32WLi256EEv26Group_norm_nhwc_fwd_params
        .type           _Z30group_norm_nhwc_fwd_sum_kernelI11Fp16IOFp32WLi256EEv26Group_norm_nhwc_fwd_params,@function
        .size           _Z30group_norm_nhwc_fwd_sum_kernelI11Fp16IOFp32WLi256EEv26Group_norm_nhwc_fwd_params,(.L_x_3686 - _Z30group_norm_nhwc_fwd_sum_kernelI11Fp16IOFp32WLi256EEv26Group_norm_nhwc_fwd_params)
        .other          _Z30group_norm_nhwc_fwd_sum_kernelI11Fp16IOFp32WLi256EEv26Group_norm_nhwc_fwd_params,@"STO_CUDA_ENTRY STV_DEFAULT"
_Z30group_norm_nhwc_fwd_sum_kernelI11Fp16IOFp32WLi256EEv26Group_norm_nhwc_fwd_params:
.text._Z30group_norm_nhwc_fwd_sum_kernelI11Fp16IOFp32WLi256EEv26Group_norm_nhwc_fwd_params:
        /* <DEDUP_REMOVED lines=25> */
[----:B------:R-:W-:Y:S02]  /*0190*/  ISETP.GT.U32.AND P0, PT, R6, -0x8, PT ;  /* 0xfffffff80600780c */ /* 0x000fe40003f04070 */
[----:B------:R-:W-:Y:S01]  /*01a0*/  LOP3.LUT R28, R15, 0x7, RZ, 0xc0, !PT ;  /* 0x000000070f1c7812 */ /* 0x000fe200078ec0ff */
[----:B0-----:R-:W-:-:S05]  /*01b0*/  IMAD R2, R3, UR12, R0 ;  /* 0x0000000c03027c24 */ /* 0x001fca000f8e0200 */
[----:B------:R-:W-:-:S03]  /*01c0*/  SHF.R.S32.HI R3, RZ, 0x1f, R2 ;  /* 0x0000001fff037819 */ /* 0x000fc60000011402 */
[----:B-1----:R-:W-:-:S04]  /*01d0*/  IMAD.WIDE.U32 R4, R16, UR7, R2 ;  /* 0x0000000710047c25 */ /* 0x002fc8000f8e0002 */
        /* <DEDUP_REMOVED lines=10> */
.L_x_2905:
        /* <DEDUP_REMOVED lines=10> */
[----:B------:R-:W-:Y:S01]  /*0320*/  @!P0 LEA.HI.X R7, R6, R11, R7, 0x1, P1 ;  /* 0x0000000b06078211 */ /* 0x000fe200008f0c07 */
[----:B------:R-:W-:-:S06]  /*0330*/  @!P0 IMAD.MOV.U32 R6, RZ, RZ, R8 ;  /* 0x000000ffff068224 */ /* 0x000fcc00078e0008 */
        /* <DEDUP_REMOVED lines=12> */
[----:B------:R-:W1:Y:S02]  /*0400*/  @!P0 LDC.64 R8, c[0x0][0x390] ;  /* 0x0000e400ff088b82 */ /* 0x000e640000000a00 */
[----:B------:R-:W-:Y:S02]  /*0410*/  @!P0 IMAD R24, R18, UR8, RZ ;  /* 0x0000000812188c24 */ /* 0x000fe4000f8e02ff */
[----:B------:R-:W-:-:S04]  /*0420*/  @!P0 IMAD.WIDE.U32 R18, R21, UR8, R6 ;  /* 0x0000000815128c25 */ /* 0x000fc8000f8e0006 */
[----:B------:R-:W-:Y:S01]  /*0430*/  @!P0 IMAD R27, R21, UR9, R24 ;  /* 0x00000009151b8c24 */ /* 0x000fe2000f8e0218 */
[----:B------:R-:W2:Y:S01]  /*0440*/  @!P0 LDC.64 R6, c[0x0][0x390] ;  /* 0x0000e400ff068b82 */ /* 0x000ea20000000a00 */
[----:B------:R-:W-:Y:S02]  /*0450*/  @!P0 SHF.R.S32.HI R21, RZ, 0x1f, R23 ;  /* 0x0000001fff158819 */ /* 0x000fe40000011417 */
[----:B------:R-:W-:-:S03]  /*0460*/  @!P0 IMAD.IADD R27, R19, 0x1, R27 ;  /* 0x00000001131b8824 */ /* 0x000fc600078e021b */
[----:B------:R-:W-:Y:S01]  /*0470*/  @!P0 IMAD R30, R21, UR8, RZ ;  /* 0x00000008151e8c24 */ /* 0x000fe2000f8e02ff */
[C---:B0-----:R-:W-:Y:S01]  /*0480*/  @!P0 LEA R26, P1, R18.reuse, R10, 0x1 ;  /* 0x0000000a121a8211 */ /* 0x041fe200078208ff */
[----:B------:R-:W-:Y:S02]  /*0490*/  @!P0 IMAD.MOV.U32 R10, RZ, RZ, R4 ;  /* 0x000000ffff0a8224 */ /* 0x000fe400078e0004 */
[C---:B------:R-:W-:Y:S01]  /*04a0*/  @!P0 IMAD R31, R23.reuse, UR9, R30 ;  /* 0x00000009171f8c24 */ /* 0x040fe2000f8e021e */
[----:B------:R-:W-:Y:S02]  /*04b0*/  @!P0 LEA.HI.X R27, R18, R11, R27, 0x1, P1 ;  /* 0x0000000b121b8211 */ /* 0x000fe400008f0c1b */
[----:B------:R-:W-:Y:S02]  /*04c0*/  @!P0 MOV R11, R17 ;  /* 0x00000011000b8202 */ /* 0x000fe40000000f00 */
[----:B------:R-:W-:Y:S01]  /*04d0*/  @!P0 SHF.R.S32.HI R18, RZ, 0x1f, R20 ;  /* 0x0000001fff128819 */ /* 0x000fe20000011414 */
[----:B------:R-:W-:Y:S01]  /*04e0*/  @!P0 IMAD.MOV.U32 R19, RZ, RZ, R17 ;  /* 0x000000ffff138224 */ /* 0x000fe200078e0011 */
[----:B------:R0:W3:Y:S01]  /*04f0*/  @!P0 LDG.E R21, desc[UR10][R26.64] ;  /* 0x0000000a1a158981 */ /* 0x0000e2000c1e1900 */
[----:B------:R-:W-:-:S02]  /*0500*/  @!P0 IMAD.WIDE.U32 R24, R23, UR8, R10 ;  /* 0x0000000817188c25 */ /* 0x000fc4000f8e000a */
[----:B------:R-:W4:Y:S02]  /*0510*/  @!P0 LDC.64 R10, c[0x0][0x390] ;  /* 0x0000e400ff0a8b82 */ /* 0x000f240000000a00 */
[----:B------:R-:W-:Y:S01]  /*0520*/  @!P0 IMAD R23, R18, UR8, RZ ;  /* 0x0000000812178c24 */ /* 0x000fe2000f8e02ff */
[----:B------:R-:W-:Y:S01]  /*0530*/  @!P0 MOV R18, R4 ;  /* 0x0000000400128202 */ /* 0x000fe20000000f00 */
[----:B------:R-:W-:Y:S01]  /*0540*/  @!P0 IMAD.IADD R31, R25, 0x1, R31 ;  /* 0x00000001191f8824 */ /* 0x000fe200078e021f */
[----:B-1----:R-:W-:Y:S01]  /*0550*/  @!P0 LEA R30, P1, R24, R8, 0x1 ;  /* 0x00000008181e8211 */ /* 0x002fe200078208ff */
[C---:B------:R-:W-:Y:S02]  /*0560*/  @!P0 VIADD R29, R20.reuse, 0x1 ;  /* 0x00000001141d8836 */ /* 0x040fe40000000000 */
[----:B------:R-:W-:Y:S01]  /*0570*/  @!P0 IMAD.WIDE.U32 R18, R20, UR8, R18 ;  /* 0x0000000814128c25 */ /* 0x000fe2000f8e0012 */
[----:B------:R-:W-:Y:S02]  /*0580*/  @!P0 LEA.HI.X R31, R24, R9, R31, 0x1, P1 ;  /* 0x00000009181f8211 */ /* 0x000fe400008f0c1f */
[----:B------:R-:W1:Y:S01]  /*0590*/  @!P0 LDC.64 R8, c[0x0][0x390] ;  /* 0x0000e400ff088b82 */ /* 0x000e620000000a00 */
[----:B------:R-:W-:Y:S01]  /*05a0*/  @!P0 IMAD R23, R20, UR9, R23 ;  /* 0x0000000914178c24 */ /* 0x000fe2000f8e0217 */
[----:B------:R-:W-:-:S02]  /*05b0*/  @!P0 SHF.R.S32.HI R24, RZ, 0x1f, R29 ;  /* 0x0000001fff188819 */ /* 0x000fc4000001141d */
[----:B--2---:R-:W-:Y:S01]  /*05c0*/  @!P0 LEA R32, P1, R18, R6, 0x1 ;  /* 0x0000000612208211 */ /* 0x004fe200078208ff */
[----:B------:R-:W-:Y:S01]  /*05d0*/  @!P0 IMAD.IADD R25, R19, 0x1, R23 ;  /* 0x0000000113198824 */ /* 0x000fe200078e0217 */
[----:B------:R-:W-:Y:S01]  /*05e0*/  @!P0 IADD3 R33, PT, PT, R20, 0x2, RZ ;  /* 0x0000000214218810 */ /* 0x000fe20007ffe0ff */
[----:B------:R-:W-:Y:S01]  /*05f0*/  @!P0 IMAD R24, R24, UR8, RZ ;  /* 0x0000000818188c24 */ /* 0x000fe2000f8e02ff */
[----:B------:R2:W5:Y:S01]  /*0600*/  @!P0 LDG.E R23, desc[UR10][R30.64] ;  /* 0x0000000a1e178981 */ /* 0x000562000c1e1900 */
[----:B------:R-:W-:Y:S01]  /*0610*/  @!P0 IMAD.MOV.U32 R6, RZ, RZ, R4 ;  /* 0x000000ffff068224 */ /* 0x000fe200078e0004 */
[----:B------:R-:W-:Y:S01]  /*0620*/  @!P0 LEA.HI.X R25, R18, R7, R25, 0x1, P1 ;  /* 0x0000000712198211 */ /* 0x000fe200008f0c19 */
[----:B------:R-:W-:Y:S01]  /*0630*/  @!P0 IMAD.MOV.U32 R7, RZ, RZ, R17 ;  /* 0x000000ffff078224 */ /* 0x000fe200078e0011 */
[----:B------:R-:W-:Y:S01]  /*0640*/  @!P0 SHF.R.S32.HI R18, RZ, 0x1f, R33 ;  /* 0x0000001fff128819 */ /* 0x000fe20000011421 */
[C---:B------:R-:W-:Y:S02]  /*0650*/  @!P0 IMAD R19, R29.reuse, UR9, R24 ;  /* 0x000000091d138c24 */ /* 0x040fe4000f8e0218 */
[----:B0-----:R-:W-:Y:S01]  /*0660*/  @!P0 IMAD.WIDE.U32 R26, R29, UR8, R6 ;  /* 0x000000081d1a8c25 */ /* 0x001fe2000f8e0006 */
[----:B------:R-:W-:Y:S01]  /*0670*/  @!P0 MOV R24, R32 ;  /* 0x0000002000188202 */ /* 0x000fe20000000f00 */
[----:B------:R-:W0:Y:S02]  /*0680*/  @!P0 LDC.64 R6, c[0x0][0x390] ;  /* 0x0000e400ff068b82 */ /* 0x000e240000000a00 */
[----:B------:R-:W-:Y:S01]  /*0690*/  @!P0 IMAD R32, R18, UR8, RZ ;  /* 0x0000000812208c24 */ /* 0x000fe2000f8e02ff */
[----:B------:R-:W-:Y:S01]  /*06a0*/  @!P0 MOV R18, R4 ;  /* 0x0000000400128202 */ /* 0x000fe20000000f00 */
[----:B--2---:R-:W-:Y:S01]  /*06b0*/  @!P0 IMAD.IADD R31, R27, 0x1, R19 ;  /* 0x000000011b1f8824 */ /* 0x004fe200078e0213 */
[----:B------:R-:W2:Y:S01]  /*06c0*/  @!P0 LDG.E R24, desc[UR10][R24.64] ;  /* 0x0000000a18188981 */ /* 0x000ea2000c1e1900 */
[----:B------:R-:W-:Y:S01]  /*06d0*/  @!P0 IMAD.MOV.U32 R19, RZ, RZ, R17 ;  /* 0x000000ffff138224 */ /* 0x000fe200078e0011 */
[----:B----4-:R-:W-:Y:S01]  /*06e0*/  @!P0 LEA R30, P1, R26, R10, 0x1 ;  /* 0x0000000a1a1e8211 */ /* 0x010fe200078208ff */
[----:B------:R-:W-:-:S02]  /*06f0*/  @!P0 IMAD R27, R33, UR9, R32 ;  /* 0x00000009211b8c24 */ /* 0x000fc4000f8e0220 */
[----:B------:R-:W-:Y:S01]  /*0700*/  @!P0 IMAD.WIDE.U32 R18, R33, UR8, R18 ;  /* 0x0000000821128c25 */ /* 0x000fe2000f8e0012 */
[----:B------:R-:W-:Y:S02]  /*0710*/  @!P0 LEA.HI.X R31, R26, R11, R31, 0x1, P1 ;  /* 0x0000000b1a1f8211 */ /* 0x000fe400008f0c1f */
[----:B------:R-:W4:Y:S01]  /*0720*/  @!P0 LDC.64 R10, c[0x0][0x390] ;  /* 0x0000e400ff0a8b82 */ /* 0x000f220000000a00 */
[----:B------:R-:W-:Y:S01]  /*0730*/  @!P0 VIADD R29, R20, 0x3 ;  /* 0x00000003141d8836 */ /* 0x000fe20000000000 */
[----:B-1----:R-:W-:Y:S01]  /*0740*/  @!P0 LEA R32, P1, R18, R8, 0x1 ;  /* 0x0000000812208211 */ /* 0x002fe200078208ff */
[----:B------:R-:W-:Y:S01]  /*0750*/  @!P0 IMAD.IADD R27, R19, 0x1, R27 ;  /* 0x00000001131b8824 */ /* 0x000fe200078e021b */
[----:B------:R-:W-:Y:S01]  /*0760*/  @!P0 IADD3 R33, PT, PT, R20, 0x4, RZ ;  /* 0x0000000414218810 */ /* 0x000fe20007ffe0ff */
[----:B------:R-:W2:Y:S01]  /*0770*/  @!P0 LDG.E R25, desc[UR10][R30.64] ;  /* 0x0000000a1e198981 */ /* 0x000ea2000c1e1900 */
[----:B------:R-:W-:Y:S02]  /*0780*/  @!P0 SHF.R.S32.HI R26, RZ, 0x1f, R29 ;  /* 0x0000001fff1a8819 */ /* 0x000fe4000001141d */
[----:B------:R-:W-:Y:S01]  /*0790*/  @!P0 LEA.HI.X R27, R18, R9, R27, 0x1, P1 ;  /* 0x00000009121b8211 */ /* 0x000fe200008f0c1b */
[----:B------:R-:W-:Y:S01]  /*07a0*/  @!P0 IMAD.MOV.U32 R8, RZ, RZ, R4 ;  /* 0x000000ffff088224 */ /* 0x000fe200078e0004 */
[----:B------:R-:W-:Y:S01]  /*07b0*/  @!P0 MOV R9, R17 ;  /* 0x0000001100098202 */ /* 0x000fe20000000f00 */
[----:B------:R-:W-:Y:S01]  /*07c0*/  @!P0 IMAD R26, R26, UR8, RZ ;  /* 0x000000081a1a8c24 */ /* 0x000fe2000f8e02ff */
[----:B------:R-:W-:Y:S01]  /*07d0*/  @!P0 SHF.R.S32.HI R18, RZ, 0x1f, R33 ;  /* 0x0000001fff128819 */ /* 0x000fe20000011421 */
[----:B------:R-:W-:-:S04]  /*07e0*/  @!P0 IMAD.WIDE.U32 R8, R29, UR8, R8 ;  /* 0x000000081d088c25 */ /* 0x000fc8000f8e0008 */
[----:B------:R-:W-:Y:S02]  /*07f0*/  @!P0 IMAD R29, R29, UR9, R26 ;  /* 0x000000091d1d8c24 */ /* 0x000fe4000f8e021a */
[----:B------:R-:W-:Y:S01]  /*0800*/  @!P0 IMAD.MOV.U32 R26, RZ, RZ, R32 ;  /* 0x000000ffff1a8224 */ /* 0x000fe200078e0020 */
[----:B------:R-:W-:Y:S01]  /*0810*/  @!P0 MOV R19, R17 ;  /* 0x0000001100138202 */ /* 0x000fe20000000f00 */
[----:B------:R-:W-:Y:S02]  /*0820*/  @!P0 IMAD R32, R18, UR8, RZ ;  /* 0x0000000812208c24 */ /* 0x000fe4000f8e02ff */
[----:B------:R-:W-:Y:S02]  /*0830*/  @!P0 IMAD.MOV.U32 R18, RZ, RZ, R4 ;  /* 0x000000ffff128224 */ /* 0x000fe400078e0004 */
[----:B------:R-:W2:Y:S01]  /*0840*/  @!P0 LDG.E R26, desc[UR10][R26.64] ;  /* 0x0000000a1a1a8981 */ /* 0x000ea2000c1e1900 */
[----:B0-----:R-:W-:Y:S01]  /*0850*/  @!P0 LEA R6, P1, R8, R6, 0x1 ;  /* 0x0000000608068211 */ /* 0x001fe200078208ff */
[----:B------:R-:W-:Y:S01]  /*0860*/  @!P0 IMAD.WIDE.U32 R18, R33, UR8, R18 ;  /* 0x0000000821128c25 */ /* 0x000fe2000f8e0012 */
[----:B------:R-:W-:-:S03]  /*0870*/  @!P0 IADD3 R9, PT, PT, R9, R29, RZ ;  /* 0x0000001d09098210 */ /* 0x000fc60007ffe0ff */
[----:B------:R-:W-:Y:S01]  /*0880*/  @!P0 IMAD R33, R33, UR9, R32 ;  /* 0x0000000921218c24 */ /* 0x000fe2000f8e0220 */
[----:B------:R-:W-:Y:S02]  /*0890*/  @!P0 LEA.HI.X R9, R8, R7, R9, 0x1, P1 ;  /* 0x0000000708098211 */ /* 0x000fe400008f0c09 */
[----:B----4-:R-:W-:Y:S01]  /*08a0*/  @!P0 LEA R10, P1, R18, R10, 0x1 ;  /* 0x0000000a120a8211 */ /* 0x010fe200078208ff */
[----:B------:R-:W-:Y:S01]  /*08b0*/  @!P0 IMAD.IADD R7, R19, 0x1, R33 ;  /* 0x0000000113078824 */ /* 0x000fe200078e0221 */
[----:B------:R-:W-:-:S04]  /*08c0*/  @!P0 MOV R8, R6 ;  /* 0x0000000600088202 */ /* 0x000fc80000000f00 */
[----:B------:R-:W-:Y:S01]  /*08d0*/  @!P0 LEA.HI.X R11, R18, R11, R7, 0x1, P1 ;  /* 0x0000000b120b8211 */ /* 0x000fe200008f0c07 */
[----:B------:R0:W4:Y:S02]  /*08e0*/  @!P0 LDG.E R6, desc[UR10][R8.64] ;  /* 0x0000000a08068981 */ /* 0x000124000c1e1900 */
[----:B0-----:R-:W-:Y:S01]  /*08f0*/  @!P0 IMAD.MOV.U32 R8, RZ, RZ, R10 ;  /* 0x000000ffff088224 */ /* 0x001fe200078e000a */
[----:B------:R-:W-:-:S05]  /*0900*/  @!P0 MOV R9, R11 ;  /* 0x0000000b00098202 */ /* 0x000fca0000000f00 */
[----:B------:R0:W4:Y:S02]  /*0910*/  @!P0 LDG.E R7, desc[UR10][R8.64] ;  /* 0x0000000a08078981 */ /* 0x000124000c1e1900 */
[----:B0-----:R-:W-:Y:S01]  /*0920*/  PRMT R9, RZ, 0x5410, RZ ;  /* 0x00005410ff097816 */ /* 0x001fe200000000ff */
[--C-:B------:R-:W-:Y:S02]  /*0930*/  HADD2.F32 R10, -RZ, R22.reuse.H1_H1 ;  /* 0x30000016ff0a7230 */ /* 0x100fe40000004100 */
[----:B------:R-:W-:-:S05]  /*0940*/  HADD2.F32 R11, -RZ, R22.H0_H0 ;  /* 0x20000016ff0b7230 */ /* 0x000fca0000004100 */
[----:B------:R-:W-:Y:S01]  /*0950*/  FADD.FTZ R18, R10, R11 ;  /* 0x0000000b0a127221 */ /* 0x000fe20000010000 */
[----:B------:R-:W-:-:S04]  /*0960*/  FMUL.FTZ R11, R11, R11 ;  /* 0x0000000b0b0b7220 */ /* 0x000fc80000410000 */
[----:B------:R-:W-:Y:S01]  /*0970*/  FFMA.FTZ R11, R10, R10, R11 ;  /* 0x0000000a0a0b7223 */ /* 0x000fe2000001000b */
[----:B------:R-:W-:Y:S01]  /*0980*/  FADD.FTZ R13, R18, R13 ;  /* 0x0000000d120d7221 */ /* 0x000fe20000010000 */
[----:B------:R-:W-:-:S05]  /*0990*/  VIADD R16, R16, 0x8 ;  /* 0x0000000810107836 */ /* 0x000fca0000000000 */
[----:B------:R-:W-:Y:S02]  /*09a0*/  ISETP.NE.AND P1, PT, R16, RZ, PT ;  /* 0x000000ff1000720c */ /* 0x000fe40003f25270 */
[----:B------:R-:W-:Y:S02]  /*09b0*/  IADD3 R20, PT, PT, R20, 0x8, RZ ;  /* 0x0000000814147810 */ /* 0x000fe40007ffe0ff */
[----:B---3--:R-:W-:-:S04]  /*09c0*/  @!P0 PRMT R9, R9, 0x5410, R21 ;  /* 0x0000541009098816 */ /* 0x008fc80000000015 */
[----:B------:R-:W-:-:S05]  /*09d0*/  @!P0 PRMT R9, R21, 0x7632, R9 ;  /* 0x0000763215098816 */ /* 0x000fca0000000009 */
[--C-:B------:R-:W-:Y:S02]  /*09e0*/  HADD2.F32 R19, -RZ, R9.reuse.H1_H1 ;  /* 0x30000009ff137230 */ /* 0x100fe40000004100 */
[----:B------:R-:W-:Y:S01]  /*09f0*/  HADD2.F32 R22, -RZ, R9.H0_H0 ;  /* 0x20000009ff167230 */ /* 0x000fe20000004100 */
[----:B------:R-:W-:Y:S01]  /*0a00*/  PRMT R9, RZ, 0x5410, RZ ;  /* 0x00005410ff097816 */ /* 0x000fe200000000ff */
[----:B------:R-:W-:-:S03]  /*0a10*/  FADD.FTZ R21, R11, R12 ;  /* 0x0000000c0b157221 */ /* 0x000fc60000010000 */
[----:B------:R-:W-:Y:S01]  /*0a20*/  FADD.FTZ R8, R19, R22 ;  /* 0x0000001613087221 */ /* 0x000fe20000010000 */
[----:B-----5:R-:W-:-:S04]  /*0a30*/  @!P0 PRMT R9, R23, 0x7632, R9 ;  /* 0x0000763217098816 */ /* 0x020fc80000000009 */
[----:B------:R-:W-:Y:S01]  /*0a40*/  @!P0 PRMT R9, R9, 0x5410, R23 ;  /* 0x0000541009098816 */ /* 0x000fe20000000017 */
[----:B------:R-:W-:Y:S01]  /*0a50*/  FADD.FTZ R13, R13, R8 ;  /* 0x000000080d0d7221 */ /* 0x000fe20000010000 */
[----:B------:R-:W-:-:S03]  /*0a60*/  PRMT R11, RZ, 0x5410, RZ ;  /* 0x00005410ff0b7816 */ /* 0x000fc600000000ff */
[--C-:B------:R-:W-:Y:S02]  /*0a70*/  HADD2.F32 R8, -RZ, R9.reuse.H0_H0 ;  /* 0x20000009ff087230 */ /* 0x100fe40000004100 */
[----:B------:R-:W-:Y:S02]  /*0a80*/  HADD2.F32 R9, -RZ, R9.H1_H1 ;  /* 0x30000009ff097230 */ /* 0x000fe40000004100 */
[----:B------:R-:W-:Y:S01]  /*0a90*/  FMUL.FTZ R22, R22, R22 ;  /* 0x0000001616167220 */ /* 0x000fe20000410000 */
[----:B--2---:R-:W-:Y:S01]  /*0aa0*/  @!P0 PRMT R11, R24, 0x7632, R11 ;  /* 0x00007632180b8816 */ /* 0x004fe2000000000b */
[----:B------:R-:W-:Y:S01]  /*0ab0*/  FMUL.FTZ R10, R8, R8 ;  /* 0x00000008080a7220 */ /* 0x000fe20000410000 */
[----:B------:R-:W-:Y:S01]  /*0ac0*/  FADD.FTZ R8, R9, R8 ;  /* 0x0000000809087221 */ /* 0x000fe20000010000 */
[----:B------:R-:W-:Y:S01]  /*0ad0*/  FFMA.FTZ R22, R19, R19, R22 ;  /* 0x0000001313167223 */ /* 0x000fe20000010016 */
[----:B------:R-:W-:Y:S01]  /*0ae0*/  @!P0 PRMT R11, R11, 0x5410, R24 ;  /* 0x000054100b0b8816 */ /* 0x000fe20000000018 */
[----:B------:R-:W-:Y:S01]  /*0af0*/  FFMA.FTZ R10, R9, R9, R10 ;  /* 0x00000009090a7223 */ /* 0x000fe2000001000a */
[----:B------:R-:W-:Y:S01]  /*0b00*/  FADD.FTZ R13, R13, R8 ;  /* 0x000000080d0d7221 */ /* 0x000fe20000010000 */
[----:B------:R-:W-:Y:S01]  /*0b10*/  FADD.FTZ R21, R21, R22 ;  /* 0x0000001615157221 */ /* 0x000fe20000010000 */
[----:B------:R-:W-:Y:S01]  /*0b20*/  PRMT R9, RZ, 0x5410, RZ ;  /* 0x00005410ff097816 */ /* 0x000fe200000000ff */
[----:B------:R-:W-:-:S02]  /*0b30*/  HADD2.F32 R8, -RZ, R11.H0_H0 ;  /* 0x2000000bff087230 */ /* 0x000fc40000004100 */
[----:B------:R-:W-:Y:S02]  /*0b40*/  HADD2.F32 R11, -RZ, R11.H1_H1 ;  /* 0x3000000bff0b7230 */ /* 0x000fe40000004100 */
[----:B------:R-:W-:Y:S01]  /*0b50*/  FADD.FTZ R21, R21, R10 ;  /* 0x0000000a15157221 */ /* 0x000fe20000010000 */
[----:B------:R-:W-:Y:S01]  /*0b60*/  @!P0 PRMT R9, R25, 0x7632, R9 ;  /* 0x0000763219098816 */ /* 0x000fe20000000009 */
[----:B------:R-:W-:Y:S01]  /*0b70*/  FMUL.FTZ R10, R8, R8 ;  /* 0x00000008080a7220 */ /* 0x000fe20000410000 */
[----:B------:R-:W-:Y:S02]  /*0b80*/  FADD.FTZ R8, R11, R8 ;  /* 0x000000080b087221 */ /* 0x000fe40000010000 */
[----:B------:R-:W-:Y:S01]  /*0b90*/  @!P0 PRMT R9, R9, 0x5410, R25 ;  /* 0x0000541009098816 */ /* 0x000fe20000000019 */
[----:B------:R-:W-:Y:S01]  /*0ba0*/  FFMA.FTZ R10, R11, R11, R10 ;  /* 0x0000000b0b0a7223 */ /* 0x000fe2000001000a */
[----:B------:R-:W-:-:S03]  /*0bb0*/  PRMT R11, RZ, 0x5410, RZ ;  /* 0x00005410ff0b7816 */ /* 0x000fc600000000ff */
[--C-:B------:R-:W-:Y:S02]  /*0bc0*/  HADD2.F32 R12, -RZ, R9.reuse.H0_H0 ;  /* 0x20000009ff0c7230 */ /* 0x100fe40000004100 */
[----:B------:R-:W-:Y:S01]  /*0bd0*/  FADD.FTZ R13, R13, R8 ;  /* 0x000000080d0d7221 */ /* 0x000fe20000010000 */
[----:B------:R-:W-:Y:S02]  /*0be0*/  HADD2.F32 R9, -RZ, R9.H1_H1 ;  /* 0x30000009ff097230 */ /* 0x000fe40000004100 */
[----:B------:R-:W-:Y:S01]  /*0bf0*/  FMUL.FTZ R8, R12, R12 ;  /* 0x0000000c0c087220 */ /* 0x000fe20000410000 */
[----:B------:R-:W-:-:S04]  /*0c00*/  @!P0 PRMT R11, R26, 0x7632, R11 ;  /* 0x000076321a0b8816 */ /* 0x000fc8000000000b */
[----:B------:R-:W-:Y:S01]  /*0c10*/  @!P0 PRMT R11, R11, 0x5410, R26 ;  /* 0x000054100b0b8816 */ /* 0x000fe2000000001a */
[----:B------:R-:W-:Y:S01]  /*0c20*/  FADD.FTZ R21, R21, R10 ;  /* 0x0000000a15157221 */ /* 0x000fe20000010000 */
[C---:B------:R-:W-:Y:S01]  /*0c30*/  FFMA.FTZ R8, R9.reuse, R9, R8 ;  /* 0x0000000909087223 */ /* 0x040fe20000010008 */
[----:B------:R-:W-:Y:S02]  /*0c40*/  FADD.FTZ R12, R9, R12 ;  /* 0x0000000c090c7221 */ /* 0x000fe40000010000 */
[--C-:B------:R-:W-:Y:S01]  /*0c50*/  HADD2.F32 R10, -RZ, R11.reuse.H0_H0 ;  /* 0x2000000bff0a7230 */ /* 0x100fe20000004100 */
[----:B------:R-:W-:Y:S01]  /*0c60*/  PRMT R9, RZ, 0x5410, RZ ;  /* 0x00005410ff097816 */ /* 0x000fe200000000ff */
[----:B------:R-:W-:Y:S02]  /*0c70*/  HADD2.F32 R11, -RZ, R11.H1_H1 ;  /* 0x3000000bff0b7230 */ /* 0x000fe40000004100 */
[----:B------:R-:W-:Y:S01]  /*0c80*/  FADD.FTZ R21, R21, R8 ;  /* 0x0000000815157221 */ /* 0x000fe20000010000 */
[----:B------:R-:W-:Y:S01]  /*0c90*/  FMUL.FTZ R8, R10, R10 ;  /* 0x0000000a0a087220 */ /* 0x000fe20000410000 */
[----:B----4-:R-:W-:Y:S01]  /*0ca0*/  @!P0 PRMT R9, R6, 0x7632, R9 ;  /* 0x0000763206098816 */ /* 0x010fe20000000009 */
[----:B------:R-:W-:Y:S01]  /*0cb0*/  FADD.FTZ R13, R13, R12 ;  /* 0x0000000c0d0d7221 */ /* 0x000fe20000010000 */
[C---:B------:R-:W-:Y:S01]  /*0cc0*/  FADD.FTZ R10, R11.reuse, R10 ;  /* 0x0000000a0b0a7221 */ /* 0x040fe20000010000 */
[----:B------:R-:W-:Y:S01]  /*0cd0*/  FFMA.FTZ R8, R11, R11, R8 ;  /* 0x0000000b0b087223 */ /* 0x000fe20000010008 */
[----:B------:R-:W-:-:S02]  /*0ce0*/  @!P0 PRMT R9, R9, 0x5410, R6 ;  /* 0x0000541009098816 */ /* 0x000fc40000000006 */
[----:B------:R-:W-:Y:S01]  /*0cf0*/  PRMT R11, RZ, 0x7610, R11 ;  /* 0x00007610ff0b7816 */ /* 0x000fe2000000000b */
[--C-:B------:R-:W-:Y:S01]  /*0d00*/  FADD.FTZ R13, R13, R10.reuse ;  /* 0x0000000a0d0d7221 */ /* 0x100fe20000010000 */
[----:B------:R-:W-:Y:S01]  /*0d10*/  PRMT R10, RZ, 0x7610, R10 ;  /* 0x00007610ff0a7816 */ /* 0x000fe2000000000a */
[--C-:B------:R-:W-:Y:S02]  /*0d20*/  HADD2.F32 R6, -RZ, R9.reuse.H0_H0 ;  /* 0x20000009ff067230 */ /* 0x100fe40000004100 */
[----:B------:R-:W-:Y:S01]  /*0d30*/  FADD.FTZ R21, R21, R8 ;  /* 0x0000000815157221 */ /* 0x000fe20000010000 */
[----:B------:R-:W-:Y:S01]  /*0d40*/  HADD2.F32 R9, -RZ, R9.H1_H1 ;  /* 0x30000009ff097230 */ /* 0x000fe20000004100 */
[C---:B------:R-:W-:Y:S02]  /*0d50*/  @!P0 PRMT R11, R7.reuse, 0x7632, R11 ;  /* 0x00007632070b8816 */ /* 0x040fe4000000000b */
[----:B------:R-:W-:Y:S01]  /*0d60*/  @!P0 PRMT R10, R7, 0x7610, R10 ;  /* 0x00007610070a8816 */ /* 0x000fe2000000000a */
[----:B------:R-:W-:-:S02]  /*0d70*/  FMUL.FTZ R8, R6, R6 ;  /* 0x0000000606087220 */ /* 0x000fc40000410000 */
[----:B------:R-:W-:Y:S02]  /*0d80*/  HADD2.F32 R11, -RZ, R11.H0_H0 ;  /* 0x2000000bff0b7230 */ /* 0x000fe40000004100 */
[C---:B------:R-:W-:Y:S01]  /*0d90*/  FADD.FTZ R6, R9.reuse, R6 ;  /* 0x0000000609067221 */ /* 0x040fe20000010000 */
[----:B------:R-:W-:Y:S02]  /*0da0*/  HADD2.F32 R10, -RZ, R10.H0_H0 ;  /* 0x2000000aff0a7230 */ /* 0x000fe40000004100 */
[----:B------:R-:W-:Y:S01]  /*0db0*/  FFMA.FTZ R8, R9, R9, R8 ;  /* 0x0000000909087223 */ /* 0x000fe20000010008 */
[----:B------:R-:W-:Y:S01]  /*0dc0*/  FMUL.FTZ R7, R11, R11 ;  /* 0x0000000b0b077220 */ /* 0x000fe20000410000 */
[----:B------:R-:W-:Y:S02]  /*0dd0*/  FADD.FTZ R6, R13, R6 ;  /* 0x000000060d067221 */ /* 0x000fe40000010000 */
[----:B------:R-:W-:Y:S01]  /*0de0*/  FADD.FTZ R8, R21, R8 ;  /* 0x0000000815087221 */ /* 0x000fe20000010000 */
[C---:B------:R-:W-:Y:S01]  /*0df0*/  FADD.FTZ R11, R10.reuse, R11 ;  /* 0x0000000b0a0b7221 */ /* 0x040fe20000010000 */
[----:B------:R-:W-:-:S03]  /*0e00*/  FFMA.FTZ R7, R10, R10, R7 ;  /* 0x0000000a0a077223 */ /* 0x000fc60000010007 */
[----:B------:R-:W-:Y:S01]  /*0e10*/  FADD.FTZ R13, R6, R11 ;  /* 0x0000000b060d7221 */ /* 0x000fe20000010000 */
[----:B------:R-:W-:Y:S01]  /*0e20*/  FADD.FTZ R12, R8, R7 ;  /* 0x00000007080c7221 */ /* 0x000fe20000010000 */
[----:B------:R-:W-:Y:S06]  /*0e30*/  @P1 BRA `(.L_x_2905) ;  /* 0xfffffff400101947 */ /* 0x000fec000383ffff */
[----:B------:R-:W-:-:S07]  /*0e40*/  VIADD R20, R20, 0xfffffffd ;  /* 0xfffffffd14147836 */ /* 0x000fce0000000000 */
.L_x_2904:
        /* <DEDUP_REMOVED lines=10> */
[C---:B------:R-:W-:Y:S01]  /*0ef0*/  @!P0 IADD3 R9, PT, PT, R20.reuse, 0x1, RZ ;  /* 0x0000000114098810 */ /* 0x040fe20007ffe0ff */
[----:B------:R-:W-:Y:S01]  /*0f00*/  @!P0 IMAD.MOV.U32 R16, RZ, RZ, R4 ;  /* 0x000000ffff108224 */ /* 0x000fe200078e0004 */
[----:B------:R-:W-:Y:S01]  /*0f10*/  @!P0 SHF.R.S32.HI R6, RZ, 0x1f, R20 ;  /* 0x0000001fff068819 */ /* 0x000fe20000011414 */
[----:B------:R-:W-:Y:S01]  /*0f20*/  @!P0 IMAD.MOV.U32 R7, RZ, RZ, R17 ;  /* 0x000000ffff078224 */ /* 0x000fe200078e0011 */
[----:B------:R-:W-:Y:S01]  /*0f30*/  @!P0 SHF.R.S32.HI R8, RZ, 0x1f, R9 ;  /* 0x0000001fff088819 */ /* 0x000fe20000011409 */
[----:B------:R-:W-:Y:S02]  /*0f40*/  @!P0 IMAD.WIDE.U32 R22, R20, UR4, R16 ;  /* 0x0000000414168c25 */ /* 0x000fe4000f8e0010 */
[----:B------:R-:W1:Y:S02]  /*0f50*/  @!P0 LDC.64 R10, c[0x0][0x390] ;  /* 0x0000e400ff0a8b82 */ /* 0x000e640000000a00 */
[----:B------:R-:W-:Y:S01]  /*0f60*/  @!P0 IMAD R25, R6, UR4, RZ ;  /* 0x0000000406198c24 */ /* 0x000fe2000f8e02ff */
[----:B------:R-:W-:Y:S01]  /*0f70*/  @!P0 MOV R6, R4 ;  /* 0x0000000400068202 */ /* 0x000fe20000000f00 */
[----:B------:R-:W-:-:S02]  /*0f80*/  @!P0 IMAD R8, R8, UR4, RZ ;  /* 0x0000000408088c24 */ /* 0x000fc4000f8e02ff */
[----:B------:R-:W-:Y:S02]  /*0f90*/  @!P0 IMAD R27, R20, UR5, R25 ;  /* 0x00000005141b8c24 */ /* 0x000fe4000f8e0219 */
[----:B------:R-:W-:-:S03]  /*0fa0*/  @!P0 IMAD.WIDE.U32 R24, R9, UR4, R6 ;  /* 0x0000000409188c25 */ /* 0x000fc6000f8e0006 */
[----:B------:R-:W-:Y:S01]  /*0fb0*/  @!P0 IADD3 R16, PT, PT, R23, R27, RZ ;  /* 0x0000001b17108210 */ /* 0x000fe20007ffe0ff */
[----:B------:R-:W-:Y:S01]  /*0fc0*/  @!P0 IMAD R7, R9, UR5, R8 ;  /* 0x0000000509078c24 */ /* 0x000fe2000f8e0208 */
[C---:B------:R-:W-:Y:S01]  /*0fd0*/  @!P0 IADD3 R23, PT, PT, R20.reuse, 0x2, RZ ;  /* 0x0000000214178810 */ /* 0x040fe20007ffe0ff */
[----:B------:R-:W2:Y:S01]  /*0fe0*/  @!P0 LDC.64 R8, c[0x0][0x390] ;  /* 0x0000e400ff088b82 */ /* 0x000ea20000000a00 */
[----:B------:R-:W-:Y:S01]  /*0ff0*/  @!P0 VIADD R29, R20, 0x3 ;  /* 0x00000003141d8836 */ /* 0x000fe20000000000 */
[----:B0-----:R-:W-:-:S04]  /*1000*/  @!P0 LEA R26, P2, R22, R18, 0x1 ;  /* 0x00000012161a8211 */ /* 0x001fc800078408ff */
[----:B------:R-:W-:Y:S02]  /*1010*/  @!P0 LEA.HI.X R27, R22, R19, R16, 0x1, P2 ;  /* 0x00000013161b8211 */ /* 0x000fe400010f0c10 */
[C---:B-1----:R-:W-:Y:S01]  /*1020*/  @!P0 LEA R18, P3, R24.reuse, R10, 0x1 ;  /* 0x0000000a18128211 */ /* 0x042fe200078608ff */
[----:B------:R-:W-:Y:S01]  /*1030*/  @!P0 IMAD.IADD R10, R25, 0x1, R7 ;  /* 0x00000001190a8824 */ /* 0x000fe200078e0207 */
[----:B------:R-:W-:Y:S01]  /*1040*/  @!P0 MOV R16, R4 ;  /* 0x0000000400108202 */ /* 0x000fe20000000f00 */
[----:B------:R-:W0:Y:S01]  /*1050*/  @!P0 LDC.64 R6, c[0x0][0x390] ;  /* 0x0000e400ff068b82 */ /* 0x000e220000000a00 */
[----:B------:R1:W3:Y:S02]  /*1060*/  @!P0 LDG.E R26, desc[UR10][R26.64] ;  /* 0x0000000a1a1a8981 */ /* 0x0002e4000c1e1900 */
[----:B------:R-:W-:Y:S02]  /*1070*/  @!P0 LEA.HI.X R19, R24, R11, R10, 0x1, P3 ;  /* 0x0000000b18138211 */ /* 0x000fe400018f0c0a */
[----:B------:R-:W-:-:S02]  /*1080*/  @!P0 SHF.R.S32.HI R10, RZ, 0x1f, R23 ;  /* 0x0000001fff0a8819 */ /* 0x000fc40000011417 */
[----:B------:R-:W-:Y:S01]  /*1090*/  @!P0 SHF.R.S32.HI R22, RZ, 0x1f, R29 ;  /* 0x0000001fff168819 */ /* 0x000fe2000001141d */
[----:B------:R-:W4:Y:S02]  /*10a0*/  @!P0 LDG.E R18, desc[UR10][R18.64] ;  /* 0x0000000a12128981 */ /* 0x000f24000c1e1900 */
[----:B------:R-:W-:Y:S02]  /*10b0*/  @!P0 IMAD R24, R10, UR4, RZ ;  /* 0x000000040a188c24 */ /* 0x000fe4000f8e02ff */
[----:B------:R-:W-:-:S04]  /*10c0*/  @!P0 IMAD.WIDE.U32 R10, R23, UR4, R16 ;  /* 0x00000004170a8c25 */ /* 0x000fc8000f8e0010 */
[----:B------:R-:W-:Y:S02]  /*10d0*/  @!P0 IMAD R25, R23, UR5, R24 ;  /* 0x0000000517198c24 */ /* 0x000fe4000f8e0218 */
[----:B------:R-:W-:Y:S02]  /*10e0*/  @!P0 IMAD R28, R22, UR4, RZ ;  /* 0x00000004161c8c24 */ /* 0x000fe4000f8e02ff */
[----:B------:R-:W-:Y:S01]  /*10f0*/  @!P0 IMAD.WIDE.U32 R22, R29, UR4, R16 ;  /* 0x000000041d168c25 */ /* 0x000fe2000f8e0010 */
[----:B--2---:R-:W-:-:S03]  /*1100*/  @!P0 LEA R8, P2, R10, R8, 0x1 ;  /* 0x000000080a088211 */ /* 0x004fc600078408ff */
[----:B------:R-:W-:Y:S02]  /*1110*/  @!P0 IMAD.IADD R16, R11, 0x1, R25 ;  /* 0x000000010b108824 */ /* 0x000fe400078e0219 */
[----:B-1----:R-:W-:-:S03]  /*1120*/  @!P0 IMAD R27, R29, UR5, R28 ;  /* 0x000000051d1b8c24 */ /* 0x002fc6000f8e021c */
[----:B------:R-:W-:Y:S02]  /*1130*/  @!P0 LEA.HI.X R9, R10, R9, R16, 0x1, P2 ;  /* 0x000000090a098211 */ /* 0x000fe400010f0c10 */
[C---:B0-----:R-:W-:Y:S02]  /*1140*/  @!P0 LEA R6, P3, R22.reuse, R6, 0x1 ;  /* 0x0000000616068211 */ /* 0x041fe400078608ff */
[----:B------:R-:W-:Y:S01]  /*1150*/  @!P0 IADD3 R11, PT, PT, R23, R27, RZ ;  /* 0x0000001b170b8210 */ /* 0x000fe20007ffe0ff */
[----:B------:R0:W2:Y:S03]  /*1160*/  @!P0 LDG.E R16, desc[UR10][R8.64] ;  /* 0x0000000a08108981 */ /* 0x0000a6000c1e1900 */
[----:B------:R-:W-:-:S05]  /*1170*/  @!P0 LEA.HI.X R7, R22, R7, R11, 0x1, P3 ;  /* 0x0000000716078211 */ /* 0x000fca00018f0c0b */
[----:B------:R1:W5:Y:S01]  /*1180*/  @!P0 LDG.E R19, desc[UR10][R6.64] ;  /* 0x0000000a06138981 */ /* 0x000362000c1e1900 */
[----:B0-----:R-:W-:Y:S02]  /*1190*/  PRMT R9, RZ, 0x5410, RZ ;  /* 0x00005410ff097816 */ /* 0x001fe400000000ff */
[----:B-1----:R-:W-:Y:S01]  /*11a0*/  PRMT R7, RZ, 0x5410, RZ ;  /* 0x00005410ff077816 */ /* 0x002fe200000000ff */
[----:B------:R-:W-:-:S03]  /*11b0*/  VIADD R20, R20, 0x4 ;  /* 0x0000000414147836 */ /* 0x000fc60000000000 */
[----:B---3--:R-:W-:-:S04]  /*11c0*/  @!P0 PRMT R7, R7, 0x5410, R26 ;  /* 0x0000541007078816 */ /* 0x008fc8000000001a */
[----:B------:R-:W-:Y:S02]  /*11d0*/  @!P0 PRMT R7, R26, 0x7632, R7 ;  /* 0x000076321a078816 */ /* 0x000fe40000000007 */
[----:B----4-:R-:W-:-:S03]  /*11e0*/  @!P0 PRMT R9, R9, 0x5410, R18 ;  /* 0x0000541009098816 */ /* 0x010fc60000000012 */
[--C-:B------:R-:W-:Y:S01]  /*11f0*/  HADD2.F32 R10, -RZ, R7.reuse.H1_H1 ;  /* 0x30000007ff0a7230 */ /* 0x100fe20000004100 */
[----:B------:R-:W-:Y:S01]  /*1200*/  @!P0 PRMT R9, R18, 0x7632, R9 ;  /* 0x0000763212098816 */ /* 0x000fe20000000009 */
[----:B------:R-:W-:-:S04]  /*1210*/  HADD2.F32 R11, -RZ, R7.H0_H0 ;  /* 0x20000007ff0b7230 */ /* 0x000fc80000004100 */
[--C-:B------:R-:W-:Y:S02]  /*1220*/  HADD2.F32 R7, -RZ, R9.reuse.H1_H1 ;  /* 0x30000009ff077230 */ /* 0x100fe40000004100 */
[----:B------:R-:W-:Y:S01]  /*1230*/  HADD2.F32 R8, -RZ, R9.H0_H0 ;  /* 0x20000009ff087230 */ /* 0x000fe20000004100 */
[----:B------:R-:W-:Y:S01]  /*1240*/  PRMT R9, RZ, 0x5410, RZ ;  /* 0x00005410ff097816 */ /* 0x000fe200000000ff */
[----:B------:R-:W-:Y:S01]  /*1250*/  FADD.FTZ R6, R10, R11 ;  /* 0x0000000b0a067221 */ /* 0x000fe20000010000 */
[----:B------:R-:W-:-:S03]  /*1260*/  FMUL.FTZ R11, R11, R11 ;  /* 0x0000000b0b0b7220 */ /* 0x000fc60000410000 */
[----:B------:R-:W-:Y:S01]  /*1270*/  FADD.FTZ R13, R13, R6 ;  /* 0x000000060d0d7221 */ /* 0x000fe20000010000 */
[----:B------:R-:W-:Y:S01]  /*1280*/  FFMA.FTZ R11, R10, R10, R11 ;  /* 0x0000000a0a0b7223 */ /* 0x000fe2000001000b */
[----:B------:R-:W-:Y:S01]  /*1290*/  FADD.FTZ R6, R7, R8 ;  /* 0x0000000807067221 */ /* 0x000fe20000010000 */
[----:B------:R-:W-:Y:S02]  /*12a0*/  PRMT R10, RZ, 0x7610, R10 ;  /* 0x00007610ff0a7816 */ /* 0x000fe4000000000a */
[----:B--2---:R-:W-:Y:S01]  /*12b0*/  @!P0 PRMT R9, R16, 0x7632, R9 ;  /* 0x0000763210098816 */ /* 0x004fe20000000009 */
[----:B------:R-:W-:-:S03]  /*12c0*/  FADD.FTZ R23, R12, R11 ;  /* 0x0000000b0c177221 */ /* 0x000fc60000010000 */
[----:B------:R-:W-:Y:S01]  /*12d0*/  @!P0 PRMT R9, R9, 0x5410, R16 ;  /* 0x0000541009098816 */ /* 0x000fe20000000010 */
        /* <DEDUP_REMOVED lines=21> */
.L_x_2906:
        /* <DEDUP_REMOVED lines=24> */
[----:B-1----:R-:W-:-:S03]  /*15b0*/  @!P0 LEA R6, P3, R18, R6, 0x1 ;  /* 0x0000000612068211 */ /* 0x002fc600078608ff */
[----:B------:R0:W2:Y:S01]  /*15c0*/  @!P0 LDG.E R8, desc[UR10][R8.64] ;  /* 0x0000000a08088981 */ /* 0x0000a2000c1e1900 */
[----:B------:R-:W-:-:S05]  /*15d0*/  @!P0 LEA.HI.X R7, R18, R7, R21, 0x1, P3 ;  /* 0x0000000712078211 */ /* 0x000fca00018f0c15 */
[----:B------:R1:W3:Y:S01]  /*15e0*/  @!P0 LDG.E R6, desc[UR10][R6.64] ;  /* 0x0000000a06068981 */ /* 0x0002e2000c1e1900 */
[----:B0-----:R-:W-:Y:S02]  /*15f0*/  PRMT R9, RZ, 0x5410, RZ ;  /* 0x00005410ff097816 */ /* 0x001fe400000000ff */
[----:B-1----:R-:W-:Y:S02]  /*1600*/  PRMT R7, RZ, 0x5410, RZ ;  /* 0x00005410ff077816 */ /* 0x002fe400000000ff */
        /* <DEDUP_REMOVED lines=19> */
.L_x_2907:
        /* <DEDUP_REMOVED lines=10> */
[----:B------:R-:W-:-:S05]  /*17e0*/  PRMT R3, RZ, 0x5410, RZ ;  /* 0x00005410ff037816 */ /* 0x000fca00000000ff */
[----:B------:R-:W-:Y:S05]  /*17f0*/  @P0 BRA `(.L_x_2909) ;  /* 0x0000000000180947 */ /* 0x000fea0003800000 */
[----:B------:R-:W0:Y:S01]  /*1800*/  LDCU.64 UR4, c[0x0][0x390] ;  /* 0x00007200ff0477ac */ /* 0x000e220008000a00 */
[----:B------:R-:W-:Y:S02]  /*1810*/  IADD3 R7, PT, PT, R5, R7, RZ ;  /* 0x0000000705077210 */ /* 0x000fe40007ffe0ff */
[----:B0-----:R-:W-:-:S04]  /*1820*/  LEA R2, P0, R4, UR4, 0x1 ;  /* 0x0000000404027c11 */ /* 0x001fc8000f8008ff */
[----:B------:R-:W-:-:S05]  /*1830*/  LEA.HI.X R3, R4, UR5, R7, 0x1, P0 ;  /* 0x0000000504037c11 */ /* 0x000fca00080f0c07 */
[----:B------:R-:W2:Y:S02]  /*1840*/  LDG.E R2, desc[UR10][R2.64] ;  /* 0x0000000a02027981 */ /* 0x000ea4000c1e1900 */
[----:B--2---:R-:W-:-:S07]  /*1850*/  PRMT R3, R2, 0x5432, R2 ;  /* 0x0000543202037816 */ /* 0x004fce0000000002 */
.L_x_2909:
[----:B------:R-:W-:Y:S05]  /*1860*/  BSYNC.RECONVERGENT B0 ;  /* 0x0000000000007941 */ /* 0x000fea0003800200 */
.L_x_2908:
[--C-:B------:R-:W-:Y:S02]  /*1870*/  HADD2.F32 R2, -RZ, R3.reuse.H0_H0 ;  /* 0x20000003ff027230 */ /* 0x100fe40000004100 */
[----:B------:R-:W-:-:S03]  /*1880*/  HADD2.F32 R3, -RZ, R3.H1_H1 ;  /* 0x30000003ff037230 */ /* 0x000fc60000004100 */
[----:B------:R-:W-:Y:S02]  /*1890*/  FMUL.FTZ R4, R2, R2 ;  /* 0x0000000202047220 */ /* 0x000fe40000410000 */
[C---:B------:R-:W-:Y:S02]  /*18a0*/  FADD.FTZ R2, R3.reuse, R2 ;  /* 0x0000000203027221 */ /* 0x040fe40000010000 */
[----:B------:R-:W-:Y:S02]  /*18b0*/  FFMA.FTZ R3, R3, R3, R4 ;  /* 0x0000000303037223 */ /* 0x000fe40000010004 */
[----:B------:R-:W-:Y:S02]  /*18c0*/  FADD.FTZ R13, R13, R2 ;  /* 0x000000020d0d7221 */ /* 0x000fe40000010000 */
[----:B------:R-:W-:-:S07]  /*18d0*/  FADD.FTZ R12, R12, R3 ;  /* 0x000000030c0c7221 */ /* 0x000fce0000010000 */
.L_x_2903:
        /* <DEDUP_REMOVED lines=39> */
[----:B0-----:R-:W0:Y:S04]  /*1b50*/  LDS R3, [R26+0x1c] ;  /* 0x00001c001a037984 */ /* 0x001e280000000800 */
        /* <DEDUP_REMOVED lines=11> */
[----:B0-----:R-:W-:-:S03]  /*1c10*/  ISETP.NE.AND P0, PT, R3, RZ, PT ;  /* 0x000000ff0300720c */ /* 0x001fc60003f05270 */
[----:B------:R-:W0:Y:S01]  /*1c20*/  LDS R18, [R26+0x48] ;  /* 0x000048001a127984 */ /* 0x000e220000000800 */
[----:B------:R-:W-:Y:S02]  /*1c30*/  FSEL R23, R24, R5, !P0 ;  /* 0x0000000518177208 */ /* 0x000fe40004000000 */
[----:B------:R-:W-:Y:S01]  /*1c40*/  P2R R31, PR, RZ, 0x1 ;  /* 0x00000001ff1f7803 */ /* 0x000fe20000000000 */
[----:B------:R-:W0:Y:S01]  /*1c50*/  LDS R17, [R26+0x50] ;  /* 0x000050001a117984 */ /* 0x000e220000000800 */
        /* <DEDUP_REMOVED lines=21> */
[----:B--2---:R-:W-:-:S03]  /*1db0*/  ISETP.NE.AND P4, PT, R14, RZ, PT ;  /* 0x000000ff0e00720c */ /* 0x004fc60003f85270 */
[----:B------:R2:W2:Y:S01]  /*1dc0*/  LDS R27, [R26+0x6c] ;  /* 0x00006c001a1b7984 */ /* 0x0004a20000000800 */
[----:B0-----:R-:W-:Y:S01]  /*1dd0*/  FADD.FTZ R33, R18, R33 ;  /* 0x0000002112217221 */ /* 0x001fe20000010000 */
[----:B------:R-:W-:Y:S01]  /*1de0*/  FSEL R28, R29, R16, !P4 ;  /* 0x000000101d1c7208 */ /* 0x000fe20006000000 */
[----:B------:R-:W0:Y:S03]  /*1df0*/  S2R R34, SR_LANEID ;  /* 0x0000000000227919 */ /* 0x000e260000000000 */
        /* <DEDUP_REMOVED lines=10> */
[----:B--2---:R-:W-:Y:S02]  /*1ea0*/  IADD3 R26, PT, PT, R8, R3, R21 ;  /* 0x00000003081a7210 */ /* 0x004fe40007ffe015 */
        /* <DEDUP_REMOVED lines=9> */
[----:B0-----:R-:W-:Y:S06]  /*1f40*/  BRA.DIV UR4, `(.L_x_2911) ;  /* 0x0000000a04847947 */ /* 0x001fec000b800000 */
        /* <DEDUP_REMOVED lines=61> */
.L_x_2930:
[----:B------:R-:W-:Y:S02]  /*2320*/  P2R R33, PR, RZ, 0x2 ;  /* 0x00000002ff217803 */ /* 0x000fe40000000000 */
[----:B------:R-:W-:Y:S02]  /*2330*/  ISETP.NE.AND P1, PT, R32, RZ, PT ;  /* 0x000000ff2000720c */ /* 0x000fe40003f25270 */
[----:B------:R-:W-:Y:S02]  /*2340*/  P2R R30, PR, RZ, 0x4 ;  /* 0x00000004ff1e7803 */ /* 0x000fe40000000000 */
[----:B------:R-:W-:-:S09]  /*2350*/  PLOP3.LUT P0, PT, PT, PT, PT, 0x80, 0x8 ;  /* 0x000000000008781c */ /* 0x000fd20003f0f070 */
[----:B------:R-:W-:Y:S01]  /*2360*/  @P1 ISETP.NE.AND P2, PT, R21, RZ, PT ;  /* 0x000000ff1500120c */ /* 0x000fe20003f45270 */
[----:B--2---:R-:W-:Y:S02]  /*2370*/  @P1 IMAD.IADD R21, R29, 0x1, R21 ;  /* 0x000000011d151824 */ /* 0x004fe400078e0215 */
[----:B------:R-:W2:Y:S01]  /*2380*/  S2R R29, SR_CgaCtaId ;  /* 0x00000000001d7919 */ /* 0x000ea20000008800 */
[----:B------:R-:W-:Y:S02]  /*2390*/  @P1 PLOP3.LUT P0, PT, P2, PT, PT, 0x80, 0x8 ;  /* 0x000000000008181c */ /* 0x000fe4000170f070 */
[----:B------:R-:W-:Y:S02]  /*23a0*/  IADD3 R3, PT, PT, R3, R21, RZ ;  /* 0x0000001503037210 */ /* 0x000fe40007ffe0ff */
[----:B------:R-:W-:Y:S02]  /*23b0*/  ISETP.NE.AND P2, PT, R30, RZ, PT ;  /* 0x000000ff1e00720c */ /* 0x000fe40003f45270 */
[----:B------:R-:W-:Y:S01]  /*23c0*/  ISETP.NE.AND P1, PT, R33, RZ, PT ;  /* 0x000000ff2100720c */ /* 0x000fe20003f25270 */
[----:B------:R-:W-:-:S05]  /*23d0*/  IMAD.IADD R8, R8, 0x1, R3 ;  /* 0x0000000108087824 */ /* 0x000fca00078e0203 */
[----:B------:R-:W-:Y:S01]  /*23e0*/  IADD3 R9, PT, PT, R9, R8, RZ ;  /* 0x0000000809097210 */ /* 0x000fe20007ffe0ff */
[----:B0-----:R-:W-:Y:S01]  /*23f0*/  @!P0 FADD.FTZ R4, R26, R4 ;  /* 0x000000041a048221 */ /* 0x001fe20000010000 */
[----:B-1----:R-:W-:Y:S01]  /*2400*/  @!P0 FADD.FTZ R6, R28, R6 ;  /* 0x000000061c068221 */ /* 0x002fe20000010000 */
[----:B------:R-:W-:Y:S01]  /*2410*/  ISETP.NE.AND P0, PT, R31, RZ, PT ;  /* 0x000000ff1f00720c */ /* 0x000fe20003f05270 */
[----:B------:R-:W0:Y:S01]  /*2420*/  S2R R28, SR_TID.X ;  /* 0x00000000001c7919 */ /* 0x000e220000002100 */
[----:B------:R-:W-:Y:S01]  /*2430*/  IMAD.IADD R14, R14, 0x1, R9 ;  /* 0x000000010e0e7824 */ /* 0x000fe200078e0209 */
[----:B------:R-:W-:-:S04]  /*2440*/  MOV R26, 0x400 ;  /* 0x00000400001a7802 */ /* 0x000fc80000000f00 */
[----:B------:R-:W-:-:S05]  /*2450*/  IADD3 R15, PT, PT, R15, R14, RZ ;  /* 0x0000000e0f0f7210 */ /* 0x000fca0007ffe0ff */
[----:B------:R-:W-:Y:S02]  /*2460*/  IMAD.IADD R20, R20, 0x1, R15 ;  /* 0x0000000114147824 */ /* 0x000fe400078e020f */
[----:B------:R-:W-:Y:S01]  /*2470*/  @!P0 FADD.FTZ R5, R5, R4 ;  /* 0x0000000405058221 */ /* 0x000fe20000010000 */
[----:B------:R-:W-:Y:S01]  /*2480*/  @!P0 FADD.FTZ R7, R7, R6 ;  /* 0x0000000607078221 */ /* 0x000fe20000010000 */
[----:B--2---:R-:W-:Y:S02]  /*2490*/  LEA R29, R29, R26, 0x18 ;  /* 0x0000001a1d1d7211 */ /* 0x004fe400078ec0ff */
[----:B------:R-:W-:Y:S01]  /*24a0*/  @!P6 FADD.FTZ R10, R10, R5 ;  /* 0x000000050a0ae221 */ /* 0x000fe20000010000 */
[----:B------:R-:W-:Y:S01]  /*24b0*/  @!P6 FADD.FTZ R12, R12, R7 ;  /* 0x000000070c0ce221 */ /* 0x000fe20000010000 */
[----:B------:R-:W-:Y:S02]  /*24c0*/  IADD3 R23, PT, PT, R23, R20, RZ ;  /* 0x0000001417177210 */ /* 0x000fe40007ffe0ff */
[----:B------:R-:W-:Y:S01]  /*24d0*/  @!P5 FADD.FTZ R11, R11, R10 ;  /* 0x0000000a0b0bd221 */ /* 0x000fe20000010000 */
[----:B------:R-:W-:-:S03]  /*24e0*/  @!P5 FADD.FTZ R13, R13, R12 ;  /* 0x0000000c0d0dd221 */ /* 0x000fc60000010000 */
        /* <DEDUP_REMOVED lines=33> */
.L_x_2910:
        /* <DEDUP_REMOVED lines=38> */
.L_x_2911:
        /* <DEDUP_REMOVED lines=9> */
.L_x_2912:
[----:B------:R-:W-:Y:S02]  /*29f0*/  P2R R36, PR, RZ, 0x4 ;  /* 0x00000004ff247803 */ /* 0x000fe40000000000 */
[----:B------:R-:W-:Y:S01]  /*2a00*/  ISETP.NE.AND P2, PT, R30, RZ, PT ;  /* 0x000000ff1e00720c */ /* 0x000fe20003f45270 */
[----:B------:R-:W-:Y:S02]  /*2a10*/  IMAD.MOV.U32 R39, RZ, RZ, R26 ;  /* 0x000000ffff277224 */ /* 0x000fe400078e001a */
[----:B------:R-:W-:-:S10]  /*2a20*/  IMAD.MOV.U32 R29, RZ, RZ, R33 ;  /* 0x000000ffff1d7224 */ /* 0x000fd400078e0021 */
[----:B------:R-:W-:Y:S05]  /*2a30*/  WARPSYNC.COLLECTIVE R38, `(.L_x_2913) ;  /* 0x0000000026087348 */ /* 0x000fea0003c00000 */
[----:B------:R0:W1:Y:S02]  /*2a40*/  SHFL.UP P0, R33, R39, R40, R41 ;  /* 0x0400002827217389 */ /* 0x0000640000000029 */
[----:B01----:R-:W-:Y:S05]  /*2a50*/  ENDCOLLECTIVE ;  /* 0x000000000000791b */ /* 0x003fea0003800000 */
.L_x_2913:
        /* <DEDUP_REMOVED lines=8> */
.L_x_2914:
[----:B------:R-:W-:Y:S01]  /*2ae0*/  MOV R39, R29 ;  /* 0x0000001d00277202 */ /* 0x000fe20000000f00 */
[----:B------:R-:W-:Y:S02]  /*2af0*/  IMAD.MOV.U32 R40, RZ, RZ, 0x2 ;  /* 0x00000002ff287424 */ /* 0x000fe400078e00ff */
[----:B------:R-:W-:-:S07]  /*2b00*/  IMAD.MOV.U32 R35, RZ, RZ, R33 ;  /* 0x000000ffff237224 */ /* 0x000fce00078e0021 */
[----:B------:R-:W-:Y:S05]  /*2b10*/  WARPSYNC.COLLECTIVE R38, `(.L_x_2915) ;  /* 0x0000000026087348 */ /* 0x000fea0003c00000 */
[----:B------:R0:W1:Y:S02]  /*2b20*/  SHFL.UP P0, R33, R39, R40, R41 ;  /* 0x0400002827217389 */ /* 0x0000640000000029 */
[----:B01----:R-:W-:Y:S05]  /*2b30*/  ENDCOLLECTIVE ;  /* 0x000000000000791b */ /* 0x003fea0003800000 */
.L_x_2915:
        /* <DEDUP_REMOVED lines=9> */
.L_x_2916:
        /* <DEDUP_REMOVED lines=8> */
.L_x_2917:
[----:B------:R-:W-:Y:S02]  /*2c50*/  IMAD.MOV.U32 R39, RZ, RZ, R30 ;  /* 0x000000ffff277224 */ /* 0x000fe400078e001e */
[----:B------:R-:W-:Y:S01]  /*2c60*/  HFMA2 R40, -RZ, RZ, 0, 2.384185791015625e-07 ;  /* 0x00000004ff287431 */ /* 0x000fe200000001ff */
[----:B------:R-:W-:-:S07]  /*2c70*/  MOV R35, R33 ;  /* 0x0000002100237202 */ /* 0x000fce0000000f00 */
[----:B------:R-:W-:Y:S05]  /*2c80*/  WARPSYNC.COLLECTIVE R38, `(.L_x_2918) ;  /* 0x0000000026087348 */ /* 0x000fea0003c00000 */
[----:B------:R0:W1:Y:S02]  /*2c90*/  SHFL.UP P0, R33, R39, R40, R41 ;  /* 0x0400002827217389 */ /* 0x0000640000000029 */
[----:B01----:R-:W-:Y:S05]  /*2ca0*/  ENDCOLLECTIVE ;  /* 0x000000000000791b */ /* 0x003fea0003800000 */
.L_x_2918:
        /* <DEDUP_REMOVED lines=9> */
.L_x_2919:
        /* <DEDUP_REMOVED lines=8> */
.L_x_2920:
[----:B------:R-:W-:Y:S01]  /*2dc0*/  MOV R39, R29 ;  /* 0x0000001d00277202 */ /* 0x000fe20000000f00 */
[----:B------:R-:W-:Y:S02]  /*2dd0*/  IMAD.MOV.U32 R40, RZ, RZ, 0x8 ;  /* 0x00000008ff287424 */ /* 0x000fe400078e00ff */
[----:B------:R-:W-:-:S07]  /*2de0*/  IMAD.MOV.U32 R35, RZ, RZ, R33 ;  /* 0x000000ffff237224 */ /* 0x000fce00078e0021 */
[----:B------:R-:W-:Y:S05]  /*2df0*/  WARPSYNC.COLLECTIVE R38, `(.L_x_2921) ;  /* 0x0000000026087348 */ /* 0x000fea0003c00000 */
[----:B------:R0:W1:Y:S02]  /*2e00*/  SHFL.UP P0, R33, R39, R40, R41 ;  /* 0x0400002827217389 */ /* 0x0000640000000029 */
[----:B01----:R-:W-:Y:S05]  /*2e10*/  ENDCOLLECTIVE ;  /* 0x000000000000791b */ /* 0x003fea0003800000 */
.L_x_2921:
        /* <DEDUP_REMOVED lines=9> */
.L_x_2922:
        /* <DEDUP_REMOVED lines=10> */
.L_x_2923:
        /* <DEDUP_REMOVED lines=9> */
.L_x_2924:
[----:B------:R-:W-:Y:S01]  /*2fe0*/  ISETP.NE.AND P2, PT, R36, RZ, PT ;  /* 0x000000ff2400720c */ /* 0x000fe20003f45270 */
[----:B------:R-:W-:Y:S02]  /*2ff0*/  IMAD.MOV.U32 R39, RZ, RZ, R26 ;  /* 0x000000ffff277224 */ /* 0x000fe400078e001a */
[----:B------:R-:W-:-:S10]  /*3000*/  IMAD.MOV.U32 R29, RZ, RZ, R33 ;  /* 0x000000ffff1d7224 */ /* 0x000fd400078e0021 */
[----:B------:R-:W-:Y:S05]  /*3010*/  WARPSYNC.COLLECTIVE R38, `(.L_x_2925) ;  /* 0x0000000026087348 */ /* 0x000fea0003c00000 */
[----:B------:R0:W1:Y:S02]  /*3020*/  SHFL.UP P0, R33, R39, R40, R41 ;  /* 0x0400002827217389 */ /* 0x0000640000000029 */
[----:B01----:R-:W-:Y:S05]  /*3030*/  ENDCOLLECTIVE ;  /* 0x000000000000791b */ /* 0x003fea0003800000 */
.L_x_2925:
        /* <DEDUP_REMOVED lines=10> */
.L_x_2926:
        /* <DEDUP_REMOVED lines=9> */
.L_x_2927:
[----:B------:R-:W-:Y:S01]  /*3170*/  ISETP.NE.AND P1, PT, R37, RZ, PT ;  /* 0x000000ff2500720c */ /* 0x000fe20003f25270 */
[----:B------:R-:W-:Y:S01]  /*3180*/  IMAD.MOV.U32 R39, RZ, RZ, R26 ;  /* 0x000000ffff277224 */ /* 0x000fe200078e001a */
[----:B------:R-:W-:-:S11]  /*3190*/  MOV R29, R33 ;  /* 0x00000021001d7202 */ /* 0x000fd60000000f00 */
[----:B------:R-:W-:Y:S05]  /*31a0*/  WARPSYNC.COLLECTIVE R38, `(.L_x_2928) ;  /* 0x0000000026087348 */ /* 0x000fea0003c00000 */
[----:B------:R0:W1:Y:S02]  /*31b0*/  SHFL.UP P0, R33, R39, R40, R41 ;  /* 0x0400002827217389 */ /* 0x0000640000000029 */
[----:B01----:R-:W-:Y:S05]  /*31c0*/  ENDCOLLECTIVE ;  /* 0x000000000000791b */ /* 0x003fea0003800000 */
.L_x_2928:
[----:B------:R-:W-:Y:S01]  /*31d0*/  IMAD.MOV.U32 R39, RZ, RZ, R28 ;  /* 0x000000ffff277224 */ /* 0x000fe200078e001c */
[----:B------:R-:W-:-:S07]  /*31e0*/  MOV R26, R33 ;  /* 0x00000021001a7202 */ /* 0x000fce0000000f00 */
[----:B------:R-:W-:Y:S05]  /*31f0*/  WARPSYNC.COLLECTIVE R38, `(.L_x_2929) ;  /* 0x0000000026087348 */ /* 0x000fea0003c00000 */
[----:B------:R0:W1:Y:S02]  /*3200*/  SHFL.UP P0, R33, R39, R40, R41 ;  /* 0x0400002827217389 */ /* 0x0000640000000029 */
[----:B01----:R-:W-:Y:S05]  /*3210*/  ENDCOLLECTIVE ;  /* 0x000000000000791b */ /* 0x003fea0003800000 */
.L_x_2929:
[----:B------:R-:W-:Y:S01]  /*3220*/  MOV R28, R33 ;  /* 0x00000021001c7202 */ /* 0x000fe20000000f00 */
[----:B------:R-:W-:Y:S06]  /*3230*/  BRA `(.L_x_2930) ;  /* 0xfffffff000387947 */ /* 0x000fec000383ffff */
.L_x_2931:
        /* <DEDUP_REMOVED lines=12> */
.L_x_3686:


//--------------------- .text._Z30group_norm_nhwc_fwd_sum_kernelI11Fp16IOFp32WLi120EEv26Group_norm_nhwc_fwd_params --------------------------
	.section	.text._Z30group_norm_nhwc_fwd_sum_kernelI11Fp16IOFp32WLi120EEv26Group_norm_nhwc_fwd_params,"ax",@progbits
	.align	128
        .global         _Z30group_norm_nhwc_fwd_sum_kernelI11Fp16IOFp32WLi120EEv26Group_norm_nhwc_fwd_params
        .type           _Z30group_norm_nhwc_fwd_sum_kernelI11Fp16IOFp32WLi120EEv26Group_norm_nhwc_fwd_params,@function
        .size           _Z30group_norm_nhwc_fwd_sum_kernelI11Fp16IOFp32WLi120EEv26Group_norm_nhwc_fwd_params,(.L_x_3687 - _Z30group_norm_nhwc_fwd_sum_kernelI11Fp16IOFp32WLi120EEv26Group_norm_nhwc_fwd_params)
        .other          _Z30group_norm_nhwc_fwd_sum_kernelI11Fp16IOFp32WLi120EEv26Group_norm_nhwc_fwd_params,@"STO_CUDA_ENTRY STV_DEFAULT"
_Z30group_norm_nhwc_fwd_sum_kernelI11Fp16IOFp32WLi120EEv26Group_norm_nhwc_fwd_params:
.text._Z30group_norm_nhwc_fwd_sum_kernelI11Fp16IOFp32WLi120EEv26Group_norm_nhwc_fwd_params:
        /* <DEDUP_REMOVED lines=42> */
.L_x_2934:
        /* <DEDUP_REMOVED lines=188> */
.L_x_2933:
        /* <DEDUP_REMOVED lines=92> */
.L_x_2935:
        /* <DEDUP_REMOVED lines=49> */
.L_x_2936:
        /* <DEDUP_REMOVED lines=18> */
.L_x_2938:
[----:B------:R-:W-:Y:S05]  /*1850*/  BSYNC.RECONVERGENT B0 ;  /* 0x0000000000007941 */ /* 0x000fea0003800200 */
.L_x_2937:
[--C-:B------:R-:W-:Y:S02]  /*1860*/  HADD2.F32 R2, -RZ, R3.reuse.H0_H0 ;  /* 0x20000003ff027230 */ /* 0x100fe40000004100 */
[----:B------:R-:W-:-:S03]  /*1870*/  HADD2.F32 R3, -RZ, R3.H1_H1 ;  /* 0x30000003ff037230 */ /* 0x000fc60000004100 */
[----:B------:R-:W-:Y:S02]  /*1880*/  FMUL.FTZ R6, R2, R2 ;  /* 0x0000000202067220 */ /* 0x000fe40000410000 */
[C---:B------:R-:W-:Y:S02]  /*1890*/  FADD.FTZ R5, R3.reuse, R2 ;  /* 0x0000000203057221 */ /* 0x040fe40000010000 */
[----:B------:R-:W-:Y:S02]  /*18a0*/  FFMA.FTZ R6, R3, R3, R6 ;  /* 0x0000000303067223 */ /* 0x000fe40000010006 */
[----:B------:R-:W-:Y:S02]  /*18b0*/  FADD.FTZ R10, R10, R5 ;  /* 0x000000050a0a7221 */ /* 0x000fe40000010000 */
[----:B------:R-:W-:-:S07]  /*18c0*/  FADD.FTZ R9, R9, R6 ;  /* 0x0000000609097221 */ /* 0x000fce0000010000 */
.L_x_2932:
[----:B------:R-:W0:Y:S01]  /*18d0*/  LDCU UR5, c[0x0][0x40c] ;  /* 0x00008180ff0577ac */ /* 0x000e220008000800 */
[----:B------:R-:W-:Y:S02]  /*18e0*/  MOV R2, RZ ;  /* 0x000000ff00027202 */ /* 0x000fe40000000f00 */
        /* <DEDUP_REMOVED lines=33> */
[----:B------:R-:W0:Y:S04]  /*1b00*/  S2R R22, SR_LANEID ;  /* 0x0000000000167919 */ /* 0x000e280000000000 */
        /* <DEDUP_REMOVED lines=114> */
.L_x_2952:
        /* <DEDUP_REMOVED lines=46> */
.L_x_2939:
[----:B------:R-:W-:Y:S05]  /*2510*/  WARPSYNC.ALL ;  /* 0x0000000000007948 */ /* 0x000fea0003800000 */
[----:B------:R-:W-:Y:S01]  /*2520*/  BAR.SYNC.DEFER_BLOCKING 0x0 ;  /* 0x0000000000007b1d */ /* 0x000fe20000010000 */
[----:B------:R-:W-:-:S07]  /*2530*/  UIADD3 UR4, UPT, UPT, UR5, -0x2, URZ ;  /* 0xfffffffe05047890 */ /* 0x000fce000fffe0ff */
[----:B------:R-:W1:Y:S01]  /*2540*/  LDC R11, c[0x0][0x408] ;  /* 0x00010200ff0b7b82 */ /* 0x000e620000000800 */
[----:B------:R-:W-:-:S07]  /*2550*/  ISETP.NE.AND P1, PT, R4, UR4, PT ;  /* 0x0000000404007c0c */ /* 0x000fce000bf25270 */
[----:B----4-:R-:W2:Y:S06]  /*2560*/  LDC R13, c[0x0][0x3f8] ;  /* 0x0000fe00ff0d7b82 */ /* 0x010eac0000000800 */
[----:B------:R-:W-:Y:S01]  /*2570*/  @!P1 VIADD R4, R6, 0x950 ;  /* 0x0000095006049836 */ /* 0x000fe20000000000 */
[----:B0-----:R-:W-:Y:S04]  /*2580*/  @!P1 LDS R9, [R5+0x238] ;  /* 0x0002380005099984 */ /* 0x001fe80000000800 */
[----:B------:R-:W-:Y:S01]  /*2590*/  @!P1 LEA R7, R3, R4, 0x18 ;  /* 0x0000000403079211 */ /* 0x000fe200078ec0ff */
[----:B------:R-:W0:Y:S03]  /*25a0*/  @!P1 LDS R8, [R5+0x234] ;  /* 0x0002340005089984 */ /* 0x000e260000000800 */
        /* <DEDUP_REMOVED lines=21> */
.L_x_2940:
[----:B0-----:R-:W-:Y:S05]  /*2700*/  WARPSYNC.COLLECTIVE R13, `(.L_x_2941) ;  /* 0x000000000d087348 */ /* 0x001fea0003c00000 */
[----:B------:R-:W-:Y:S01]  /*2710*/  NOP ;  /* 0x0000000000007918 */ /* 0x000fe20000000000 */
[----:B0-----:R-:W-:Y:S05]  /*2720*/  ENDCOLLECTIVE ;  /* 0x000000000000791b */ /* 0x001fea0003800000 */
.L_x_2941:
        /* <DEDUP_REMOVED lines=14> */
.L_x_2942:
        /* <DEDUP_REMOVED lines=9> */
.L_x_2943:
        /* <DEDUP_REMOVED lines=11> */
.L_x_2944:
        /* <DEDUP_REMOVED lines=9> */
.L_x_2945:
        /* <DEDUP_REMOVED lines=11> */
.L_x_2946:
        /* <DEDUP_REMOVED lines=9> */
.L_x_2947:
        /* <DEDUP_REMOVED lines=11> */
.L_x_2948:
        /* <DEDUP_REMOVED lines=10> */
.L_x_2949:
        /* <DEDUP_REMOVED lines=9> */
.L_x_2950:
[----:B------:R-:W-:Y:S01]  /*2d00*/  @!P0 FADD.FTZ R7, R7, R14 ;  /* 0x0000000e07078221 */ /* 0x000fe20000010000 */
[----:B------:R0:W-:Y:S04]  /*2d10*/  STS [R12+0xc0], R11 ;  /* 0x0000c00b0c007388 */ /* 0x0001e80000000800 */
[----:B------:R0:W-:Y:S04]  /*2d20*/  STS [R12+0xc4], R8 ;  /* 0x0000c4080c007388 */ /* 0x0001e80000000800 */
[----:B------:R0:W-:Y:S02]  /*2d30*/  STS [R12+0xc8], R7 ;  /* 0x0000c8070c007388 */ /* 0x0001e40000000800 */
[----:B0-----:R-:W-:Y:S05]  /*2d40*/  WARPSYNC.COLLECTIVE R13, `(.L_x_2951) ;  /* 0x000000000d087348 */ /* 0x001fea0003c00000 */
[----:B------:R-:W-:Y:S01]  /*2d50*/  NOP ;  /* 0x0000000000007918 */ /* 0x000fe20000000000 */
[----:B0-----:R-:W-:Y:S05]  /*2d60*/  ENDCOLLECTIVE ;  /* 0x000000000000791b */ /* 0x001fea0003800000 */
.L_x_2951:
[----:B------:R-:W-:Y:S05]  /*2d70*/  BRA `(.L_x_2952) ;  /* 0xfffffff4002c7947 */ /* 0x000fea000383ffff */
.L_x_2953:
        /* <DEDUP_REMOVED lines=16> */
.L_x_3687:


//--------------------- .text._Z30group_norm_nhwc_fwd_sum_kernelI11Fp16IOFp32WLi140EEv26Group_norm_nhwc_fwd_params --------------------------
	.section	.text._Z30group_norm_nhwc_fwd_sum_kernelI11Fp16IOFp32WLi140EEv26Group_norm_nhwc_fwd_params,"ax",@progbits
	.align	128
        .global         _Z30group_norm_nhwc_fwd_sum_kernelI11Fp16IOFp32WLi140EEv26Group_norm_nhwc_fwd_params
        .type           _Z30group_norm_nhwc_fwd_sum_kernelI11Fp16IOFp32WLi140EEv26Group_norm_nhwc_fwd_params,@function
        .size           _Z30group_norm_nhwc_fwd_sum_kernelI11Fp16IOFp32WLi140EEv26Group_norm_nhwc_fwd_params,(.L_x_3688 - _Z30group_norm_nhwc_fwd_sum_kernelI11Fp16IOFp32WLi140EEv26Group_norm_nhwc_fwd_params)
        .other          _Z30group_norm_nhwc_fwd_sum_kernelI11Fp16IOFp32WLi140EEv26Group_norm_nhwc_fwd_params,@"STO_CUDA_ENTRY STV_DEFAULT"
_Z30group_norm_nhwc_fwd_sum_kernelI11Fp16IOFp32WLi140EEv26Group_norm_nhwc_fwd_params:
.text._Z30group_norm_nhwc_fwd_sum_kernelI11Fp16IOFp32WLi140EEv26Group_norm_nhwc_fwd_params:
        /* <DEDUP_REMOVED lines=42> */
.L_x_2956:
        /* <DEDUP_REMOVED lines=98> */
[----:B------:R-:W-:Y:S01]  /*08c0*/  @!P0 MOV R10, R14 ;  /* 0x0000000e000a8202 */ /* 0x000fe20000000f00 */
[----:B------:R-:W-:-:S04]  /*08d0*/  @!P0 IMAD.MOV.U32 R11, RZ, RZ, R7 ;  /* 0x000000ffff0b8224 */ /* 0x000fc800078e0007 */
[C---:B0-----:R-:W-:Y:S02]  /*08e0*/  @!P0 IMAD.WIDE.U32 R16, R21.reuse, UR8, R10 ;  /* 0x0000000815108c25 */ /* 0x041fe4000f8e000a */
[----:B------:R-:W0:Y:S02]  /*08f0*/  @!P0 LDC.64 R10, c[0x0][0x390] ;  /* 0x0000e400ff0a8b82 */ /* 0x000e240000000a00 */
[----:B------:R-:W-:-:S05]  /*0900*/  @!P0 IMAD R25, R21, UR9, R29 ;  /* 0x0000000915198c24 */ /* 0x000fca000f8e021d */
[----:B------:R-:W-:Y:S02]  /*0910*/  @!P0 IADD3 R25, PT, PT, R17, R25, RZ ;  /* 0x0000001911198210 */ /* 0x000fe40007ffe0ff */
        /* <DEDUP_REMOVED lines=84> */
.L_x_2955:
        /* <DEDUP_REMOVED lines=40> */
[----:B0-----:R-:W-:Y:S01]  /*10e0*/  @!P0 LEA R2, P2, R18, R2, 0x1 ;  /* 0x0000000212028211 */ /* 0x001fe200078408ff */
[----:B------:R-:W-:Y:S02]  /*10f0*/  @!P0 IMAD.IADD R26, R19, 0x1, R26 ;  /* 0x00000001131a8824 */ /* 0x000fe400078e021a */
[----:B------:R-:W-:-:S03]  /*1100*/  @!P0 IMAD.WIDE.U32 R20, R27, UR4, R6 ;  /* 0x000000041b148c25 */ /* 0x000fc6000f8e0006 */
[----:B------:R-:W-:Y:S01]  /*1110*/  @!P0 LEA.HI.X R3, R18, R3, R26, 0x1, P2 ;  /* 0x0000000312038211 */ /* 0x000fe200010f0c1a */
[----:B------:R-:W-:Y:S01]  /*1120*/  @!P0 IMAD R27, R27, UR5, R24 ;  /* 0x000000051b1b8c24 */ /* 0x000fe2000f8e0218 */
[----:B-1----:R-:W-:-:S03]  /*1130*/  @!P0 LEA R16, P3, R20, R16, 0x1 ;  /* 0x0000001014108211 */ /* 0x002fc600078608ff */
[----:B------:R0:W3:Y:S01]  /*1140*/  @!P0 LDG.E R2, desc[UR10][R2.64] ;  /* 0x0000000a02028981 */ /* 0x0000e2000c1e1900 */
[----:B------:R-:W-:-:S04]  /*1150*/  @!P0 IADD3 R6, PT, PT, R21, R27, RZ ;  /* 0x0000001b15068210 */ /* 0x000fc80007ffe0ff */
        /* <DEDUP_REMOVED lines=25> */
[----:B------:R-:W-:Y:S02]  /*12f0*/  FMUL.FTZ R18, R18, R18 ;  /* 0x0000001212127220 */ /* 0x000fe40000410000 */
[--C-:B------:R-:W-:Y:S01]  /*1300*/  HADD2.F32 R2, -RZ, R17.reuse.H0_H0 ;  /* 0x20000011ff027230 */ /* 0x100fe20000004100 */
[C---:B-----5:R-:W-:Y:S01]  /*1310*/  @!P0 PRMT R10, R16.reuse, 0x7632, R10 ;  /* 0x00007632100a8816 */ /* 0x060fe2000000000a */
[----:B------:R-:W-:Y:S01]  /*1320*/  HADD2.F32 R17, -RZ, R17.H1_H1 ;  /* 0x30000011ff117230 */ /* 0x000fe20000004100 */
[----:B------:R-:W-:Y:S01]  /*1330*/  @!P0 PRMT R19, R16, 0x7610, R19 ;  /* 0x0000761010138816 */ /* 0x000fe20000000013 */
[----:B------:R-:W-:-:S02]  /*1340*/  FFMA.FTZ R18, R3, R3, R18 ;  /* 0x0000000303127223 */ /* 0x000fc40000010012 */
        /* <DEDUP_REMOVED lines=13> */
.L_x_2957:
        /* <DEDUP_REMOVED lines=27> */
[----:B------:R0:W3:Y:S01]  /*15d0*/  @!P0 LDG.E R2, desc[UR10][R2.64] ;  /* 0x0000000a02028981 */ /* 0x0000e2000c1e1900 */
[----:B------:R-:W-:Y:S02]  /*15e0*/  PRMT R11, RZ, 0x5410, RZ ;  /* 0x00005410ff0b7816 */ /* 0x000fe400000000ff */
[----:B0-----:R-:W-:Y:S02]  /*15f0*/  PRMT R3, RZ, 0x5410, RZ ;  /* 0x00005410ff037816 */ /* 0x001fe400000000ff */
        /* <DEDUP_REMOVED lines=19> */
.L_x_2958:
        /* <DEDUP_REMOVED lines=18> */
.L_x_2960:
[----:B------:R-:W-:Y:S05]  /*1850*/  BSYNC.RECONVERGENT B0 ;  /* 0x0000000000007941 */ /* 0x000fea0003800200 */
.L_x_2959:
[--C-:B------:R-:W-:Y:S02]  /*1860*/  HADD2.F32 R2, -RZ, R3.reuse.H0_H0 ;  /* 0x20000003ff027230 */ /* 0x100fe40000004100 */
[----:B------:R-:W-:-:S03]  /*1870*/  HADD2.F32 R3, -RZ, R3.H1_H1 ;  /* 0x30000003ff037230 */ /* 0x000fc60000004100 */
[----:B------:R-:W-:Y:S02]  /*1880*/  FMUL.FTZ R6, R2, R2 ;  /* 0x0000000202067220 */ /* 0x000fe40000410000 */
[C---:B------:R-:W-:Y:S02]  /*1890*/  FADD.FTZ R5, R3.reuse, R2 ;  /* 0x0000000203057221 */ /* 0x040fe40000010000 */
[----:B------:R-:W-:Y:S02]  /*18a0*/  FFMA.FTZ R6, R3, R3, R6 ;  /* 0x0000000303067223 */ /* 0x000fe40000010006 */
[----:B------:R-:W-:Y:S02]  /*18b0*/  FADD.FTZ R10, R10, R5 ;  /* 0x000000050a0a7221 */ /* 0x000fe40000010000 */
[----:B------:R-:W-:-:S07]  /*18c0*/  FADD.FTZ R9, R9, R6 ;  /* 0x0000000609097221 */ /* 0x000fce0000010000 */
.L_x_2954:
        /* <DEDUP_REMOVED lines=157> */
.L_x_2974:
        /* <DEDUP_REMOVED lines=60> */
.L_x_2961:
        /* <DEDUP_REMOVED lines=33> */
.L_x_2962:
[----:B------:R-:W-:Y:S05]  /*2870*/  WARPSYNC.COLLECTIVE R9, `(.L_x_2963) ;  /* 0x0000000009087348 */ /* 0x000fea0003c00000 */
[----:B------:R-:W-:Y:S01]  /*2880*/  NOP ;  /* 0x0000000000007918 */ /* 0x000fe20000000000 */
[----:B------:R-:W-:Y:S05]  /*2890*/  ENDCOLLECTIVE ;  /* 0x000000000000791b */ /* 0x000fea0003800000 */
.L_x_2963:
        /* <DEDUP_REMOVED lines=14> */
.L_x_2964:
        /* <DEDUP_REMOVED lines=9> */
.L_x_2965:
        /* <DEDUP_REMOVED lines=11> */
.L_x_2966:
        /* <DEDUP_REMOVED lines=9> */
.L_x_2967:
        /* <DEDUP_REMOVED lines=11> */
.L_x_2968:
        /* <DEDUP_REMOVED lines=9> */
.L_x_2969:
        /* <DEDUP_REMOVED lines=11> */
.L_x_2970:
        /* <DEDUP_REMOVED lines=10> */
.L_x_2971:
        /* <DEDUP_REMOVED lines=9> */
.L_x_2972:
[----:B------:R-:W-:Y:S01]  /*2e70*/  @!P0 FADD.FTZ R8, R8, R17 ;  /* 0x0000001108088221 */ /* 0x000fe20000010000 */
[----:B------:R0:W-:Y:S04]  /*2e80*/  STS [R11+0xc0], R12 ;  /* 0x0000c00c0b007388 */ /* 0x0001e80000000800 */
[----:B------:R0:W-:Y:S04]  /*2e90*/  STS [R11+0xc4], R6 ;  /* 0x0000c4060b007388 */ /* 0x0001e80000000800 */
[----:B------:R0:W-:Y:S02]  /*2ea0*/  STS [R11+0xc8], R8 ;  /* 0x0000c8080b007388 */ /* 0x0001e40000000800 */
[----:B0-----:R-:W-:Y:S05]  /*2eb0*/  WARPSYNC.COLLECTIVE R9, `(.L_x_2973) ;  /* 0x0000000009087348 */ /* 0x001fea0003c00000 */
[----:B------:R-:W-:Y:S01]  /*2ec0*/  NOP ;  /* 0x0000000000007918 */ /* 0x000fe20000000000 */
[----:B0-----:R-:W-:Y:S05]  /*2ed0*/  ENDCOLLECTIVE ;  /* 0x000000000000791b */ /* 0x001fea0003800000 */
.L_x_2973:
[----:B------:R-:W-:Y:S05]  /*2ee0*/  BRA `(.L_x_2974) ;  /* 0xfffffff000ec7947 */ /* 0x000fea000383ffff */
.L_x_2975:
        /* <DEDUP_REMOVED lines=9> */
.L_x_3688:


//--------------------- .text._Z30group_norm_nhwc_fwd_sum_kernelI11Fp16IOFp32WLi160EEv26Group_norm_nhwc_fwd_params --------------------------
	.section	.text._Z30group_norm_nhwc_fwd_sum_kernelI11Fp16IOFp32WLi160EEv26Group_norm_nhwc_fwd_params,"ax",@progbits
	.align	128
        .global         _Z30group_norm_nhwc_fwd_sum_kernelI11Fp16IOFp32WLi160EEv26Group_norm_nhwc_fwd_params
        .type           _Z30group_norm_nhwc_fwd_sum_kernelI11Fp16IOFp32WLi160EEv26Group_norm_nhwc_fwd_params,@function
        .size           _Z30group_norm_nhwc_fwd_sum_kernelI11Fp16IOFp32WLi160EEv26Group_norm_nhwc_fwd_params,(.L_x_3689 - _Z30group_norm_nhwc_fwd_sum_kernelI11Fp16IOFp32WLi160EEv26Group_norm_nhwc_fwd_params)
        .other          _Z30group_norm_nhwc_fwd_sum_kernelI11Fp16IOFp32WLi160EEv26Group_norm_nhwc_fwd_params,@"STO_CUDA_ENTRY STV_DEFAULT"
_Z30group_norm_nhwc_fwd_sum_kernelI11Fp16IOFp32WLi160EEv26Group_norm_nhwc_fwd_params:
.text._Z30group_norm_nhwc_fwd_sum_kernelI11Fp16IOFp32WLi160EEv26Group_norm_nhwc_fwd_params:
        /* <DEDUP_REMOVED lines=42> */
.L_x_2978:
        /* <DEDUP_REMOVED lines=188> */
.L_x_2977:
        /* <DEDUP_REMOVED lines=92> */
.L_x_2979:
        /* <DEDUP_REMOVED lines=49> */
.L_x_2980:
        /* <DEDUP_REMOVED lines=18> */
.L_x_2982:
[----:B------:R-:W-:Y:S05]  /*1850*/  BSYNC.RECONVERGENT B0 ;  /* 0x0000000000007941 */ /* 0x000fea0003800200 */
.L_x_2981:
[--C-:B------:R-:W-:Y:S02]  /*1860*/  HADD2.F32 R2, -RZ, R3.reuse.H0_H0 ;  /* 0x20000003ff027230 */ /* 0x100fe40000004100 */
[----:B------:R-:W-:-:S03]  /*1870*/  HADD2.F32 R3, -RZ, R3.H1_H1 ;  /* 0x30000003ff037230 */ /* 0x000fc60000004100 */
[----:B------:R-:W-:Y:S02]  /*1880*/  FMUL.FTZ R6, R2, R2 ;  /* 0x0000000202067220 */ /* 0x000fe40000410000 */
[C---:B------:R-:W-:Y:S02]  /*1890*/  FADD.FTZ R5, R3.reuse, R2 ;  /* 0x0000000203057221 */ /* 0x040fe40000010000 */
[----:B------:R-:W-:Y:S02]  /*18a0*/  FFMA.FTZ R6, R3, R3, R6 ;  /* 0x0000000303067223 */ /* 0x000fe40000010006 */
[----:B------:R-:W-:Y:S02]  /*18b0*/  FADD.FTZ R10, R10, R5 ;  /* 0x000000050a0a7221 */ /* 0x000fe40000010000 */
[----:B------:R-:W-:-:S07]  /*18c0*/  FADD.FTZ R9, R9, R6 ;  /* 0x0000000609097221 */ /* 0x000fce0000010000 */
.L_x_2976:
[----:B------:R-:W0:Y:S01]  /*18d0*/  LDCU UR4, c[0x0][0x40c] ;  /* 0x00008180ff0477ac */ /* 0x000e220008000800 */
[----:B------:R-:W-:Y:S01]  /*18e0*/  MOV R2, RZ ;  /* 0x000000ff00027202 */ /* 0x000fe20000000f00 */
        /* <DEDUP_REMOVED lines=45> */
[----:B------:R-:W0:Y:S01]  /*1bc0*/  LDS R6, [R22+0x44] ;  /* 0x0000440016067984 */ /* 0x000e220000000800 */
[----:B--2---:R-:W-:-:S03]  /*1bd0*/  FADD.FTZ R0, R18, R17 ;  /* 0x0000001112007221 */ /* 0x004fc60000010000 */
[----:B------:R-:W2:Y:S01]  /*1be0*/  LDS R5, [R22+0x48] ;  /* 0x0000480016057984 */ /* 0x000ea20000000800 */
[----:B---3--:R-:W-:-:S03]  /*1bf0*/  ISETP.NE.AND P1, PT, R19, RZ, PT ;  /* 0x000000ff1300720c */ /* 0x008fc60003f25270 */
[----:B------:R-:W3:Y:S01]  /*1c00*/  LDS R8, [R22+0x40] ;  /* 0x0000400016087984 */ /* 0x000ee20000000800 */
        /* <DEDUP_REMOVED lines=10> */
[----:B0-----:R-:W-:Y:S01]  /*1cb0*/  FADD.FTZ R0, R9, R0 ;  /* 0x0000000009007221 */ /* 0x001fe20000010000 */
[----:B------:R-:W-:-:S03]  /*1cc0*/  ISETP.NE.AND P3, PT, R11, RZ, PT ;  /* 0x000000ff0b00720c */ /* 0x000fc60003f65270 */
[----:B------:R-:W-:Y:S01]  /*1cd0*/  FADD.FTZ R23, R10, R21 ;  /* 0x000000150a177221 */ /* 0x000fe20000010000 */
[----:B------:R-:W-:-:S04]  /*1ce0*/  FSEL R21, R0, R9, !P3 ;  /* 0x0000000900157208 */ /* 0x000fc80005800000 */
[----:B------:R-:W-:Y:S01]  /*1cf0*/  FSEL R0, R23, R10, !P3 ;  /* 0x0000000a17007208 */ /* 0x000fe20005800000 */
[----:B------:R-:W-:-:S04]  /*1d00*/  FADD.FTZ R21, R6, R21 ;  /* 0x0000001506157221 */ /* 0x000fc80000010000 */
[----:B--2---:R-:W-:Y:S01]  /*1d10*/  FADD.FTZ R0, R5, R0 ;  /* 0x0000000005007221 */ /* 0x004fe20000010000 */
[----:B---3--:R-:W-:Y:S02]  /*1d20*/  ISETP.NE.AND P4, PT, R8, RZ, PT ;  /* 0x000000ff0800720c */ /* 0x008fe40003f85270 */
[----:B------:R-:W-:Y:S02]  /*1d30*/  IADD3 R25, PT, PT, R14, R19, R7 ;  /* 0x000000130e197210 */ /* 0x000fe40007ffe007 */
        /* <DEDUP_REMOVED lines=62> */
.L_x_3003:
        /* <DEDUP_REMOVED lines=41> */
.L_x_2983:
[----:B01----:R-:W0:Y:S01]  /*23b0*/  S2R R9, SR_CgaCtaId ;  /* 0x0000000000097919 */ /* 0x003e220000008800 */
[----:B------:R-:W1:Y:S01]  /*23c0*/  LDC R3, c[0x0][0x40c] ;  /* 0x00010300ff037b82 */ /* 0x000e620000000800 */
[----:B------:R-:W-:Y:S01]  /*23d0*/  MOV R8, 0x400 ;  /* 0x0000040000087802 */ /* 0x000fe20000000f00 */
[----:B------:R-:W-:Y:S05]  /*23e0*/  WARPSYNC.ALL ;  /* 0x0000000000007948 */ /* 0x000fea0003800000 */
[----:B------:R-:W2:Y:S01]  /*23f0*/  S2R R10, SR_TID.X ;  /* 0x00000000000a7919 */ /* 0x000ea20000002100 */
[----:B0-----:R-:W-:-:S05]  /*2400*/  LEA R5, R9, R8, 0x18 ;  /* 0x0000000809057211 */ /* 0x001fca00078ec0ff */
[----:B--2---:R-:W-:Y:S01]  /*2410*/  IMAD R12, R10, 0xc, R5 ;  /* 0x0000000c0a0c7824 */ /* 0x004fe200078e0205 */
        /* <DEDUP_REMOVED lines=30> */
.L_x_2984:
        /* <DEDUP_REMOVED lines=8> */
.L_x_2985:
[----:B------:R-:W-:-:S04]  /*2680*/  SEL R26, R26, RZ, P6 ;  /* 0x000000ff1a1a7207 */ /* 0x000fc80003000000 */
[----:B------:R-:W-:Y:S01]  /*2690*/  IADD3 R27, PT, PT, R25, R26, RZ ;  /* 0x0000001a191b7210 */ /* 0x000fe20007ffe0ff */
[----:B------:R-:W-:-:S07]  /*26a0*/  IMAD.MOV.U32 R25, RZ, RZ, R21 ;  /* 0x000000ffff197224 */ /* 0x000fce00078e0015 */
[----:B------:R-:W-:Y:S05]  /*26b0*/  WARPSYNC.COLLECTIVE R22, `(.L_x_2986) ;  /* 0x0000000016087348 */ /* 0x000fea0003c00000 */
[----:B------:R0:W1:Y:S02]  /*26c0*/  SHFL.UP P0, R26, R25, R20, R23 ;  /* 0x04000014191a7389 */ /* 0x0000640000000017 */
[----:B01----:R-:W-:Y:S05]  /*26d0*/  ENDCOLLECTIVE ;  /* 0x000000000000791b */ /* 0x003fea0003800000 */
.L_x_2986:
[----:B------:R-:W-:Y:S01]  /*26e0*/  IMAD.MOV.U32 R25, RZ, RZ, R0 ;  /* 0x000000ffff197224 */ /* 0x000fe200078e0000 */
[----:B------:R-:W-:-:S07]  /*26f0*/  MOV R28, R26 ;  /* 0x0000001a001c7202 */ /* 0x000fce0000000f00 */
[----:B------:R-:W-:Y:S05]  /*2700*/  WARPSYNC.COLLECTIVE R22, `(.L_x_2987) ;  /* 0x0000000016087348 */ /* 0x000fea0003c00000 */
[----:B------:R0:W1:Y:S02]  /*2710*/  SHFL.UP P0, R26, R25, R20, R23 ;  /* 0x04000014191a7389 */ /* 0x0000640000000017 */
[----:B01----:R-:W-:Y:S05]  /*2720*/  ENDCOLLECTIVE ;  /* 0x000000000000791b */ /* 0x003fea0003800000 */
.L_x_2987:
        /* <DEDUP_REMOVED lines=8> */
.L_x_2988:
        /* <DEDUP_REMOVED lines=10> */
.L_x_2989:
[----:B------:R-:W-:Y:S01]  /*2850*/  MOV R25, R0 ;  /* 0x0000000000197202 */ /* 0x000fe20000000f00 */
[----:B------:R-:W-:-:S04]  /*2860*/  IMAD.MOV.U32 R29, RZ, RZ, R26 ;  /* 0x000000ffff1d7224 */ /* 0x000fc800078e001a */
[----:B------:R-:W-:-:S05]  /*2870*/  FADD.FTZ R26, R21, R29 ;  /* 0x0000001d151a7221 */ /* 0x000fca0000010000 */
[----:B------:R-:W-:-:S07]  /*2880*/  @P6 FSEL R21, R26, R21, !P5 ;  /* 0x000000151a156208 */ /* 0x000fce0006800000 */
[----:B------:R-:W-:Y:S05]  /*2890*/  WARPSYNC.COLLECTIVE R22, `(.L_x_2990) ;  /* 0x0000000016087348 */ /* 0x000fea0003c00000 */
[----:B------:R0:W1:Y:S02]  /*28a0*/  SHFL.UP P0, R26, R25, R20, R23 ;  /* 0x04000014191a7389 */ /* 0x0000640000000017 */
[----:B01----:R-:W-:Y:S05]  /*28b0*/  ENDCOLLECTIVE ;  /* 0x000000000000791b */ /* 0x003fea0003800000 */
.L_x_2990:
        /* <DEDUP_REMOVED lines=9> */
.L_x_2991:
[----:B------:R-:W-:Y:S02]  /*2950*/  ISETP.GE.AND P6, PT, R24, 0x4, PT ;  /* 0x000000041800780c */ /* 0x000fe40003fc6270 */
[----:B------:R-:W-:Y:S02]  /*2960*/  ISETP.NE.AND P5, PT, R28, RZ, PT ;  /* 0x000000ff1c00720c */ /* 0x000fe40003fa5270 */
[----:B------:R-:W-:Y:S02]  /*2970*/  MOV R25, R21 ;  /* 0x0000001500197202 */ /* 0x000fe40000000f00 */
[----:B------:R-:W-:-:S09]  /*2980*/  SEL R27, R26, RZ, P6 ;  /* 0x000000ff1a1b7207 */ /* 0x000fd20003000000 */
[----:B------:R-:W-:Y:S05]  /*2990*/  WARPSYNC.COLLECTIVE R22, `(.L_x_2992) ;  /* 0x0000000016087348 */ /* 0x000fea0003c00000 */
[----:B------:R0:W1:Y:S02]  /*29a0*/  SHFL.UP P0, R26, R25, R20, R23 ;  /* 0x04000014191a7389 */ /* 0x0000640000000017 */
[----:B01----:R-:W-:Y:S05]  /*29b0*/  ENDCOLLECTIVE ;  /* 0x000000000000791b */ /* 0x003fea0003800000 */
.L_x_2992:
        /* <DEDUP_REMOVED lines=8> */
.L_x_2993:
        /* <DEDUP_REMOVED lines=9> */
.L_x_2994:
        /* <DEDUP_REMOVED lines=9> */
.L_x_2995:
        /* <DEDUP_REMOVED lines=8> */
.L_x_2996:
        /* <DEDUP_REMOVED lines=10> */
.L_x_2997:
[----:B------:R-:W-:Y:S02]  /*2c80*/  ISETP.NE.AND P5, PT, R28, RZ, PT ;  /* 0x000000ff1c00720c */ /* 0x000fe40003fa5270 */
[----:B------:R-:W-:Y:S02]  /*2c90*/  MOV R25, R21 ;  /* 0x0000001500197202 */ /* 0x000fe40000000f00 */
[----:B------:R-:W-:-:S09]  /*2ca0*/  SEL R27, R26, RZ, P6 ;  /* 0x000000ff1a1b7207 */ /* 0x000fd20003000000 */
[----:B------:R-:W-:Y:S05]  /*2cb0*/  WARPSYNC.COLLECTIVE R22, `(.L_x_2998) ;  /* 0x0000000016087348 */ /* 0x000fea0003c00000 */
[----:B------:R0:W1:Y:S02]  /*2cc0*/  SHFL.UP P0, R26, R25, R20, R23 ;  /* 0x04000014191a7389 */ /* 0x0000640000000017 */
[----:B01----:R-:W-:Y:S05]  /*2cd0*/  ENDCOLLECTIVE ;  /* 0x000000000000791b */ /* 0x003fea0003800000 */
.L_x_2998:
        /* <DEDUP_REMOVED lines=8> */
.L_x_2999:
[----:B------:R-:W-:Y:S01]  /*2d60*/  MOV R25, R24 ;  /* 0x0000001800197202 */ /* 0x000fe20000000f00 */
[----:B------:R-:W-:Y:S02]  /*2d70*/  IMAD.MOV.U32 R20, RZ, RZ, 0x1 ;  /* 0x00000001ff147424 */ /* 0x000fe400078e00ff */
[----:B------:R-:W-:-:S07]  /*2d80*/  IMAD.MOV.U32 R27, RZ, RZ, R26 ;  /* 0x000000ffff1b7224 */ /* 0x000fce00078e001a */
[----:B------:R-:W-:Y:S05]  /*2d90*/  WARPSYNC.COLLECTIVE R22, `(.L_x_3000) ;  /* 0x0000000016087348 */ /* 0x000fea0003c00000 */
[----:B------:R0:W1:Y:S02]  /*2da0*/  SHFL.UP P0, R26, R25, R20, R23 ;  /* 0x04000014191a7389 */ /* 0x0000640000000017 */
[----:B01----:R-:W-:Y:S05]  /*2db0*/  ENDCOLLECTIVE ;  /* 0x000000000000791b */ /* 0x003fea0003800000 */
.L_x_3000:
[----:B------:R-:W-:-:S05]  /*2dc0*/  FADD.FTZ R27, R0, R27 ;  /* 0x0000001b001b7221 */ /* 0x000fca0000010000 */
[----:B------:R-:W-:Y:S01]  /*2dd0*/  @P6 FSEL R0, R27, R0, !P5 ;  /* 0x000000001b006208 */ /* 0x000fe20006800000 */
[----:B------:R-:W-:Y:S01]  /*2de0*/  IMAD.MOV.U32 R25, RZ, RZ, R21 ;  /* 0x000000ffff197224 */ /* 0x000fe200078e0015 */
[----:B------:R-:W-:-:S07]  /*2df0*/  MOV R24, R26 ;  /* 0x0000001a00187202 */ /* 0x000fce0000000f00 */
[----:B------:R-:W-:Y:S05]  /*2e00*/  WARPSYNC.COLLECTIVE R22, `(.L_x_3001) ;  /* 0x0000000016087348 */ /* 0x000fea0003c00000 */
[----:B------:R0:W1:Y:S02]  /*2e10*/  SHFL.UP P0, R26, R25, R20, R23 ;  /* 0x04000014191a7389 */ /* 0x0000640000000017 */
[----:B01----:R-:W-:Y:S05]  /*2e20*/  ENDCOLLECTIVE ;  /* 0x000000000000791b */ /* 0x003fea0003800000 */
.L_x_3001:
[----:B------:R-:W-:Y:S02]  /*2e30*/  MOV R25, R0 ;  /* 0x0000000000197202 */ /* 0x000fe40000000f00 */
[----:B------:R-:W-:-:S07]  /*2e40*/  MOV R21, R26 ;  /* 0x0000001a00157202 */ /* 0x000fce0000000f00 */
[----:B------:R-:W-:Y:S05]  /*2e50*/  WARPSYNC.COLLECTIVE R22, `(.L_x_3002) ;  /* 0x0000000016087348 */ /* 0x000fea0003c00000 */
[----:B------:R0:W1:Y:S02]  /*2e60*/  SHFL.UP P0, R26, R25, R20, R23 ;  /* 0x04000014191a7389 */ /* 0x0000640000000017 */
[----:B01----:R-:W-:Y:S05]  /*2e70*/  ENDCOLLECTIVE ;  /* 0x000000000000791b */ /* 0x003fea0003800000 */
.L_x_3002:
[----:B------:R-:W-:Y:S05]  /*2e80*/  BRA `(.L_x_3003) ;  /* 0xfffffff000a47947 */ /* 0x000fea000383ffff */
.L_x_3004:
        /* <DEDUP_REMOVED lines=15> */
.L_x_3689:


//--------------------- .text._Z30group_norm_nhwc_fwd_sum_kernelI11Fp16IOBf16WLi196EEv26Group_norm_nhwc_fwd_params --------------------------
	.section	.text._Z30group_norm_nhwc_fwd_sum_kernelI11Fp16IOBf16WLi196EEv26Group_norm_nhwc_fwd_params,"ax",@progbits
	.align	128
        .global         _Z30group_norm_nhwc_fwd_sum_kernelI11Fp16IOBf16WLi196EEv26Group_norm_nhwc_fwd_params
        .type           _Z30group_norm_nhwc_fwd_sum_kernelI11Fp16IOBf16WLi196EEv26Group_norm_nhwc_fwd_params,@function
        .size           _Z30group_norm_nhwc_fwd_sum_kernelI11Fp16IOBf16WLi196EEv26Group_norm_nhwc_fwd_params,(.L_x_3690 - _Z30group_norm_nhwc_fwd_sum_kernelI11Fp16IOBf16WLi196EEv26Group_norm_nhwc_fwd_params)
        .other          _Z30group_norm_nhwc_fwd_sum_kernelI11Fp16IOBf16WLi196EEv26Group_norm_nhwc_fwd_params,@"STO_CUDA_ENTRY STV_DEFAULT"
_Z30group_norm_nhwc_fwd_sum_kernelI11Fp16IOBf16WLi196EEv26Group_norm_nhwc_fwd_params:
.text._Z30group_norm_nhwc_fwd_sum_kernelI11Fp16IOBf16WLi196EEv26Group_norm_nhwc_fwd_params:
        /* <DEDUP_REMOVED lines=42> */
.L_x_3007:
        /* <DEDUP_REMOVED lines=188> */
.L_x_3006:
        /* <DEDUP_REMOVED lines=92> */
.L_x_3008:
        /* <DEDUP_REMOVED lines=49> */
.L_x_3009:
        /* <DEDUP_REMOVED lines=18> */
.L_x_3011:
[----:B------:R-:W-:Y:S05]  /*1850*/  BSYNC.RECONVERGENT B0 ;  /* 0x0000000000007941 */ /* 0x000fea0003800200 */
.L_x_3010:
[--C-:B------:R-:W-:Y:S02]  /*1860*/  HADD2.F32 R2, -RZ, R3.reuse.H0_H0 ;  /* 0x20000003ff027230 */ /* 0x100fe40000004100 */
[----:B------:R-:W-:-:S03]  /*1870*/  HADD2.F32 R3, -RZ, R3.H1_H1 ;  /* 0x30000003ff037230 */ /* 0x000fc60000004100 */
[----:B------:R-:W-:Y:S02]  /*1880*/  FMUL.FTZ R6, R2, R2 ;  /* 0x0000000202067220 */ /* 0x000fe40000410000 */
[C---:B------:R-:W-:Y:S02]  /*1890*/  FADD.FTZ R5, R3.reuse, R2 ;  /* 0x0000000203057221 */ /* 0x040fe40000010000 */
[----:B------:R-:W-:Y:S02]  /*18a0*/  FFMA.FTZ R6, R3, R3, R6 ;  /* 0x0000000303067223 */ /* 0x000fe40000010006 */
[----:B------:R-:W-:Y:S02]  /*18b0*/  FADD.FTZ R10, R10, R5 ;  /* 0x000000050a0a7221 */ /* 0x000fe40000010000 */
[----:B------:R-:W-:-:S07]  /*18c0*/  FADD.FTZ R9, R9, R6 ;  /* 0x0000000609097221 */ /* 0x000fce0000010000 */
.L_x_3005:
        /* <DEDUP_REMOVED lines=171> */
.L_x_3025:
        /* <DEDUP_REMOVED lines=76> */
.L_x_3012:
        /* <DEDUP_REMOVED lines=34> */
.L_x_3013:
[----:B------:R-:W-:Y:S05]  /*2a60*/  WARPSYNC.COLLECTIVE R10, `(.L_x_3014) ;  /* 0x000000000a087348 */ /* 0x000fea0003c00000 */
[----:B------:R-:W-:Y:S01]  /*2a70*/  NOP ;  /* 0x0000000000007918 */ /* 0x000fe20000000000 */
[----:B------:R-:W-:Y:S05]  /*2a80*/  ENDCOLLECTIVE ;  /* 0x000000000000791b */ /* 0x000fea0003800000 */
.L_x_3014:
        /* <DEDUP_REMOVED lines=13> */
.L_x_3015:
        /* <DEDUP_REMOVED lines=9> */
.L_x_3016:
        /* <DEDUP_REMOVED lines=11> */
.L_x_3017:
        /* <DEDUP_REMOVED lines=9> */
.L_x_3018:
        /* <DEDUP_REMOVED lines=11> */
.L_x_3019:
        /* <DEDUP_REMOVED lines=9> */
.L_x_3020:
        /* <DEDUP_REMOVED lines=12> */
.L_x_3021:
        /* <DEDUP_REMOVED lines=10> */
.L_x_3022:
        /* <DEDUP_REMOVED lines=9> */
.L_x_3023:
[----:B------:R-:W-:Y:S01]  /*3060*/  @!P0 FADD.FTZ R7, R7, R14 ;  /* 0x0000000e07078221 */ /* 0x000fe20000010000 */
[----:B------:R0:W-:Y:S04]  /*3070*/  STS [R8+0xc0], R9 ;  /* 0x0000c00908007388 */ /* 0x0001e80000000800 */
[----:B------:R0:W-:Y:S04]  /*3080*/  STS [R8+0xc4], R6 ;  /* 0x0000c40608007388 */ /* 0x0001e80000000800 */
[----:B------:R0:W-:Y:S02]  /*3090*/  STS [R8+0xc8], R7 ;  /* 0x0000c80708007388 */ /* 0x0001e40000000800 */
[----:B0-----:R-:W-:Y:S05]  /*30a0*/  WARPSYNC.COLLECTIVE R10, `(.L_x_3024) ;  /* 0x000000000a087348 */ /* 0x001fea0003c00000 */
[----:B------:R-:W-:Y:S01]  /*30b0*/  NOP ;  /* 0x0000000000007918 */ /* 0x000fe20000000000 */
[----:B0-----:R-:W-:Y:S05]  /*30c0*/  ENDCOLLECTIVE ;  /* 0x000000000000791b */ /* 0x001fea0003800000 */
.L_x_3024:
[----:B------:R-:W-:Y:S05]  /*30d0*/  BRA `(.L_x_3025) ;  /* 0xfffffff000a87947 */ /* 0x000fea000383ffff */
.L_x_3026:
        /* <DEDUP_REMOVED lines=10> */
.L_x_3690:


//--------------------- .text._Z30group_norm_nhwc_fwd_sum_kernelI11Fp16IOBf16WLi168EEv26Group_norm_nhwc_fwd_params --------------------------
	.section	.text._Z30group_norm_nhwc_fwd_sum_kernelI11Fp16IOBf16WLi168EEv26Group_norm_nhwc_fwd_params,"ax",@progbits
	.align	128
        .global         _Z30group_norm_nhwc_fwd_sum_kernelI11Fp16IOBf16WLi168EEv26Group_norm_nhwc_fwd_params
        .type           _Z30group_norm_nhwc_fwd_sum_kernelI11Fp16IOBf16WLi168EEv26Group_norm_nhwc_fwd_params,@function
        .size           _Z30group_norm_nhwc_fwd_sum_kernelI11Fp16IOBf16WLi168EEv26Group_norm_nhwc_fwd_params,(.L_x_3691 - _Z30group_norm_nhwc_fwd_sum_kernelI11Fp16IOBf16WLi168EEv26Group_norm_nhwc_fwd_params)
        .other          _Z30group_norm_nhwc_fwd_sum_kernelI11Fp16IOBf16WLi168EEv26Group_norm_nhwc_fwd_params,@"STO_CUDA_ENTRY STV_DEFAULT"
_Z30group_norm_nhwc_fwd_sum_kernelI11Fp16IOBf16WLi168EEv26Group_norm_nhwc_fwd_params:
.text._Z30group_norm_nhwc_fwd_sum_kernelI11Fp16IOBf16WLi168EEv26Group_norm_nhwc_fwd_params:
        /* <DEDUP_REMOVED lines=42> */
.L_x_3029:
        /* <DEDUP_REMOVED lines=183> */
.L_x_3028:
        /* <DEDUP_REMOVED lines=97> */
.L_x_3030:
        /* <DEDUP_REMOVED lines=49> */
.L_x_3031:
        /* <DEDUP_REMOVED lines=18> */
.L_x_3033:
[----:B------:R-:W-:Y:S05]  /*1850*/  BSYNC.RECONVERGENT B0 ;  /* 0x0000000000007941 */ /* 0x000fea0003800200 */
.L_x_3032:
[--C-:B------:R-:W-:Y:S02]  /*1860*/  HADD2.F32 R5, -RZ, R0.reuse.H0_H0 ;  /* 0x20000000ff057230 */ /* 0x100fe40000004100 */
[----:B------:R-:W-:-:S03]  /*1870*/  HADD2.F32 R0, -RZ, R0.H1_H1 ;  /* 0x30000000ff007230 */ /* 0x000fc60000004100 */
[----:B------:R-:W-:Y:S02]  /*1880*/  FMUL.FTZ R9, R5, R5 ;  /* 0x0000000505097220 */ /* 0x000fe40000410000 */
[C---:B------:R-:W-:Y:S02]  /*1890*/  FADD.FTZ R5, R0.reuse, R5 ;  /* 0x0000000500057221 */ /* 0x040fe40000010000 */
[----:B------:R-:W-:Y:S02]  /*18a0*/  FFMA.FTZ R0, R0, R0, R9 ;  /* 0x0000000000007223 */ /* 0x000fe40000010009 */
[----:B------:R-:W-:Y:S02]  /*18b0*/  FADD.FTZ R8, R8, R5 ;  /* 0x0000000508087221 */ /* 0x000fe40000010000 */
[----:B------:R-:W-:-:S07]  /*18c0*/  FADD.FTZ R7, R7, R0 ;  /* 0x0000000007077221 */ /* 0x000fce0000010000 */
.L_x_3027:
        /* <DEDUP_REMOVED lines=166> */
.L_x_3047:
        /* <DEDUP_REMOVED lines=71> */
.L_x_3034:
        /* <DEDUP_REMOVED lines=38> */
.L_x_3035:
[----:B------:R-:W-:Y:S05]  /*2a00*/  WARPSYNC.COLLECTIVE R7, `(.L_x_3036) ;  /* 0x0000000007087348 */ /* 0x000fea0003c00000 */
[----:B------:R-:W-:Y:S01]  /*2a10*/  NOP ;  /* 0x0000000000007918 */ /* 0x000fe20000000000 */
[----:B------:R-:W-:Y:S05]  /*2a20*/  ENDCOLLECTIVE ;  /* 0x000000000000791b */ /* 0x000fea0003800000 */
.L_x_3036:
        /* <DEDUP_REMOVED lines=14> */
.L_x_3037:
        /* <DEDUP_REMOVED lines=9> */
.L_x_3038:
        /* <DEDUP_REMOVED lines=11> */
.L_x_3039:
        /* <DEDUP_REMOVED lines=9> */
.L_x_3040:
        /* <DEDUP_REMOVED lines=11> */
.L_x_3041:
        /* <DEDUP_REMOVED lines=9> */
.L_x_3042:
        /* <DEDUP_REMOVED lines=11> */
.L_x_3043:
        /* <DEDUP_REMOVED lines=10> */
.L_x_3044:
        /* <DEDUP_REMOVED lines=9> */
.L_x_3045:
[----:B------:R-:W-:Y:S01]  /*3000*/  @!P0 FADD.FTZ R6, R6, R15 ;  /* 0x0000000f06068221 */ /* 0x000fe20000010000 */
[----:B------:R0:W-:Y:S04]  /*3010*/  STS [R13+0xc0], R12 ;  /* 0x0000c00c0d007388 */ /* 0x0001e80000000800 */
[----:B------:R0:W-:Y:S04]  /*3020*/  STS [R13+0xc4], R4 ;  /* 0x0000c4040d007388 */ /* 0x0001e80000000800 */
[----:B------:R0:W-:Y:S02]  /*3030*/  STS [R13+0xc8], R6 ;  /* 0x0000c8060d007388 */ /* 0x0001e40000000800 */
[----:B0-----:R-:W-:Y:S05]  /*3040*/  WARPSYNC.COLLECTIVE R7, `(.L_x_3046) ;  /* 0x0000000007087348 */ /* 0x001fea0003c00000 */
[----:B------:R-:W-:Y:S01]  /*3050*/  NOP ;  /* 0x0000000000007918 */ /* 0x000fe20000000000 */
[----:B0-----:R-:W-:Y:S05]  /*3060*/  ENDCOLLECTIVE ;  /* 0x000000000000791b */ /* 0x001fea0003800000 */
.L_x_3046:
[----:B------:R-:W-:Y:S05]  /*3070*/  BRA `(.L_x_3047) ;  /* 0xfffffff000ac7947 */ /* 0x000fea000383ffff */
.L_x_3048:
        /* <DEDUP_REMOVED lines=16> */
.L_x_3691:


//--------------------- .text._Z30group_norm_nhwc_fwd_sum_kernelI11Fp16IOBf16WLi64EEv26Group_norm_nhwc_fwd_params --------------------------
	.section	.text._Z30group_norm_nhwc_fwd_sum_kernelI11Fp16IOBf16WLi64EEv26Group_norm_nhwc_fwd_params,"ax",@progbits
	.align	128
        .global         _Z30group_norm_nhwc_fwd_sum_kernelI11Fp16IOBf16WLi64EEv26Group_norm_nhwc_fwd_params
        .type           _Z30group_norm_nhwc_fwd_sum_kernelI11Fp16IOBf16WLi64EEv26Group_norm_nhwc_fwd_params,@function
        .size           _Z30group_norm_nhwc_fwd_sum_kernelI11Fp16IOBf16WLi64EEv26Group_norm_nhwc_fwd_params,(.L_x_3692 - _Z30group_norm_nhwc_fwd_sum_kernelI11Fp16IOBf16WLi64EEv26Group_norm_nhwc_fwd_params)
        .other          _Z30group_norm_nhwc_fwd_sum_kernelI11Fp16IOBf16WLi64EEv26Group_norm_nhwc_fwd_params,@"STO_CUDA_ENTRY STV_DEFAULT"
_Z30group_norm_nhwc_fwd_sum_kernelI11Fp16IOBf16WLi64EEv26Group_norm_nhwc_fwd_params:
.text._Z30group_norm_nhwc_fwd_sum_kernelI11Fp16IOBf16WLi64EEv26Group_norm_nhwc_fwd_params:
        /* <DEDUP_REMOVED lines=42> */
.L_x_3051:
        /* <DEDUP_REMOVED lines=188> */
.L_x_3050:
        /* <DEDUP_REMOVED lines=92> */
.L_x_3052:
        /* <DEDUP_REMOVED lines=49> */
.L_x_3053:
        /* <DEDUP_REMOVED lines=18> */
.L_x_3055:
[----:B------:R-:W-:Y:S05]  /*1850*/  BSYNC.RECONVERGENT B0 ;  /* 0x0000000000007941 */ /* 0x000fea0003800200 */
.L_x_3054:
[--C-:B------:R-:W-:Y:S02]  /*1860*/  HADD2.F32 R2, -RZ, R3.reuse.H0_H0 ;  /* 0x20000003ff027230 */ /* 0x100fe40000004100 */
[----:B------:R-:W-:-:S03]  /*1870*/  HADD2.F32 R3, -RZ, R3.H1_H1 ;  /* 0x30000003ff037230 */ /* 0x000fc60000004100 */
[----:B------:R-:W-:Y:S02]  /*1880*/  FMUL.FTZ R6, R2, R2 ;  /* 0x0000000202067220 */ /* 0x000fe40000410000 */
[C---:B------:R-:W-:Y:S02]  /*1890*/  FADD.FTZ R5, R3.reuse, R2 ;  /* 0x0000000203057221 */ /* 0x040fe40000010000 */
[----:B------:R-:W-:Y:S02]  /*18a0*/  FFMA.FTZ R6, R3, R3, R6 ;  /* 0x0000000303067223 */ /* 0x000fe40000010006 */
[----:B------:R-:W-:Y:S02]  /*18b0*/  FADD.FTZ R10, R10, R5 ;  /* 0x000000050a0a7221 */ /* 0x000fe40000010000 */
[----:B------:R-:W-:-:S07]  /*18c0*/  FADD.FTZ R9, R9, R6 ;  /* 0x0000000609097221 */ /* 0x000fce0000010000 */
.L_x_3049:
        /* <DEDUP_REMOVED lines=106> */
.L_x_3076:
        /* <DEDUP_REMOVED lines=13> */
.L_x_3056:
        /* <DEDUP_REMOVED lines=31> */
.L_x_3057:
        /* <DEDUP_REMOVED lines=9> */
.L_x_3058:
[----:B------:R-:W-:Y:S01]  /*22c0*/  ISETP.GE.AND P2, PT, R9, 0x2, PT ;  /* 0x000000020900780c */ /* 0x000fe20003f46270 */
[----:B------:R-:W-:Y:S01]  /*22d0*/  IMAD.MOV.U32 R22, RZ, RZ, R15 ;  /* 0x000000ffff167224 */ /* 0x000fe200078e000f */
[----:B------:R-:W-:-:S11]  /*22e0*/  MOV R18, R23 ;  /* 0x0000001700127202 */ /* 0x000fd60000000f00 */
[----:B------:R-:W-:Y:S05]  /*22f0*/  WARPSYNC.COLLECTIVE R19, `(.L_x_3059) ;  /* 0x0000000013087348 */ /* 0x000fea0003c00000 */
[----:B------:R0:W1:Y:S02]  /*2300*/  SHFL.UP P0, R23, R22, R21, R20 ;  /* 0x0400001516177389 */ /* 0x0000640000000014 */
[----:B01----:R-:W-:Y:S05]  /*2310*/  ENDCOLLECTIVE ;  /* 0x000000000000791b */ /* 0x003fea0003800000 */
.L_x_3059:
[----:B------:R-:W-:-:S04]  /*2320*/  SEL R18, R18, RZ, P1 ;  /* 0x000000ff12127207 */ /* 0x000fc80000800000 */
[----:B------:R-:W-:Y:S01]  /*2330*/  IADD3 R18, PT, PT, R17, R18, RZ ;  /* 0x0000001211127210 */ /* 0x000fe20007ffe0ff */
[----:B------:R-:W-:Y:S02]  /*2340*/  IMAD.MOV.U32 R22, RZ, RZ, R16 ;  /* 0x000000ffff167224 */ /* 0x000fe400078e0010 */
[----:B------:R-:W-:-:S07]  /*2350*/  FADD.FTZ R24, R15, R23 ;  /* 0x000000170f187221 */ /* 0x000fce0000010000 */
[----:B------:R-:W-:Y:S05]  /*2360*/  WARPSYNC.COLLECTIVE R19, `(.L_x_3060) ;  /* 0x0000000013087348 */ /* 0x000fea0003c00000 */
[----:B------:R0:W1:Y:S02]  /*2370*/  SHFL.UP P0, R23, R22, R21, R20 ;  /* 0x0400001516177389 */ /* 0x0000640000000014 */
[----:B01----:R-:W-:Y:S05]  /*2380*/  ENDCOLLECTIVE ;  /* 0x000000000000791b */ /* 0x003fea0003800000 */
.L_x_3060:
[----:B------:R-:W-:Y:S01]  /*2390*/  @P1 FSEL R15, R24, R15, !P3 ;  /* 0x0000000f180f1208 */ /* 0x000fe20005800000 */
[----:B------:R-:W-:Y:S02]  /*23a0*/  IMAD.MOV.U32 R22, RZ, RZ, R18 ;  /* 0x000000ffff167224 */ /* 0x000fe400078e0012 */
[----:B------:R-:W-:Y:S01]  /*23b0*/  HFMA2 R21, -RZ, RZ, 0, 1.1920928955078125e-07 ;  /* 0x00000002ff157431 */ /* 0x000fe200000001ff */
[----:B------:R-:W-:-:S07]  /*23c0*/  MOV R25, R23 ;  /* 0x0000001700197202 */ /* 0x000fce0000000f00 */
[----:B------:R-:W-:Y:S05]  /*23d0*/  WARPSYNC.COLLECTIVE R19, `(.L_x_3061) ;  /* 0x0000000013087348 */ /* 0x000fea0003c00000 */
[----:B------:R0:W1:Y:S02]  /*23e0*/  SHFL.UP P0, R23, R22, R21, R20 ;  /* 0x0400001516177389 */ /* 0x0000640000000014 */
[----:B01----:R-:W-:Y:S05]  /*23f0*/  ENDCOLLECTIVE ;  /* 0x000000000000791b */ /* 0x003fea0003800000 */
.L_x_3061:
        /* <DEDUP_REMOVED lines=9> */
.L_x_3062:
[----:B------:R-:W-:Y:S01]  /*2490*/  IMAD.IADD R17, R18, 0x1, R17 ;  /* 0x0000000112117824 */ /* 0x000fe200078e0211 */
[----:B------:R-:W-:Y:S02]  /*24a0*/  MOV R22, R16 ;  /* 0x0000001000167202 */ /* 0x000fe40000000f00 */
[----:B------:R-:W-:-:S07]  /*24b0*/  MOV R24, R23 ;  /* 0x0000001700187202 */ /* 0x000fce0000000f00 */
[----:B------:R-:W-:Y:S05]  /*24c0*/  WARPSYNC.COLLECTIVE R19, `(.L_x_3063) ;  /* 0x0000000013087348 */ /* 0x000fea0003c00000 */
[----:B------:R0:W1:Y:S02]  /*24d0*/  SHFL.UP P0, R23, R22, R21, R20 ;  /* 0x0400001516177389 */ /* 0x0000640000000014 */
[----:B01----:R-:W-:Y:S05]  /*24e0*/  ENDCOLLECTIVE ;  /* 0x000000000000791b */ /* 0x003fea0003800000 */
.L_x_3063:
        /* <DEDUP_REMOVED lines=8> */
.L_x_3064:
        /* <DEDUP_REMOVED lines=9> */
.L_x_3065:
[----:B------:R-:W-:-:S04]  /*2600*/  SEL R18, R18, RZ, P1 ;  /* 0x000000ff12127207 */ /* 0x000fc80000800000 */
[----:B------:R-:W-:Y:S01]  /*2610*/  IADD3 R18, PT, PT, R17, R18, RZ ;  /* 0x0000001211127210 */ /* 0x000fe20007ffe0ff */
[----:B------:R-:W-:Y:S02]  /*2620*/  IMAD.MOV.U32 R22, RZ, RZ, R16 ;  /* 0x000000ffff167224 */ /* 0x000fe400078e0010 */
[----:B------:R-:W-:-:S07]  /*2630*/  FADD.FTZ R24, R15, R23 ;  /* 0x000000170f187221 */ /* 0x000fce0000010000 */
[----:B------:R-:W-:Y:S05]  /*2640*/  WARPSYNC.COLLECTIVE R19, `(.L_x_3066) ;  /* 0x0000000013087348 */ /* 0x000fea0003c00000 */
[----:B------:R0:W1:Y:S02]  /*2650*/  SHFL.UP P0, R23, R22, R21, R20 ;  /* 0x0400001516177389 */ /* 0x0000640000000014 */
[----:B01----:R-:W-:Y:S05]  /*2660*/  ENDCOLLECTIVE ;  /* 0x000000000000791b */ /* 0x003fea0003800000 */
.L_x_3066:
[----:B------:R-:W-:Y:S01]  /*2670*/  @P1 FSEL R15, R24, R15, !P2 ;  /* 0x0000000f180f1208 */ /* 0x000fe20005000000 */
[----:B------:R-:W-:Y:S02]  /*2680*/  IMAD.MOV.U32 R22, RZ, RZ, R18 ;  /* 0x000000ffff167224 */ /* 0x000fe400078e0012 */
[----:B------:R-:W-:Y:S01]  /*2690*/  HFMA2 R21, -RZ, RZ, 0, 4.76837158203125e-07 ;  /* 0x00000008ff157431 */ /* 0x000fe200000001ff */
[----:B------:R-:W-:-:S07]  /*26a0*/  MOV R25, R23 ;  /* 0x0000001700197202 */ /* 0x000fce0000000f00 */
[----:B------:R-:W-:Y:S05]  /*26b0*/  WARPSYNC.COLLECTIVE R19, `(.L_x_3067) ;  /* 0x0000000013087348 */ /* 0x000fea0003c00000 */
[----:B------:R0:W1:Y:S02]  /*26c0*/  SHFL.UP P0, R23, R22, R21, R20 ;  /* 0x0400001516177389 */ /* 0x0000640000000014 */
[----:B01----:R-:W-:Y:S05]  /*26d0*/  ENDCOLLECTIVE ;  /* 0x000000000000791b */ /* 0x003fea0003800000 */
.L_x_3067:
        /* <DEDUP_REMOVED lines=8> */
.L_x_3068:
[----:B------:R-:W-:Y:S01]  /*2760*/  IMAD.IADD R17, R18, 0x1, R17 ;  /* 0x0000000112117824 */ /* 0x000fe200078e0211 */
[----:B------:R-:W-:Y:S01]  /*2770*/  MOV R22, R16 ;  /* 0x0000001000167202 */ /* 0x000fe20000000f00 */
[----:B------:R-:W-:-:S07]  /*2780*/  IMAD.MOV.U32 R24, RZ, RZ, R23 ;  /* 0x000000ffff187224 */ /* 0x000fce00078e0017 */
[----:B------:R-:W-:Y:S05]  /*2790*/  WARPSYNC.COLLECTIVE R19, `(.L_x_3069) ;  /* 0x0000000013087348 */ /* 0x000fea0003c00000 */
[----:B------:R0:W1:Y:S02]  /*27a0*/  SHFL.UP P0, R23, R22, R21, R20 ;  /* 0x0400001516177389 */ /* 0x0000640000000014 */
[----:B01----:R-:W-:Y:S05]  /*27b0*/  ENDCOLLECTIVE ;  /* 0x000000000000791b */ /* 0x003fea0003800000 */
.L_x_3069:
        /* <DEDUP_REMOVED lines=8> */
.L_x_3070:
        /* <DEDUP_REMOVED lines=8> */
.L_x_3071:
[----:B------:R-:W-:-:S04]  /*28c0*/  SEL R18, R18, RZ, P1 ;  /* 0x000000ff12127207 */ /* 0x000fc80000800000 */
[----:B------:R-:W-:Y:S02]  /*28d0*/  IADD3 R18, PT, PT, R17, R18, RZ ;  /* 0x0000001211127210 */ /* 0x000fe40007ffe0ff */
[----:B------:R-:W-:Y:S01]  /*28e0*/  MOV R22, R16 ;  /* 0x0000001000167202 */ /* 0x000fe20000000f00 */
[----:B------:R-:W-:-:S07]  /*28f0*/  IMAD.MOV.U32 R24, RZ, RZ, R23 ;  /* 0x000000ffff187224 */ /* 0x000fce00078e0017 */
[----:B------:R-:W-:Y:S05]  /*2900*/  WARPSYNC.COLLECTIVE R19, `(.L_x_3072) ;  /* 0x0000000013087348 */ /* 0x000fea0003c00000 */
[----:B------:R0:W1:Y:S02]  /*2910*/  SHFL.UP P0, R23, R22, R21, R20 ;  /* 0x0400001516177389 */ /* 0x0000640000000014 */
[----:B01----:R-:W-:Y:S05]  /*2920*/  ENDCOLLECTIVE ;  /* 0x000000000000791b */ /* 0x003fea0003800000 */
.L_x_3072:
        /* <DEDUP_REMOVED lines=10> */
.L_x_3073:
[----:B------:R-:W-:Y:S01]  /*29d0*/  IMAD.MOV.U32 R22, RZ, RZ, R15 ;  /* 0x000000ffff167224 */ /* 0x000fe200078e000f */
[----:B------:R-:W-:-:S07]  /*29e0*/  MOV R9, R23 ;  /* 0x0000001700097202 */ /* 0x000fce0000000f00 */
[----:B------:R-:W-:Y:S05]  /*29f0*/  WARPSYNC.COLLECTIVE R19, `(.L_x_3074) ;  /* 0x0000000013087348 */ /* 0x000fea0003c00000 */
[----:B------:R0:W1:Y:S02]  /*2a00*/  SHFL.UP P0, R23, R22, R21, R20 ;  /* 0x0400001516177389 */ /* 0x0000640000000014 */
[----:B01----:R-:W-:Y:S05]  /*2a10*/  ENDCOLLECTIVE ;  /* 0x000000000000791b */ /* 0x003fea0003800000 */
.L_x_3074:
[----:B------:R-:W-:Y:S02]  /*2a20*/  MOV R22, R16 ;  /* 0x0000001000167202 */ /* 0x000fe40000000f00 */
[----:B------:R-:W-:-:S07]  /*2a30*/  MOV R24, R23 ;  /* 0x0000001700187202 */ /* 0x000fce0000000f00 */
[----:B------:R-:W-:Y:S05]  /*2a40*/  WARPSYNC.COLLECTIVE R19, `(.L_x_3075) ;  /* 0x0000000013087348 */ /* 0x000fea0003c00000 */
[----:B------:R0:W1:Y:S02]  /*2a50*/  SHFL.UP P0, R23, R22, R21, R20 ;  /* 0x0400001516177389 */ /* 0x0000640000000014 */
[----:B01----:R-:W-:Y:S05]  /*2a60*/  ENDCOLLECTIVE ;  /* 0x000000000000791b */ /* 0x003fea0003800000 */
.L_x_3075:
[----:B------:R-:W-:Y:S05]  /*2a70*/  BRA `(.L_x_3076) ;  /* 0xfffffff4003c7947 */ /* 0x000fea000383ffff */
.L_x_3077:
        /* <DEDUP_REMOVED lines=16> */
.L_x_3692:


//--------------------- .text._Z30group_norm_nhwc_fwd_sum_kernelI11Fp16IOBf16WLi128EEv26Group_norm_nhwc_fwd_params --------------------------
	.section	.text._Z30group_norm_nhwc_fwd_sum_kernelI11Fp16IOBf16WLi128EEv26Group_norm_nhwc_fwd_params,"ax",@progbits
	.align	128
        .global         _Z30group_norm_nhwc_fwd_sum_kernelI11Fp16IOBf16WLi128EEv26Group_norm_nhwc_fwd_params
        .type           _Z30group_norm_nhwc_fwd_sum_kernelI11Fp16IOBf16WLi128EEv26Group_norm_nhwc_fwd_params,@function
        .size           _Z30group_norm_nhwc_fwd_sum_kernelI11Fp16IOBf16WLi128EEv26Group_norm_nhwc_fwd_params,(.L_x_3693 - _Z30group_norm_nhwc_fwd_sum_kernelI11Fp16IOBf16WLi128EEv26Group_norm_nhwc_fwd_params)
        .other          _Z30group_norm_nhwc_fwd_sum_kernelI11Fp16IOBf16WLi128EEv26Group_norm_nhwc_fwd_params,@"STO_CUDA_ENTRY STV_DEFAULT"
_Z30group_norm_nhwc_fwd_sum_kernelI11Fp16IOBf16WLi128EEv26Group_norm_nhwc_fwd_params:
.text._Z30group_norm_nhwc_fwd_sum_kernelI11Fp16IOBf16WLi128EEv26Group_norm_nhwc_fwd_params:
        /* <DEDUP_REMOVED lines=42> */
.L_x_3080:
        /* <DEDUP_REMOVED lines=188> */
.L_x_3079:
        /* <DEDUP_REMOVED lines=92> */
.L_x_3081:
        /* <DEDUP_REMOVED lines=49> */
.L_x_3082:
        /* <DEDUP_REMOVED lines=18> */
.L_x_3084:
[----:B------:R-:W-:Y:S05]  /*1850*/  BSYNC.RECONVERGENT B0 ;  /* 0x0000000000007941 */ /* 0x000fea0003800200 */
.L_x_3083:
[--C-:B------:R-:W-:Y:S02]  /*1860*/  HADD2.F32 R2, -RZ, R3.reuse.H0_H0 ;  /* 0x20000003ff027230 */ /* 0x100fe40000004100 */
[----:B------:R-:W-:-:S03]  /*1870*/  HADD2.F32 R3, -RZ, R3.H1_H1 ;  /* 0x30000003ff037230 */ /* 0x000fc60000004100 */
[----:B------:R-:W-:Y:S02]  /*1880*/  FMUL.FTZ R6, R2, R2 ;  /* 0x0000000202067220 */ /* 0x000fe40000410000 */
[C---:B------:R-:W-:Y:S02]  /*1890*/  FADD.FTZ R5, R3.reuse, R2 ;  /* 0x0000000203057221 */ /* 0x040fe40000010000 */
[----:B------:R-:W-:Y:S02]  /*18a0*/  FFMA.FTZ R6, R3, R3, R6 ;  /* 0x0000000303067223 */ /* 0x000fe40000010006 */
[----:B------:R-:W-:Y:S02]  /*18b0*/  FADD.FTZ R10, R10, R5 ;  /* 0x000000050a0a7221 */ /* 0x000fe40000010000 */
[----:B------:R-:W-:-:S07]  /*18c0*/  FADD.FTZ R9, R9, R6 ;  /* 0x0000000609097221 */ /* 0x000fce0000010000 */
.L_x_3078:
        /* <DEDUP_REMOVED lines=126> */
.L_x_3105:
        /* <DEDUP_REMOVED lines=32> */
.L_x_3085:
        /* <DEDUP_REMOVED lines=37> */
.L_x_3086:
        /* <DEDUP_REMOVED lines=9> */
.L_x_3087:
[----:B------:R-:W-:Y:S02]  /*2590*/  ISETP.GE.AND P6, PT, R20, 0x8, PT ;  /* 0x000000081400780c */ /* 0x000fe40003fc6270 */
[----:B------:R-:W-:Y:S02]  /*25a0*/  MOV R24, R3 ;  /* 0x0000000300187202 */ /* 0x000fe40000000f00 */
[----:B------:R-:W-:-:S09]  /*25b0*/  SEL R22, R25, RZ, P5 ;  /* 0x000000ff19167207 */ /* 0x000fd20002800000 */
[----:B------:R-:W-:Y:S05]  /*25c0*/  WARPSYNC.COLLECTIVE R17, `(.L_x_3088) ;  /* 0x0000000011087348 */ /* 0x000fea0003c00000 */
[----:B------:R0:W1:Y:S02]  /*25d0*/  SHFL.UP P0, R25, R24, R19, R18 ;  /* 0x0400001318197389 */ /* 0x0000640000000012 */
[----:B01----:R-:W-:Y:S05]  /*25e0*/  ENDCOLLECTIVE ;  /* 0x000000000000791b */ /* 0x003fea0003800000 */
.L_x_3088:
[----:B------:R-:W-:Y:S01]  /*25f0*/  IMAD.IADD R22, R21, 0x1, R22 ;  /* 0x0000000115167824 */ /* 0x000fe200078e0216 */
[----:B------:R-:W-:Y:S01]  /*2600*/  MOV R24, R0 ;  /* 0x0000000000187202 */ /* 0x000fe20000000f00 */
[----:B------:R-:W-:-:S07]  /*2610*/  IMAD.MOV.U32 R26, RZ, RZ, R25 ;  /* 0x000000ffff1a7224 */ /* 0x000fce00078e0019 */
[----:B------:R-:W-:Y:S05]  /*2620*/  WARPSYNC.COLLECTIVE R17, `(.L_x_3089) ;  /* 0x0000000011087348 */ /* 0x000fea0003c00000 */
[----:B------:R0:W1:Y:S02]  /*2630*/  SHFL.UP P0, R25, R24, R19, R18 ;  /* 0x0400001318197389 */ /* 0x0000640000000012 */
[----:B01----:R-:W-:Y:S05]  /*2640*/  ENDCOLLECTIVE ;  /* 0x000000000000791b */ /* 0x003fea0003800000 */
.L_x_3089:
        /* <DEDUP_REMOVED lines=8> */
.L_x_3090:
        /* <DEDUP_REMOVED lines=9> */
.L_x_3091:
[----:B------:R-:W-:Y:S01]  /*2760*/  IADD3 R21, PT, PT, R22, R21, RZ ;  /* 0x0000001516157210 */ /* 0x000fe20007ffe0ff */
[----:B------:R-:W-:Y:S01]  /*2770*/  IMAD.MOV.U32 R24, RZ, RZ, R0 ;  /* 0x000000ffff187224 */ /* 0x000fe200078e0000 */
[----:B------:R-:W-:-:S07]  /*2780*/  MOV R26, R25 ;  /* 0x00000019001a7202 */ /* 0x000fce0000000f00 */
[----:B------:R-:W-:Y:S05]  /*2790*/  WARPSYNC.COLLECTIVE R17, `(.L_x_3092) ;  /* 0x0000000011087348 */ /* 0x000fea0003c00000 */
[----:B------:R0:W1:Y:S02]  /*27a0*/  SHFL.UP P0, R25, R24, R19, R18 ;  /* 0x0400001318197389 */ /* 0x0000640000000012 */
[----:B01----:R-:W-:Y:S05]  /*27b0*/  ENDCOLLECTIVE ;  /* 0x000000000000791b */ /* 0x003fea0003800000 */
.L_x_3092:
        /* <DEDUP_REMOVED lines=8> */
.L_x_3093:
        /* <DEDUP_REMOVED lines=9> */
.L_x_3094:
[----:B------:R-:W-:Y:S01]  /*28d0*/  IMAD.IADD R22, R21, 0x1, R22 ;  /* 0x0000000115167824 */ /* 0x000fe200078e0216 */
[----:B------:R-:W-:Y:S01]  /*28e0*/  MOV R24, R0 ;  /* 0x0000000000187202 */ /* 0x000fe20000000f00 */
[----:B------:R-:W-:-:S07]  /*28f0*/  IMAD.MOV.U32 R26, RZ, RZ, R25 ;  /* 0x000000ffff1a7224 */ /* 0x000fce00078e0019 */
[----:B------:R-:W-:Y:S05]  /*2900*/  WARPSYNC.COLLECTIVE R17, `(.L_x_3095) ;  /* 0x0000000011087348 */ /* 0x000fea0003c00000 */
[----:B------:R0:W1:Y:S02]  /*2910*/  SHFL.UP P0, R25, R24, R19, R18 ;  /* 0x0400001318197389 */ /* 0x0000640000000012 */
[----:B01----:R-:W-:Y:S05]  /*2920*/  ENDCOLLECTIVE ;  /* 0x000000000000791b */ /* 0x003fea0003800000 */
.L_x_3095:
        /* <DEDUP_REMOVED lines=8> */
.L_x_3096:
        /* <DEDUP_REMOVED lines=9> */
.L_x_3097:
[----:B------:R-:W-:-:S04]  /*2a40*/  SEL R23, R23, RZ, P6 ;  /* 0x000000ff17177207 */ /* 0x000fc80003000000 */
[----:B------:R-:W-:Y:S01]  /*2a50*/  IADD3 R23, PT, PT, R22, R23, RZ ;  /* 0x0000001716177210 */ /* 0x000fe20007ffe0ff */
[----:B------:R-:W-:Y:S02]  /*2a60*/  IMAD.MOV.U32 R24, RZ, RZ, R0 ;  /* 0x000000ffff187224 */ /* 0x000fe400078e0000 */
[----:B------:R-:W-:-:S07]  /*2a70*/  FADD.FTZ R20, R3, R25 ;  /* 0x0000001903147221 */ /* 0x000fce0000010000 */
[----:B------:R-:W-:Y:S05]  /*2a80*/  WARPSYNC.COLLECTIVE R17, `(.L_x_3098) ;  /* 0x0000000011087348 */ /* 0x000fea0003c00000 */
[----:B------:R0:W1:Y:S02]  /*2a90*/  SHFL.UP P0, R25, R24, R19, R18 ;  /* 0x0400001318197389 */ /* 0x0000640000000012 */
[----:B01----:R-:W-:Y:S05]  /*2aa0*/  ENDCOLLECTIVE ;  /* 0x000000000000791b */ /* 0x003fea0003800000 */
.L_x_3098:
        /* <DEDUP_REMOVED lines=8> */
.L_x_3099:
        /* <DEDUP_REMOVED lines=8> */
.L_x_3100:
[----:B------:R-:W-:Y:S01]  /*2bb0*/  IMAD.IADD R22, R23, 0x1, R22 ;  /* 0x0000000117167824 */ /* 0x000fe200078e0216 */
[----:B------:R-:W-:Y:S01]  /*2bc0*/  MOV R24, R0 ;  /* 0x0000000000187202 */ /* 0x000fe20000000f00 */
[----:B------:R-:W-:-:S07]  /*2bd0*/  IMAD.MOV.U32 R26, RZ, RZ, R25 ;  /* 0x000000ffff1a7224 */ /* 0x000fce00078e0019 */
[----:B------:R-:W-:Y:S05]  /*2be0*/  WARPSYNC.COLLECTIVE R17, `(.L_x_3101) ;  /* 0x0000000011087348 */ /* 0x000fea0003c00000 */
[----:B------:R0:W1:Y:S02]  /*2bf0*/  SHFL.UP P0, R25, R24, R19, R18 ;  /* 0x0400001318197389 */ /* 0x0000640000000012 */
[----:B01----:R-:W-:Y:S05]  /*2c00*/  ENDCOLLECTIVE ;  /* 0x000000000000791b */ /* 0x003fea0003800000 */
.L_x_3101:
        /* <DEDUP_REMOVED lines=8> */
.L_x_3102:
[----:B------:R-:W-:-:S05]  /*2c90*/  FADD.FTZ R21, R0, R21 ;  /* 0x0000001500157221 */ /* 0x000fca0000010000 */
[----:B------:R-:W-:Y:S01]  /*2ca0*/  @P4 FSEL R0, R21, R0, !P5 ;  /* 0x0000000015004208 */ /* 0x000fe20006800000 */
[----:B------:R-:W-:Y:S01]  /*2cb0*/  IMAD.MOV.U32 R24, RZ, RZ, R3 ;  /* 0x000000ffff187224 */ /* 0x000fe200078e0003 */
[----:B------:R-:W-:-:S07]  /*2cc0*/  MOV R21, R25 ;  /* 0x0000001900157202 */ /* 0x000fce0000000f00 */
[----:B------:R-:W-:Y:S05]  /*2cd0*/  WARPSYNC.COLLECTIVE R17, `(.L_x_3103) ;  /* 0x0000000011087348 */ /* 0x000fea0003c00000 */
[----:B------:R0:W1:Y:S02]  /*2ce0*/  SHFL.UP P0, R25, R24, R19, R18 ;  /* 0x0400001318197389 */ /* 0x0000640000000012 */
[----:B01----:R-:W-:Y:S05]  /*2cf0*/  ENDCOLLECTIVE ;  /* 0x000000000000791b */ /* 0x003fea0003800000 */
.L_x_3103:
[----:B------:R-:W-:Y:S02]  /*2d00*/  MOV R24, R0 ;  /* 0x0000000000187202 */ /* 0x000fe40000000f00 */
[----:B------:R-:W-:-:S07]  /*2d10*/  MOV R3, R25 ;  /* 0x0000001900037202 */ /* 0x000fce0000000f00 */
[----:B------:R-:W-:Y:S05]  /*2d20*/  WARPSYNC.COLLECTIVE R17, `(.L_x_3104) ;  /* 0x0000000011087348 */ /* 0x000fea0003c00000 */
[----:B------:R0:W1:Y:S02]  /*2d30*/  SHFL.UP P0, R25, R24, R19, R18 ;  /* 0x0400001318197389 */ /* 0x0000640000000012 */
[----:B01----:R-:W-:Y:S05]  /*2d40*/  ENDCOLLECTIVE ;  /* 0x000000000000791b */ /* 0x003fea0003800000 */
.L_x_3104:
[----:B------:R-:W-:Y:S05]  /*2d50*/  BRA `(.L_x_3105) ;  /* 0xfffffff000d47947 */ /* 0x000fea000383ffff */
.L_x_3106:
        /* <DEDUP_REMOVED lines=10> */
.L_x_3693:


//--------------------- .text._Z30group_norm_nhwc_fwd_sum_kernelI11Fp16IOBf16WLi192EEv26Group_norm_nhwc_fwd_params --------------------------
	.section	.text._Z30group_norm_nhwc_fwd_sum_kernelI11Fp16IOBf16WLi192EEv26Group_norm_nhwc_fwd_params,"ax",@progbits
	.align	128
        .global         _Z30group_norm_nhwc_fwd_sum_kernelI11Fp16IOBf16WLi192EEv26Group_norm_nhwc_fwd_params
        .type           _Z30group_norm_nhwc_fwd_sum_kernelI11Fp16IOBf16WLi192EEv26Group_norm_nhwc_fwd_params,@function
        .size           _Z30group_norm_nhwc_fwd_sum_kernelI11Fp16IOBf16WLi192EEv26Group_norm_nhwc_fwd_params,(.L_x_3694 - _Z30group_norm_nhwc_fwd_sum_kernelI11Fp16IOBf16WLi192EEv26Group_norm_nhwc_fwd_params)
        .other          _Z30group_norm_nhwc_fwd_sum_kernelI11Fp16IOBf16WLi192EEv26Group_norm_nhwc_fwd_params,@"STO_CUDA_ENTRY STV_DEFAULT"
_Z30group_norm_nhwc_fwd_sum_kernelI11Fp16IOBf16WLi192EEv26Group_norm_nhwc_fwd_params:
.text._Z30group_norm_nhwc_fwd_sum_kernelI11Fp16IOBf16WLi192EEv26Group_norm_nhwc_fwd_params:
        /* <DEDUP_REMOVED lines=42> */
.L_x_3109:
        /* <DEDUP_REMOVED lines=187> */
.L_x_3108:
        /* <DEDUP_REMOVED lines=92> */
.L_x_3110:
        /* <DEDUP_REMOVED lines=50> */
.L_x_3111:
        /* <DEDUP_REMOVED lines=18> */
.L_x_3113:
[----:B------:R-:W-:Y:S05]  /*1850*/  BSYNC.RECONVERGENT B0 ;  /* 0x0000000000007941 */ /* 0x000fea0003800200 */
.L_x_3112:
[--C-:B------:R-:W-:Y:S02]  /*1860*/  HADD2.F32 R6, -RZ, R3.reuse.H0_H0 ;  /* 0x20000003ff067230 */ /* 0x100fe40000004100 */
[----:B------:R-:W-:-:S03]  /*1870*/  HADD2.F32 R3, -RZ, R3.H1_H1 ;  /* 0x30000003ff037230 */ /* 0x000fc60000004100 */
[----:B------:R-:W-:Y:S02]  /*1880*/  FMUL.FTZ R8, R6, R6 ;  /* 0x0000000606087220 */ /* 0x000fe40000410000 */
[C---:B------:R-:W-:Y:S02]  /*1890*/  FADD.FTZ R7, R3.reuse, R6 ;  /* 0x0000000603077221 */ /* 0x040fe40000010000 */
[----:B------:R-:W-:Y:S02]  /*18a0*/  FFMA.FTZ R3, R3, R3, R8 ;  /* 0x0000000303037223 */ /* 0x000fe40000010008 */
[----:B------:R-:W-:Y:S02]  /*18b0*/  FADD.FTZ R2, R2, R7 ;  /* 0x0000000702027221 */ /* 0x000fe40000010000 */
[----:B------:R-:W-:-:S07]  /*18c0*/  FADD.FTZ R0, R0, R3 ;  /* 0x0000000300007221 */ /* 0x000fce0000010000 */
.L_x_3107:
        /* <DEDUP_REMOVED lines=144> */
.L_x_3134:
        /* <DEDUP_REMOVED lines=48> */
.L_x_3114:
        /* <DEDUP_REMOVED lines=39> */
.L_x_3115:
[----:B------:R-:W-:Y:S02]  /*2740*/  HFMA2 R0, -RZ, RZ, 0, 5.9604644775390625e-08 ;  /* 0x00000001ff007431 */ /* 0x000fe400000001ff */
[----:B------:R-:W-:Y:S01]  /*2750*/  IMAD.MOV.U32 R27, RZ, RZ, RZ ;  /* 0x000000ffff1b7224 */ /* 0x000fe200078e00ff */
[----:B------:R-:W-:Y:S02]  /*2760*/  MOV R28, 0xffffffff ;  /* 0xffffffff001c7802 */ /* 0x000fe40000000f00 */
[----:B------:R-:W-:-:S13]  /*2770*/  ISETP.GE.AND P6, PT, R5, 0x1, PT ;  /* 0x000000010500780c */ /* 0x000fda0003fc6270 */
[----:B------:R-:W-:Y:S05]  /*2780*/  WARPSYNC.COLLECTIVE R28, `(.L_x_3116) ;  /* 0x000000001c087348 */ /* 0x000fea0003c00000 */
[----:B------:R0:W1:Y:S02]  /*2790*/  SHFL.UP P0, R0, R3, R0, R27 ;  /* 0x0400000003007389 */ /* 0x000064000000001b */
[----:B01----:R-:W-:Y:S05]  /*27a0*/  ENDCOLLECTIVE ;  /* 0x000000000000791b */ /* 0x003fea0003800000 */
.L_x_3116:
        /* <DEDUP_REMOVED lines=9> */
.L_x_3117:
        /* <DEDUP_REMOVED lines=8> */
.L_x_3118:
        /* <DEDUP_REMOVED lines=9> */
.L_x_3119:
        /* <DEDUP_REMOVED lines=8> */
.L_x_3120:
        /* <DEDUP_REMOVED lines=8> */
.L_x_3121:
        /* <DEDUP_REMOVED lines=9> */
.L_x_3122:
        /* <DEDUP_REMOVED lines=8> */
.L_x_3123:
        /* <DEDUP_REMOVED lines=8> */
.L_x_3124:
        /* <DEDUP_REMOVED lines=9> */
.L_x_3125:
        /* <DEDUP_REMOVED lines=8> */
.L_x_3126:
        /* <DEDUP_REMOVED lines=8> */
.L_x_3127:
        /* <DEDUP_REMOVED lines=9> */
.L_x_3128:
        /* <DEDUP_REMOVED lines=8> */
.L_x_3129:
        /* <DEDUP_REMOVED lines=8> */
.L_x_3130:
        /* <DEDUP_REMOVED lines=9> */
.L_x_3131:
[----:B------:R-:W-:Y:S01]  /*2f90*/  IMAD.MOV.U32 R3, RZ, RZ, R4 ;  /* 0x000000ffff037224 */ /* 0x000fe200078e0004 */
[----:B------:R-:W-:Y:S01]  /*2fa0*/  MOV R5, R0 ;  /* 0x0000000000057202 */ /* 0x000fe20000000f00 */
[----:B------:R-:W-:-:S07]  /*2fb0*/  HFMA2 R0, -RZ, RZ, 0, 5.9604644775390625e-08 ;  /* 0x00000001ff007431 */ /* 0x000fce00000001ff */
[----:B------:R-:W-:Y:S05]  /*2fc0*/  WARPSYNC.COLLECTIVE R28, `(.L_x_3132) ;  /* 0x000000001c087348 */ /* 0x000fea0003c00000 */
[----:B------:R0:W1:Y:S02]  /*2fd0*/  SHFL.UP P0, R0, R3, R0, R27 ;  /* 0x0400000003007389 */ /* 0x000064000000001b */
[----:B01----:R-:W-:Y:S05]  /*2fe0*/  ENDCOLLECTIVE ;  /* 0x000000000000791b */ /* 0x003fea0003800000 */
.L_x_3132:
[----:B------:R-:W-:Y:S01]  /*2ff0*/  MOV R3, R2 ;  /* 0x0000000200037202 */ /* 0x000fe20000000f00 */
[----:B------:R-:W-:Y:S02]  /*3000*/  IMAD.MOV.U32 R4, RZ, RZ, R0 ;  /* 0x000000ffff047224 */ /* 0x000fe400078e0000 */
[----:B------:R-:W-:-:S07]  /*3010*/  IMAD.MOV.U32 R0, RZ, RZ, 0x1 ;  /* 0x00000001ff007424 */ /* 0x000fce00078e00ff */
[----:B------:R-:W-:Y:S05]  /*3020*/  WARPSYNC.COLLECTIVE R28, `(.L_x_3133) ;  /* 0x000000001c087348 */ /* 0x000fea0003c00000 */
[----:B------:R0:W1:Y:S02]  /*3030*/  SHFL.UP P0, R0, R3, R0, R27 ;  /* 0x0400000003007389 */ /* 0x000064000000001b */
[----:B01----:R-:W-:Y:S05]  /*3040*/  ENDCOLLECTIVE ;  /* 0x000000000000791b */ /* 0x003fea0003800000 */
.L_x_3133:
[----:B------:R-:W-:Y:S01]  /*3050*/  MOV R2, R0 ;  /* 0x0000000000027202 */ /* 0x000fe20000000f00 */
[----:B------:R-:W-:Y:S06]  /*3060*/  BRA `(.L_x_3134) ;  /* 0xfffffff000587947 */ /* 0x000fec000383ffff */
.L_x_3135:
        /* <DEDUP_REMOVED lines=9> */
.L_x_3694:


//--------------------- .text._Z30group_norm_nhwc_fwd_sum_kernelI11Fp16IOBf16WLi448EEv26Group_norm_nhwc_fwd_params --------------------------
	.section	.text._Z30group_norm_nhwc_fwd_sum_kernelI11Fp16IOBf16WLi448EEv26Group_norm_nhwc_fwd_params,"ax",@progbits
	.align	128
        .global         _Z30group_norm_nhwc_fwd_sum_kernelI11Fp16IOBf16WLi448EEv26Group_norm_nhwc_fwd_params
        .type           _Z30group_norm_nhwc_fwd_sum_kernelI11Fp16IOBf16WLi448EEv26Group_norm_nhwc_fwd_params,@function
        .size           _Z30group_norm_nhwc_fwd_sum_kernelI11Fp16IOBf16WLi448EEv26Group_norm_nhwc_fwd_params,(.L_x_3695 - _Z30group_norm_nhwc_fwd_sum_kernelI11Fp16IOBf16WLi448EEv26Group_norm_nhwc_fwd_params)
        .other          _Z30group_norm_nhwc_fwd_sum_kernelI11Fp16IOBf16WLi448EEv26Group_norm_nhwc_fwd_params,@"STO_CUDA_ENTRY STV_DEFAULT"
_Z30group_norm_nhwc_fwd_sum_kernelI11Fp16IOBf16WLi448EEv26Group_norm_nhwc_fwd_params:
.text._Z30group_norm_nhwc_fwd_sum_kernelI11Fp16IOBf16WLi448EEv26Group_norm_nhwc_fwd_params:
        /* <DEDUP_REMOVED lines=40> */
.L_x_3138:
        /* <DEDUP_REMOVED lines=188> */
.L_x_3137:
        /* <DEDUP_REMOVED lines=97> */
.L_x_3139:
        /* <DEDUP_REMOVED lines=50> */
.L_x_3140:
        /* <DEDUP_REMOVED lines=18> */
.L_x_3142:
[----:B------:R-:W-:Y:S05]  /*1890*/  BSYNC.RECONVERGENT B0 ;  /* 0x0000000000007941 */ /* 0x000fea0003800200 */
.L_x_3141:
[--C-:B------:R-:W-:Y:S02]  /*18a0*/  HADD2.F32 R2, -RZ, R3.reuse.H0_H0 ;  /* 0x20000003ff027230 */ /* 0x100fe40000004100 */
[----:B------:R-:W-:-:S03]  /*18b0*/  HADD2.F32 R3, -RZ, R3.H1_H1 ;  /* 0x30000003ff037230 */ /* 0x000fc60000004100 */
[----:B------:R-:W-:Y:S02]  /*18c0*/  FMUL.FTZ R4, R2, R2 ;  /* 0x0000000202047220 */ /* 0x000fe40000410000 */
[C---:B------:R-:W-:Y:S02]  /*18d0*/  FADD.FTZ R2, R3.reuse, R2 ;  /* 0x0000000203027221 */ /* 0x040fe40000010000 */
[----:B------:R-:W-:Y:S02]  /*18e0*/  FFMA.FTZ R3, R3, R3, R4 ;  /* 0x0000000303037223 */ /* 0x000fe40000010004 */
[----:B------:R-:W-:Y:S02]  /*18f0*/  FADD.FTZ R7, R7, R2 ;  /* 0x0000000207077221 */ /* 0x000fe40000010000 */
[----:B------:R-:W-:-:S07]  /*1900*/  FADD.FTZ R6, R6, R3 ;  /* 0x0000000306067221 */ /* 0x000fce0000010000 */
.L_x_3136:
        /* <DEDUP_REMOVED lines=223> */
.L_x_3163:
        /* <DEDUP_REMOVED lines=114> */
.L_x_3143:
        /* <DEDUP_REMOVED lines=44> */
.L_x_3144:
        /* <DEDUP_REMOVED lines=8> */
.L_x_3145:
        /* <DEDUP_REMOVED lines=10> */
.L_x_3146:
        /* <DEDUP_REMOVED lines=9> */
.L_x_3147:
        /* <DEDUP_REMOVED lines=9> */
.L_x_3148:
[----:B------:R-:W-:Y:S01]  /*3320*/  SEL R3, R0, RZ, P1 ;  /* 0x000000ff00037207 */ /* 0x000fe20000800000 */
[----:B------:R-:W-:-:S03]  /*3330*/  HFMA2 R0, -RZ, RZ, 0, 1.1920928955078125e-07 ;  /* 0x00000002ff007431 */ /* 0x000fc600000001ff */
[----:B------:R-:W-:Y:S01]  /*3340*/  IADD3 R50, PT, PT, R50, R3, RZ ;  /* 0x0000000332327210 */ /* 0x000fe20007ffe0ff */
[----:B------:R-:W-:-:S07]  /*3350*/  IMAD.MOV.U32 R3, RZ, RZ, R4 ;  /* 0x000000ffff037224 */ /* 0x000fce00078e0004 */
[----:B------:R-:W-:Y:S05]  /*3360*/  WARPSYNC.COLLECTIVE R49, `(.L_x_3149) ;  /* 0x0000000031087348 */ /* 0x000fea0003c00000 */
[----:B------:R0:W1:Y:S02]  /*3370*/  SHFL.UP P6, R0, R3, R0, R48 ;  /* 0x0400000003007389 */ /* 0x00006400000c0030 */
[----:B01----:R-:W-:Y:S05]  /*3380*/  ENDCOLLECTIVE ;  /* 0x000000000000791b */ /* 0x003fea0003800000 */
.L_x_3149:
        /* <DEDUP_REMOVED lines=9> */
.L_x_3150:
        /* <DEDUP_REMOVED lines=9> */
.L_x_3151:
[----:B------:R-:W-:Y:S01]  /*34b0*/  SEL R3, R0, RZ, P1 ;  /* 0x000000ff00037207 */ /* 0x000fe20000800000 */
[----:B------:R-:W-:-:S04]  /*34c0*/  IMAD.MOV.U32 R0, RZ, RZ, 0x4 ;  /* 0x00000004ff007424 */ /* 0x000fc800078e00ff */
[----:B------:R-:W-:Y:S01]  /*34d0*/  IMAD.IADD R50, R50, 0x1, R3 ;  /* 0x0000000132327824 */ /* 0x000fe200078e0203 */
[----:B------:R-:W-:-:S07]  /*34e0*/  MOV R3, R4 ;  /* 0x0000000400037202 */ /* 0x000fce0000000f00 */
[----:B------:R-:W-:Y:S05]  /*34f0*/  WARPSYNC.COLLECTIVE R49, `(.L_x_3152) ;  /* 0x0000000031087348 */ /* 0x000fea0003c00000 */
[----:B------:R0:W1:Y:S02]  /*3500*/  SHFL.UP P6, R0, R3, R0, R48 ;  /* 0x0400000003007389 */ /* 0x00006400000c0030 */
[----:B01----:R-:W-:Y:S05]  /*3510*/  ENDCOLLECTIVE ;  /* 0x000000000000791b */ /* 0x003fea0003800000 */
.L_x_3152:
        /* <DEDUP_REMOVED lines=8> */
.L_x_3153:
        /* <DEDUP_REMOVED lines=9> */
.L_x_3154:
        /* <DEDUP_REMOVED lines=8> */
.L_x_3155:
        /* <DEDUP_REMOVED lines=9> */
.L_x_3156:
        /* <DEDUP_REMOVED lines=9> */
.L_x_3157:
[----:B------:R-:W-:Y:S02]  /*37d0*/  IMAD.MOV.U32 R3, RZ, RZ, R4 ;  /* 0x000000ffff037224 */ /* 0x000fe400078e0004 */
[----:B------:R-:W-:Y:S02]  /*37e0*/  IMAD.MOV.U32 R60, RZ, RZ, R0 ;  /* 0x000000ffff3c7224 */ /* 0x000fe400078e0000 */
[----:B------:R-:W-:-:S03]  /*37f0*/  HFMA2 R0, -RZ, RZ, 0, 9.5367431640625e-07 ;  /* 0x00000010ff007431 */ /* 0x000fc600000001ff */
[----:B------:R-:W-:-:S07]  /*3800*/  SEL R60, R60, RZ, P0 ;  /* 0x000000ff3c3c7207 */ /* 0x000fce0000000000 */
[----:B------:R-:W-:Y:S05]  /*3810*/  WARPSYNC.COLLECTIVE R49, `(.L_x_3158) ;  /* 0x0000000031087348 */ /* 0x000fea0003c00000 */
[----:B------:R0:W1:Y:S02]  /*3820*/  SHFL.UP P6, R0, R3, R0, R48 ;  /* 0x0400000003007389 */ /* 0x00006400000c0030 */
[----:B01----:R-:W-:Y:S05]  /*3830*/  ENDCOLLECTIVE ;  /* 0x000000000000791b */ /* 0x003fea0003800000 */
.L_x_3158:
        /* <DEDUP_REMOVED lines=10> */
.L_x_3159:
        /* <DEDUP_REMOVED lines=9> */
.L_x_3160:
[----:B------:R-:W-:Y:S01]  /*3970*/  ISETP.NE.AND P0, PT, R61, RZ, PT ;  /* 0x000000ff3d00720c */ /* 0x000fe20003f05270 */
[----:B------:R-:W-:Y:S01]  /*3980*/  IMAD.MOV.U32 R3, RZ, RZ, R4 ;  /* 0x000000ffff037224 */ /* 0x000fe200078e0004 */
[----:B------:R-:W-:Y:S01]  /*3990*/  MOV R60, R0 ;  /* 0x00000000003c7202 */ /* 0x000fe20000000f00 */
[----:B------:R-:W-:-:S10]  /*39a0*/  HFMA2 R0, -RZ, RZ, 0, 5.9604644775390625e-08 ;  /* 0x00000001ff007431 */ /* 0x000fd400000001ff */
[----:B------:R-:W-:Y:S05]  /*39b0*/  WARPSYNC.COLLECTIVE R49, `(.L_x_3161) ;  /* 0x0000000031087348 */ /* 0x000fea0003c00000 */
[----:B------:R0:W1:Y:S02]  /*39c0*/  SHFL.UP P6, R0, R3, R0, R48 ;  /* 0x0400000003007389 */ /* 0x00006400000c0030 */
[----:B01----:R-:W-:Y:S05]  /*39d0*/  ENDCOLLECTIVE ;  /* 0x000000000000791b */ /* 0x003fea0003800000 */
.L_x_3161:
[----:B------:R-:W-:Y:S01]  /*39e0*/  MOV R3, R2 ;  /* 0x0000000200037202 */ /* 0x000fe20000000f00 */
[----:B------:R-:W-:Y:S02]  /*39f0*/  IMAD.MOV.U32 R4, RZ, RZ, R0 ;  /* 0x000000ffff047224 */ /* 0x000fe400078e0000 */
[----:B------:R-:W-:-:S07]  /*3a00*/  IMAD.MOV.U32 R0, RZ, RZ, 0x1 ;  /* 0x00000001ff007424 */ /* 0x000fce00078e00ff */
[----:B------:R-:W-:Y:S05]  /*3a10*/  WARPSYNC.COLLECTIVE R49, `(.L_x_3162) ;  /* 0x0000000031087348 */ /* 0x000fea0003c00000 */
[----:B------:R0:W1:Y:S02]  /*3a20*/  SHFL.UP P6, R0, R3, R0, R48 ;  /* 0x0400000003007389 */ /* 0x00006400000c0030 */
[----:B01----:R-:W-:Y:S05]  /*3a30*/  ENDCOLLECTIVE ;  /* 0x000000000000791b */ /* 0x003fea0003800000 */
.L_x_3162:
[----:B------:R-:W-:Y:S01]  /*3a40*/  MOV R2, R0 ;  /* 0x0000000000027202 */ /* 0x000fe20000000f00 */
[----:B------:R-:W-:Y:S06]  /*3a50*/  BRA `(.L_x_3163) ;  /* 0xffffffec00287947 */ /* 0x000fec000383ffff */
.L_x_3164:
        /* <DEDUP_REMOVED lines=10> */
.L_x_3695:


//--------------------- .text._Z30group_norm_nhwc_fwd_sum_kernelI11Fp16IOBf16WLi256EEv26Group_norm_nhwc_fwd_params --------------------------
	.section	.text._Z30group_norm_nhwc_fwd_sum_kernelI11Fp16IOBf16WLi256EEv26Group_norm_nhwc_fwd_params,"ax",@progbits
	.align	128
        .global         _Z30group_norm_nhwc_fwd_sum_kernelI11Fp16IOBf16WLi256EEv26Group_norm_nhwc_fwd_params
        .type           _Z30group_norm_nhwc_fwd_sum_kernelI11Fp16IOBf16WLi256EEv26Group_norm_nhwc_fwd_params,@function
        .size           _Z30group_norm_nhwc_fwd_sum_kernelI11Fp16IOBf16WLi256EEv26Group_norm_nhwc_fwd_params,(.L_x_3696 - _Z30group_norm_nhwc_fwd_sum_kernelI11Fp16IOBf16WLi256EEv26Group_norm_nhwc_fwd_params)
        .other          _Z30group_norm_nhwc_fwd_sum_kernelI11Fp16IOBf16WLi256EEv26Group_norm_nhwc_fwd_params,@"STO_CUDA_ENTRY STV_DEFAULT"
_Z30group_norm_nhwc_fwd_sum_kernelI11Fp16IOBf16WLi256EEv26Group_norm_nhwc_fwd_params:
.text._Z30group_norm_nhwc_fwd_sum_kernelI11Fp16IOBf16WLi256EEv26Group_norm_nhwc_fwd_params:
        /* <DEDUP_REMOVED lines=40> */
.L_x_3167:
        /* <DEDUP_REMOVED lines=189> */
.L_x_3166:
        /* <DEDUP_REMOVED lines=94> */
.L_x_3168:
        /* <DEDUP_REMOVED lines=49> */
.L_x_3169:
        /* <DEDUP_REMOVED lines=18> */
.L_x_3171:
[----:B------:R-:W-:Y:S05]  /*1860*/  BSYNC.RECONVERGENT B0 ;  /* 0x0000000000007941 */ /* 0x000fea0003800200 */
.L_x_3170:
[--C-:B------:R-:W-:Y:S02]  /*1870*/  HADD2.F32 R2, -RZ, R3.reuse.H0_H0 ;  /* 0x20000003ff027230 */ /* 0x100fe40000004100 */
[----:B------:R-:W-:-:S03]  /*1880*/  HADD2.F32 R3, -RZ, R3.H1_H1 ;  /* 0x30000003ff037230 */ /* 0x000fc60000004100 */
[----:B------:R-:W-:Y:S02]  /*1890*/  FMUL.FTZ R4, R2, R2 ;  /* 0x0000000202047220 */ /* 0x000fe40000410000 */
[C---:B------:R-:W-:Y:S02]  /*18a0*/  FADD.FTZ R2, R3.reuse, R2 ;  /* 0x0000000203027221 */ /* 0x040fe40000010000 */
[----:B------:R-:W-:Y:S02]  /*18b0*/  FFMA.FTZ R3, R3, R3, R4 ;  /* 0x0000000303037223 */ /* 0x000fe40000010004 */
[----:B------:R-:W-:Y:S02]  /*18c0*/  FADD.FTZ R13, R13, R2 ;  /* 0x000000020d0d7221 */ /* 0x000fe40000010000 */
[----:B------:R-:W-:-:S07]  /*18d0*/  FADD.FTZ R12, R12, R3 ;  /* 0x000000030c0c7221 */ /* 0x000fce0000010000 */
.L_x_3165:
        /* <DEDUP_REMOVED lines=164> */
.L_x_3192:
        /* <DEDUP_REMOVED lines=62> */
.L_x_3172:
        /* <DEDUP_REMOVED lines=38> */
.L_x_3173:
        /* <DEDUP_REMOVED lines=9> */
.L_x_3174:
[----:B------:R-:W-:Y:S02]  /*29f0*/  P2R R36, PR, RZ, 0x4 ;  /* 0x00000004ff247803 */ /* 0x000fe40000000000 */
[----:B------:R-:W-:Y:S01]  /*2a00*/  ISETP.NE.AND P2, PT, R30, RZ, PT ;  /* 0x000000ff1e00720c */ /* 0x000fe20003f45270 */
[----:B------:R-:W-:Y:S02]  /*2a10*/  IMAD.MOV.U32 R39, RZ, RZ, R26 ;  /* 0x000000ffff277224 */ /* 0x000fe400078e001a */
[----:B------:R-:W-:-:S10]  /*2a20*/  IMAD.MOV.U32 R29, RZ, RZ, R33 ;  /* 0x000000ffff1d7224 */ /* 0x000fd400078e0021 */
[----:B------:R-:W-:Y:S05]  /*2a30*/  WARPSYNC.COLLECTIVE R38, `(.L_x_3175) ;  /* 0x0000000026087348 */ /* 0x000fea0003c00000 */
[----:B------:R0:W1:Y:S02]  /*2a40*/  SHFL.UP P0, R33, R39, R40, R41 ;  /* 0x0400002827217389 */ /* 0x0000640000000029 */
[----:B01----:R-:W-:Y:S05]  /*2a50*/  ENDCOLLECTIVE ;  /* 0x000000000000791b */ /* 0x003fea0003800000 */
.L_x_3175:
        /* <DEDUP_REMOVED lines=8> */
.L_x_3176:
[----:B------:R-:W-:Y:S01]  /*2ae0*/  MOV R39, R29 ;  /* 0x0000001d00277202 */ /* 0x000fe20000000f00 */
[----:B------:R-:W-:Y:S02]  /*2af0*/  IMAD.MOV.U32 R40, RZ, RZ, 0x2 ;  /* 0x00000002ff287424 */ /* 0x000fe400078e00ff */
[----:B------:R-:W-:-:S07]  /*2b00*/  IMAD.MOV.U32 R35, RZ, RZ, R33 ;  /* 0x000000ffff237224 */ /* 0x000fce00078e0021 */
[----:B------:R-:W-:Y:S05]  /*2b10*/  WARPSYNC.COLLECTIVE R38, `(.L_x_3177) ;  /* 0x0000000026087348 */ /* 0x000fea0003c00000 */
[----:B------:R0:W1:Y:S02]  /*2b20*/  SHFL.UP P0, R33, R39, R40, R41 ;  /* 0x0400002827217389 */ /* 0x0000640000000029 */
[----:B01----:R-:W-:Y:S05]  /*2b30*/  ENDCOLLECTIVE ;  /* 0x000000000000791b */ /* 0x003fea0003800000 */
.L_x_3177:
        /* <DEDUP_REMOVED lines=9> */
.L_x_3178:
        /* <DEDUP_REMOVED lines=8> */
.L_x_3179:
[----:B------:R-:W-:Y:S02]  /*2c50*/  IMAD.MOV.U32 R39, RZ, RZ, R30 ;  /* 0x000000ffff277224 */ /* 0x000fe400078e001e */
[----:B------:R-:W-:Y:S01]  /*2c60*/  HFMA2 R40, -RZ, RZ, 0, 2.384185791015625e-07 ;  /* 0x00000004ff287431 */ /* 0x000fe200000001ff */
[----:B------:R-:W-:-:S07]  /*2c70*/  MOV R35, R33 ;  /* 0x0000002100237202 */ /* 0x000fce0000000f00 */
[----:B------:R-:W-:Y:S05]  /*2c80*/  WARPSYNC.COLLECTIVE R38, `(.L_x_3180) ;  /* 0x0000000026087348 */ /* 0x000fea0003c00000 */
[----:B------:R0:W1:Y:S02]  /*2c90*/  SHFL.UP P0, R33, R39, R40, R41 ;  /* 0x0400002827217389 */ /* 0x0000640000000029 */
[----:B01----:R-:W-:Y:S05]  /*2ca0*/  ENDCOLLECTIVE ;  /* 0x000000000000791b */ /* 0x003fea0003800000 */
.L_x_3180:
        /* <DEDUP_REMOVED lines=9> */
.L_x_3181:
        /* <DEDUP_REMOVED lines=8> */
.L_x_3182:
[----:B------:R-:W-:Y:S01]  /*2dc0*/  MOV R39, R29 ;  /* 0x0000001d00277202 */ /* 0x000fe20000000f00 */
[----:B------:R-:W-:Y:S02]  /*2dd0*/  IMAD.MOV.U32 R40, RZ, RZ, 0x8 ;  /* 0x00000008ff287424 */ /* 0x000fe400078e00ff */
[----:B------:R-:W-:-:S07]  /*2de0*/  IMAD.MOV.U32 R35, RZ, RZ, R33 ;  /* 0x000000ffff237224 */ /* 0x000fce00078e0021 */
[----:B------:R-:W-:Y:S05]  /*2df0*/  WARPSYNC.COLLECTIVE R38, `(.L_x_3183) ;  /* 0x0000000026087348 */ /* 0x000fea0003c00000 */
[----:B------:R0:W1:Y:S02]  /*2e00*/  SHFL.UP P0, R33, R39, R40, R41 ;  /* 0x0400002827217389 */ /* 0x0000640000000029 */
[----:B01----:R-:W-:Y:S05]  /*2e10*/  ENDCOLLECTIVE ;  /* 0x000000000000791b */ /* 0x003fea0003800000 */
.L_x_3183:
        /* <DEDUP_REMOVED lines=9> */
.L_x_3184:
        /* <DEDUP_REMOVED lines=10> */
.L_x_3185:
        /* <DEDUP_REMOVED lines=9> */
.L_x_3186:
[----:B------:R-:W-:Y:S01]  /*2fe0*/  ISETP.NE.AND P2, PT, R36, RZ, PT ;  /* 0x000000ff2400720c */ /* 0x000fe20003f45270 */
[----:B------:R-:W-:Y:S02]  /*2ff0*/  IMAD.MOV.U32 R39, RZ, RZ, R26 ;  /* 0x000000ffff277224 */ /* 0x000fe400078e001a */
[----:B------:R-:W-:-:S10]  /*3000*/  IMAD.MOV.U32 R29, RZ, RZ, R33 ;  /* 0x000000ffff1d7224 */ /* 0x000fd400078e0021 */
[----:B------:R-:W-:Y:S05]  /*3010*/  WARPSYNC.COLLECTIVE R38, `(.L_x_3187) ;  /* 0x0000000026087348 */ /* 0x000fea0003c00000 */
[----:B------:R0:W1:Y:S02]  /*3020*/  SHFL.UP P0, R33, R39, R40, R41 ;  /* 0x0400002827217389 */ /* 0x0000640000000029 */
[----:B01----:R-:W-:Y:S05]  /*3030*/  ENDCOLLECTIVE ;  /* 0x000000000000791b */ /* 0x003fea0003800000 */
.L_x_3187:
        /* <DEDUP_REMOVED lines=10> */
.L_x_3188:
        /* <DEDUP_REMOVED lines=9> */
.L_x_3189:
[----:B------:R-:W-:Y:S01]  /*3170*/  ISETP.NE.AND P1, PT, R37, RZ, PT ;  /* 0x000000ff2500720c */ /* 0x000fe20003f25270 */
[----:B------:R-:W-:Y:S01]  /*3180*/  IMAD.MOV.U32 R39, RZ, RZ, R26 ;  /* 0x000000ffff277224 */ /* 0x000fe200078e001a */
[----:B------:R-:W-:-:S11]  /*3190*/  MOV R29, R33 ;  /* 0x00000021001d7202 */ /* 0x000fd60000000f00 */
[----:B------:R-:W-:Y:S05]  /*31a0*/  WARPSYNC.COLLECTIVE R38, `(.L_x_3190) ;  /* 0x0000000026087348 */ /* 0x000fea0003c00000 */
[----:B------:R0:W1:Y:S02]  /*31b0*/  SHFL.UP P0, R33, R39, R40, R41 ;  /* 0x0400002827217389 */ /* 0x0000640000000029 */
[----:B01----:R-:W-:Y:S05]  /*31c0*/  ENDCOLLECTIVE ;  /* 0x000000000000791b */ /* 0x003fea0003800000 */
.L_x_3190:
[----:B------:R-:W-:Y:S01]  /*31d0*/  IMAD.MOV.U32 R39, RZ, RZ, R28 ;  /* 0x000000ffff277224 */ /* 0x000fe200078e001c */
[----:B------:R-:W-:-:S07]  /*31e0*/  MOV R26, R33 ;  /* 0x00000021001a7202 */ /* 0x000fce0000000f00 */
[----:B------:R-:W-:Y:S05]  /*31f0*/  WARPSYNC.COLLECTIVE R38, `(.L_x_3191) ;  /* 0x0000000026087348 */ /* 0x000fea0003c00000 */
[----:B------:R0:W1:Y:S02]  /*3200*/  SHFL.UP P0, R33, R39, R40, R41 ;  /* 0x0400002827217389 */ /* 0x0000640000000029 */
[----:B01----:R-:W-:Y:S05]  /*3210*/  ENDCOLLECTIVE ;  /* 0x000000000000791b */ /* 0x003fea0003800000 */
.L_x_3191:
[----:B------:R-:W-:Y:S01]  /*3220*/  MOV R28, R33 ;  /* 0x00000021001c7202 */ /* 0x000fe20000000f00 */
[----:B------:R-:W-:Y:S06]  /*3230*/  BRA `(.L_x_3192) ;  /* 0xfffffff000387947 */ /* 0x000fec000383ffff */
.L_x_3193:
        /* <DEDUP_REMOVED lines=12> */
.L_x_3696:


//--------------------- .text._Z30group_norm_nhwc_fwd_sum_kernelI11Fp16IOBf16WLi120EEv26Group_norm_nhwc_fwd_params --------------------------
	.section	.text._Z30group_norm_nhwc_fwd_sum_kernelI11Fp16IOBf16WLi120EEv26Group_norm_nhwc_fwd_params,"ax",@progbits
	.align	128
        .global         _Z30group_norm_nhwc_fwd_sum_kernelI11Fp16IOBf16WLi120EEv26Group_norm_nhwc_fwd_params
        .type           _Z30group_norm_nhwc_fwd_sum_kernelI11Fp16IOBf16WLi120EEv26Group_norm_nhwc_fwd_params,@function
        .size           _Z30group_norm_nhwc_fwd_sum_kernelI11Fp16IOBf16WLi120EEv26Group_norm_nhwc_fwd_params,(.L_x_3697 - _Z30group_norm_nhwc_fwd_sum_kernelI11Fp16IOBf16WLi120EEv26Group_norm_nhwc_fwd_params)
        .other          _Z30group_norm_nhwc_fwd_sum_kernelI11Fp16IOBf16WLi120EEv26Group_norm_nhwc_fwd_params,@"STO_CUDA_ENTRY STV_DEFAULT"
_Z30group_norm_nhwc_fwd_sum_kernelI11Fp16IOBf16WLi120EEv26Group_norm_nhwc_fwd_params:
.text._Z30group_norm_nhwc_fwd_sum_kernelI11Fp16IOBf16WLi120EEv26Group_norm_nhwc_fwd_params:
        /* <DEDUP_REMOVED lines=42> */
.L_x_3196:
        /* <DEDUP_REMOVED lines=188> */
.L_x_3195:
        /* <DEDUP_REMOVED lines=92> */
.L_x_3197:
        /* <DEDUP_REMOVED lines=49> */
.L_x_3198:
        /* <DEDUP_REMOVED lines=18> */
.L_x_3200:
[----:B------:R-:W-:Y:S05]  /*1850*/  BSYNC.RECONVERGENT B0 ;  /* 0x0000000000007941 */ /* 0x000fea0003800200 */
.L_x_3199:
[--C-:B------:R-:W-:Y:S02]  /*1860*/  HADD2.F32 R2, -RZ, R3.reuse.H0_H0 ;  /* 0x20000003ff027230 */ /* 0x100fe40000004100 */
[----:B------:R-:W-:-:S03]  /*1870*/  HADD2.F32 R3, -RZ, R3.H1_H1 ;  /* 0x30000003ff037230 */ /* 0x000fc60000004100 */
[----:B------:R-:W-:Y:S02]  /*1880*/  FMUL.FTZ R6, R2, R2 ;  /* 0x0000000202067220 */ /* 0x000fe40000410000 */
[C---:B------:R-:W-:Y:S02]  /*1890*/  FADD.FTZ R5, R3.reuse, R2 ;  /* 0x0000000203057221 */ /* 0x040fe40000010000 */
[----:B------:R-:W-:Y:S02]  /*18a0*/  FFMA.FTZ R6, R3, R3, R6 ;  /* 0x0000000303067223 */ /* 0x000fe40000010006 */
[----:B------:R-:W-:Y:S02]  /*18b0*/  FADD.FTZ R10, R10, R5 ;  /* 0x000000050a0a7221 */ /* 0x000fe40000010000 */
[----:B------:R-:W-:-:S07]  /*18c0*/  FADD.FTZ R9, R9, R6 ;  /* 0x0000000609097221 */ /* 0x000fce0000010000 */
.L_x_3194:
        /* <DEDUP_REMOVED lines=150> */
.L_x_3214:
        /* <DEDUP_REMOVED lines=46> */
.L_x_3201:
        /* <DEDUP_REMOVED lines=31> */
.L_x_3202:
[----:B0-----:R-:W-:Y:S05]  /*2700*/  WARPSYNC.COLLECTIVE R13, `(.L_x_3203) ;  /* 0x000000000d087348 */ /* 0x001fea0003c00000 */
[----:B------:R-:W-:Y:S01]  /*2710*/  NOP ;  /* 0x0000000000007918 */ /* 0x000fe20000000000 */
[----:B0-----:R-:W-:Y:S05]  /*2720*/  ENDCOLLECTIVE ;  /* 0x000000000000791b */ /* 0x001fea0003800000 */
.L_x_3203:
        /* <DEDUP_REMOVED lines=14> */
.L_x_3204:
        /* <DEDUP_REMOVED lines=9> */
.L_x_3205:
        /* <DEDUP_REMOVED lines=11> */
.L_x_3206:
        /* <DEDUP_REMOVED lines=9> */
.L_x_3207:
        /* <DEDUP_REMOVED lines=11> */
.L_x_3208:
        /* <DEDUP_REMOVED lines=9> */
.L_x_3209:
        /* <DEDUP_REMOVED lines=11> */
.L_x_3210:
        /* <DEDUP_REMOVED lines=10> */
.L_x_3211:
        /* <DEDUP_REMOVED lines=9> */
.L_x_3212:
[----:B------:R-:W-:Y:S01]  /*2d00*/  @!P0 FADD.FTZ R7, R7, R14 ;  /* 0x0000000e07078221 */ /* 0x000fe20000010000 */
[----:B------:R0:W-:Y:S04]  /*2d10*/  STS [R12+0xc0], R11 ;  /* 0x0000c00b0c007388 */ /* 0x0001e80000000800 */
[----:B------:R0:W-:Y:S04]  /*2d20*/  STS [R12+0xc4], R8 ;  /* 0x0000c4080c007388 */ /* 0x0001e80000000800 */
[----:B------:R0:W-:Y:S02]  /*2d30*/  STS [R12+0xc8], R7 ;  /* 0x0000c8070c007388 */ /* 0x0001e40000000800 */
[----:B0-----:R-:W-:Y:S05]  /*2d40*/  WARPSYNC.COLLECTIVE R13, `(.L_x_3213) ;  /* 0x000000000d087348 */ /* 0x001fea0003c00000 */
[----:B------:R-:W-:Y:S01]  /*2d50*/  NOP ;  /* 0x0000000000007918 */ /* 0x000fe20000000000 */
[----:B0-----:R-:W-:Y:S05]  /*2d60*/  ENDCOLLECTIVE ;  /* 0x000000000000791b */ /* 0x001fea0003800000 */
.L_x_3213:
[----:B------:R-:W-:Y:S05]  /*2d70*/  BRA `(.L_x_3214) ;  /* 0xfffffff4002c7947 */ /* 0x000fea000383ffff */
.L_x_3215:
        /* <DEDUP_REMOVED lines=16> */
.L_x_3697:


//--------------------- .text._Z30group_norm_nhwc_fwd_sum_kernelI11Fp16IOBf16WLi140EEv26Group_norm_nhwc_fwd_params --------------------------
	.section	.text._Z30group_norm_nhwc_fwd_sum_kernelI11Fp16IOBf16WLi140EEv26Group_norm_nhwc_fwd_params,"ax",@progbits
	.align	128
        .global         _Z30group_norm_nhwc_fwd_sum_kernelI11Fp16IOBf16WLi140EEv26Group_norm_nhwc_fwd_params
        .type           _Z30group_norm_nhwc_fwd_sum_kernelI11Fp16IOBf16WLi140EEv26Group_norm_nhwc_fwd_params,@function
        .size           _Z30group_norm_nhwc_fwd_sum_kernelI11Fp16IOBf16WLi140EEv26Group_norm_nhwc_fwd_params,(.L_x_3698 - _Z30group_norm_nhwc_fwd_sum_kernelI11Fp16IOBf16WLi140EEv26Group_norm_nhwc_fwd_params)
        .other          _Z30group_norm_nhwc_fwd_sum_kernelI11Fp16IOBf16WLi140EEv26Group_norm_nhwc_fwd_params,@"STO_CUDA_ENTRY STV_DEFAULT"
_Z30group_norm_nhwc_fwd_sum_kernelI11Fp16IOBf16WLi140EEv26Group_norm_nhwc_fwd_params:
.text._Z30group_norm_nhwc_fwd_sum_kernelI11Fp16IOBf16WLi140EEv26Group_norm_nhwc_fwd_params:
        /* <DEDUP_REMOVED lines=42> */
.L_x_3218:
        /* <DEDUP_REMOVED lines=188> */
.L_x_3217:
        /* <DEDUP_REMOVED lines=92> */
.L_x_3219:
        /* <DEDUP_REMOVED lines=49> */
.L_x_3220:
        /* <DEDUP_REMOVED lines=18> */
.L_x_3222:
[----:B------:R-:W-:Y:S05]  /*1850*/  BSYNC.RECONVERGENT B0 ;  /* 0x0000000000007941 */ /* 0x000fea0003800200 */
.L_x_3221:
[--C-:B------:R-:W-:Y:S02]  /*1860*/  HADD2.F32 R2, -RZ, R3.reuse.H0_H0 ;  /* 0x20000003ff027230 */ /* 0x100fe40000004100 */
[----:B------:R-:W-:-:S03]  /*1870*/  HADD2.F32 R3, -RZ, R3.H1_H1 ;  /* 0x30000003ff037230 */ /* 0x000fc60000004100 */
[----:B------:R-:W-:Y:S02]  /*1880*/  FMUL.FTZ R6, R2, R2 ;  /* 0x0000000202067220 */ /* 0x000fe40000410000 */
[C---:B------:R-:W-:Y:S02]  /*1890*/  FADD.FTZ R5, R3.reuse, R2 ;  /* 0x0000000203057221 */ /* 0x040fe40000010000 */
[----:B------:R-:W-:Y:S02]  /*18a0*/  FFMA.FTZ R6, R3, R3, R6 ;  /* 0x0000000303067223 */ /* 0x000fe40000010006 */
[----:B------:R-:W-:Y:S02]  /*18b0*/  FADD.FTZ R10, R10, R5 ;  /* 0x000000050a0a7221 */ /* 0x000fe40000010000 */
[----:B------:R-:W-:-:S07]  /*18c0*/  FADD.FTZ R9, R9, R6 ;  /* 0x0000000609097221 */ /* 0x000fce0000010000 */
.L_x_3216:
        /* <DEDUP_REMOVED lines=157> */
.L_x_3236:
        /* <DEDUP_REMOVED lines=60> */
.L_x_3223:
        /* <DEDUP_REMOVED lines=33> */
.L_x_3224:
[----:B------:R-:W-:Y:S05]  /*2870*/  WARPSYNC.COLLECTIVE R9, `(.L_x_3225) ;  /* 0x0000000009087348 */ /* 0x000fea0003c00000 */
[----:B------:R-:W-:Y:S01]  /*2880*/  NOP ;  /* 0x0000000000007918 */ /* 0x000fe20000000000 */
[----:B------:R-:W-:Y:S05]  /*2890*/  ENDCOLLECTIVE ;  /* 0x000000000000791b */ /* 0x000fea0003800000 */
.L_x_3225:
        /* <DEDUP_REMOVED lines=14> */
.L_x_3226:
        /* <DEDUP_REMOVED lines=9> */
.L_x_3227:
        /* <DEDUP_REMOVED lines=11> */
.L_x_3228:
        /* <DEDUP_REMOVED lines=9> */
.L_x_3229:
        /* <DEDUP_REMOVED lines=11> */
.L_x_3230:
        /* <DEDUP_REMOVED lines=9> */
.L_x_3231:
        /* <DEDUP_REMOVED lines=11> */
.L_x_3232:
        /* <DEDUP_REMOVED lines=10> */
.L_x_3233:
        /* <DEDUP_REMOVED lines=9> */
.L_x_3234:
[----:B------:R-:W-:Y:S01]  /*2e70*/  @!P0 FADD.FTZ R8, R8, R17 ;  /* 0x0000001108088221 */ /* 0x000fe20000010000 */
[----:B------:R0:W-:Y:S04]  /*2e80*/  STS [R11+0xc0], R12 ;  /* 0x0000c00c0b007388 */ /* 0x0001e80000000800 */
[----:B------:R0:W-:Y:S04]  /*2e90*/  STS [R11+0xc4], R6 ;  /* 0x0000c4060b007388 */ /* 0x0001e80000000800 */
[----:B------:R0:W-:Y:S02]  /*2ea0*/  STS [R11+0xc8], R8 ;  /* 0x0000c8080b007388 */ /* 0x0001e40000000800 */
[----:B0-----:R-:W-:Y:S05]  /*2eb0*/  WARPSYNC.COLLECTIVE R9, `(.L_x_3235) ;  /* 0x0000000009087348 */ /* 0x001fea0003c00000 */
[----:B------:R-:W-:Y:S01]  /*2ec0*/  NOP ;  /* 0x0000000000007918 */ /* 0x000fe20000000000 */
[----:B0-----:R-:W-:Y:S05]  /*2ed0*/  ENDCOLLECTIVE ;  /* 0x000000000000791b */ /* 0x001fea0003800000 */
.L_x_3235:
[----:B------:R-:W-:Y:S05]  /*2ee0*/  BRA `(.L_x_3236) ;  /* 0xfffffff000ec7947 */ /* 0x000fea000383ffff */
.L_x_3237:
        /* <DEDUP_REMOVED lines=9> */
.L_x_3698:


//--------------------- .text._Z30group_norm_nhwc_fwd_sum_kernelI11Fp16IOBf16WLi160EEv26Group_norm_nhwc_fwd_params --------------------------
	.section	.text._Z30group_norm_nhwc_fwd_sum_kernelI11Fp16IOBf16WLi160EEv26Group_norm_nhwc_fwd_params,"ax",@progbits
	.align	128
        .global         _Z30group_norm_nhwc_fwd_sum_kernelI11Fp16IOBf16WLi160EEv26Group_norm_nhwc_fwd_params
        .type           _Z30group_norm_nhwc_fwd_sum_kernelI11Fp16IOBf16WLi160EEv26Group_norm_nhwc_fwd_params,@function
        .size           _Z30group_norm_nhwc_fwd_sum_kernelI11Fp16IOBf16WLi160EEv26Group_norm_nhwc_fwd_params,(.L_x_3699 - _Z30group_norm_nhwc_fwd_sum_kernelI11Fp16IOBf16WLi160EEv26Group_norm_nhwc_fwd_params)
        .other          _Z30group_norm_nhwc_fwd_sum_kernelI11Fp16IOBf16WLi160EEv26Group_norm_nhwc_fwd_params,@"STO_CUDA_ENTRY STV_DEFAULT"
_Z30group_norm_nhwc_fwd_sum_kernelI11Fp16IOBf16WLi160EEv26Group_norm_nhwc_fwd_params:
.text._Z30group_norm_nhwc_fwd_sum_kernelI11Fp16IOBf16WLi160EEv26Group_norm_nhwc_fwd_params:
        /* <DEDUP_REMOVED lines=42> */
.L_x_3240:
        /* <DEDUP_REMOVED lines=188> */
.L_x_3239:
        /* <DEDUP_REMOVED lines=92> */
.L_x_3241:
        /* <DEDUP_REMOVED lines=49> */
.L_x_3242:
        /* <DEDUP_REMOVED lines=18> */
.L_x_3244:
[----:B------:R-:W-:Y:S05]  /*1850*/  BSYNC.RECONVERGENT B0 ;  /* 0x0000000000007941 */ /* 0x000fea0003800200 */
.L_x_3243:
[--C-:B------:R-:W-:Y:S02]  /*1860*/  HADD2.F32 R2, -RZ, R3.reuse.H0_H0 ;  /* 0x20000003ff027230 */ /* 0x100fe40000004100 */
[----:B------:R-:W-:-:S03]  /*1870*/  HADD2.F32 R3, -RZ, R3.H1_H1 ;  /* 0x30000003ff037230 */ /* 0x000fc60000004100 */
[----:B------:R-:W-:Y:S02]  /*1880*/  FMUL.FTZ R6, R2, R2 ;  /* 0x0000000202067220 */ /* 0x000fe40000410000 */
[C---:B------:R-:W-:Y:S02]  /*1890*/  FADD.FTZ R5, R3.reuse, R2 ;  /* 0x0000000203057221 */ /* 0x040fe40000010000 */
[----:B------:R-:W-:Y:S02]  /*18a0*/  FFMA.FTZ R6, R3, R3, R6 ;  /* 0x0000000303067223 */ /* 0x000fe40000010006 */
[----:B------:R-:W-:Y:S02]  /*18b0*/  FADD.FTZ R10, R10, R5 ;  /* 0x000000050a0a7221 */ /* 0x000fe40000010000 */
[----:B------:R-:W-:-:S07]  /*18c0*/  FADD.FTZ R9, R9, R6 ;  /* 0x0000000609097221 */ /* 0x000fce0000010000 */
.L_x_3238:
        /* <DEDUP_REMOVED lines=133> */
.L_x_3265:
        /* <DEDUP_REMOVED lines=41> */
.L_x_3245:
        /* <DEDUP_REMOVED lines=37> */
.L_x_3246:
        /* <DEDUP_REMOVED lines=8> */
.L_x_3247:
[----:B------:R-:W-:-:S04]  /*2680*/  SEL R26, R26, RZ, P6 ;  /* 0x000000ff1a1a7207 */ /* 0x000fc80003000000 */
[----:B------:R-:W-:Y:S01]  /*2690*/  IADD3 R27, PT, PT, R25, R26, RZ ;  /* 0x0000001a191b7210 */ /* 0x000fe20007ffe0ff */
[----:B------:R-:W-:-:S07]  /*26a0*/  IMAD.MOV.U32 R25, RZ, RZ, R21 ;  /* 0x000000ffff197224 */ /* 0x000fce00078e0015 */
[----:B------:R-:W-:Y:S05]  /*26b0*/  WARPSYNC.COLLECTIVE R22, `(.L_x_3248) ;  /* 0x0000000016087348 */ /* 0x000fea0003c00000 */
[----:B------:R0:W1:Y:S02]  /*26c0*/  SHFL.UP P0, R26, R25, R20, R23 ;  /* 0x04000014191a7389 */ /* 0x0000640000000017 */
[----:B01----:R-:W-:Y:S05]  /*26d0*/  ENDCOLLECTIVE ;  /* 0x000000000000791b */ /* 0x003fea0003800000 */
.L_x_3248:
[----:B------:R-:W-:Y:S01]  /*26e0*/  IMAD.MOV.U32 R25, RZ, RZ, R0 ;  /* 0x000000ffff197224 */ /* 0x000fe200078e0000 */
[----:B------:R-:W-:-:S07]  /*26f0*/  MOV R28, R26 ;  /* 0x0000001a001c7202 */ /* 0x000fce0000000f00 */
[----:B------:R-:W-:Y:S05]  /*2700*/  WARPSYNC.COLLECTIVE R22, `(.L_x_3249) ;  /* 0x0000000016087348 */ /* 0x000fea0003c00000 */
[----:B------:R0:W1:Y:S02]  /*2710*/  SHFL.UP P0, R26, R25, R20, R23 ;  /* 0x04000014191a7389 */ /* 0x0000640000000017 */
[----:B01----:R-:W-:Y:S05]  /*2720*/  ENDCOLLECTIVE ;  /* 0x000000000000791b */ /* 0x003fea0003800000 */
.L_x_3249:
        /* <DEDUP_REMOVED lines=8> */
.L_x_3250:
        /* <DEDUP_REMOVED lines=10> */
.L_x_3251:
[----:B------:R-:W-:Y:S01]  /*2850*/  MOV R25, R0 ;  /* 0x0000000000197202 */ /* 0x000fe20000000f00 */
[----:B------:R-:W-:-:S04]  /*2860*/  IMAD.MOV.U32 R29, RZ, RZ, R26 ;  /* 0x000000ffff1d7224 */ /* 0x000fc800078e001a */
[----:B------:R-:W-:-:S05]  /*2870*/  FADD.FTZ R26, R21, R29 ;  /* 0x0000001d151a7221 */ /* 0x000fca0000010000 */
[----:B------:R-:W-:-:S07]  /*2880*/  @P6 FSEL R21, R26, R21, !P5 ;  /* 0x000000151a156208 */ /* 0x000fce0006800000 */
[----:B------:R-:W-:Y:S05]  /*2890*/  WARPSYNC.COLLECTIVE R22, `(.L_x_3252) ;  /* 0x0000000016087348 */ /* 0x000fea0003c00000 */
[----:B------:R0:W1:Y:S02]  /*28a0*/  SHFL.UP P0, R26, R25, R20, R23 ;  /* 0x04000014191a7389 */ /* 0x0000640000000017 */
[----:B01----:R-:W-:Y:S05]  /*28b0*/  ENDCOLLECTIVE ;  /* 0x000000000000791b */ /* 0x003fea0003800000 */
.L_x_3252:
        /* <DEDUP_REMOVED lines=9> */
.L_x_3253:
[----:B------:R-:W-:Y:S02]  /*2950*/  ISETP.GE.AND P6, PT, R24, 0x4, PT ;  /* 0x000000041800780c */ /* 0x000fe40003fc6270 */
[----:B------:R-:W-:Y:S02]  /*2960*/  ISETP.NE.AND P5, PT, R28, RZ, PT ;  /* 0x000000ff1c00720c */ /* 0x000fe40003fa5270 */
[----:B------:R-:W-:Y:S02]  /*2970*/  MOV R25, R21 ;  /* 0x0000001500197202 */ /* 0x000fe40000000f00 */
[----:B------:R-:W-:-:S09]  /*2980*/  SEL R27, R26, RZ, P6 ;  /* 0x000000ff1a1b7207 */ /* 0x000fd20003000000 */
[----:B------:R-:W-:Y:S05]  /*2990*/  WARPSYNC.COLLECTIVE R22, `(.L_x_3254) ;  /* 0x0000000016087348 */ /* 0x000fea0003c00000 */
[----:B------:R0:W1:Y:S02]  /*29a0*/  SHFL.UP P0, R26, R25, R20, R23 ;  /* 0x04000014191a7389 */ /* 0x0000640000000017 */
[----:B01----:R-:W-:Y:S05]  /*29b0*/  ENDCOLLECTIVE ;  /* 0x000000000000791b */ /* 0x003fea0003800000 */
.L_x_3254:
        /* <DEDUP_REMOVED lines=8> */
.L_x_3255:
        /* <DEDUP_REMOVED lines=9> */
.L_x_3256:
        /* <DEDUP_REMOVED lines=9> */
.L_x_3257:
        /* <DEDUP_REMOVED lines=8> */
.L_x_3258:
        /* <DEDUP_REMOVED lines=10> */
.L_x_3259:
[----:B------:R-:W-:Y:S02]  /*2c80*/  ISETP.NE.AND P5, PT, R28, RZ, PT ;  /* 0x000000ff1c00720c */ /* 0x000fe40003fa5270 */
[----:B------:R-:W-:Y:S02]  /*2c90*/  MOV R25, R21 ;  /* 0x0000001500197202 */ /* 0x000fe40000000f00 */
[----:B------:R-:W-:-:S09]  /*2ca0*/  SEL R27, R26, RZ, P6 ;  /* 0x000000ff1a1b7207 */ /* 0x000fd20003000000 */
[----:B------:R-:W-:Y:S05]  /*2cb0*/  WARPSYNC.COLLECTIVE R22, `(.L_x_3260) ;  /* 0x0000000016087348 */ /* 0x000fea0003c00000 */
[----:B------:R0:W1:Y:S02]  /*2cc0*/  SHFL.UP P0, R26, R25, R20, R23 ;  /* 0x04000014191a7389 */ /* 0x0000640000000017 */
[----:B01----:R-:W-:Y:S05]  /*2cd0*/  ENDCOLLECTIVE ;  /* 0x000000000000791b */ /* 0x003fea0003800000 */
.L_x_3260:
        /* <DEDUP_REMOVED lines=8> */
.L_x_3261:
[----:B------:R-:W-:Y:S01]  /*2d60*/  MOV R25, R24 ;  /* 0x0000001800197202 */ /* 0x000fe20000000f00 */
[----:B------:R-:W-:Y:S02]  /*2d70*/  IMAD.MOV.U32 R20, RZ, RZ, 0x1 ;  /* 0x00000001ff147424 */ /* 0x000fe400078e00ff */
[----:B------:R-:W-:-:S07]  /*2d80*/  IMAD.MOV.U32 R27, RZ, RZ, R26 ;  /* 0x000000ffff1b7224 */ /* 0x000fce00078e001a */
[----:B------:R-:W-:Y:S05]  /*2d90*/  WARPSYNC.COLLECTIVE R22, `(.L_x_3262) ;  /* 0x0000000016087348 */ /* 0x000fea0003c00000 */
[----:B------:R0:W1:Y:S02]  /*2da0*/  SHFL.UP P0, R26, R25, R20, R23 ;  /* 0x04000014191a7389 */ /* 0x0000640000000017 */
[----:B01----:R-:W-:Y:S05]  /*2db0*/  ENDCOLLECTIVE ;  /* 0x000000000000791b */ /* 0x003fea0003800000 */
.L_x_3262:
[----:B------:R-:W-:-:S05]  /*2dc0*/  FADD.FTZ R27, R0, R27 ;  /* 0x0000001b001b7221 */ /* 0x000fca0000010000 */
[----:B------:R-:W-:Y:S01]  /*2dd0*/  @P6 FSEL R0, R27, R0, !P5 ;  /* 0x000000001b006208 */ /* 0x000fe20006800000 */
[----:B------:R-:W-:Y:S01]  /*2de0*/  IMAD.MOV.U32 R25, RZ, RZ, R21 ;  /* 0x000000ffff197224 */ /* 0x000fe200078e0015 */
[----:B------:R-:W-:-:S07]  /*2df0*/  MOV R24, R26 ;  /* 0x0000001a00187202 */ /* 0x000fce0000000f00 */
[----:B------:R-:W-:Y:S05]  /*2e00*/  WARPSYNC.COLLECTIVE R22, `(.L_x_3263) ;  /* 0x0000000016087348 */ /* 0x000fea0003c00000 */
[----:B------:R0:W1:Y:S02]  /*2e10*/  SHFL.UP P0, R26, R25, R20, R23 ;  /* 0x04000014191a7389 */ /* 0x0000640000000017 */
[----:B01----:R-:W-:Y:S05]  /*2e20*/  ENDCOLLECTIVE ;  /* 0x000000000000791b */ /* 0x003fea0003800000 */
.L_x_3263:
[----:B------:R-:W-:Y:S02]  /*2e30*/  MOV R25, R0 ;  /* 0x0000000000197202 */ /* 0x000fe40000000f00 */
[----:B------:R-:W-:-:S07]  /*2e40*/  MOV R21, R26 ;  /* 0x0000001a00157202 */ /* 0x000fce0000000f00 */
[----:B------:R-:W-:Y:S05]  /*2e50*/  WARPSYNC.COLLECTIVE R22, `(.L_x_3264) ;  /* 0x0000000016087348 */ /* 0x000fea0003c00000 */
[----:B------:R0:W1:Y:S02]  /*2e60*/  SHFL.UP P0, R26, R25, R20, R23 ;  /* 0x04000014191a7389 */ /* 0x0000640000000017 */
[----:B01----:R-:W-:Y:S05]  /*2e70*/  ENDCOLLECTIVE ;  /* 0x000000000000791b */ /* 0x003fea0003800000 */
.L_x_3264:
[----:B------:R-:W-:Y:S05]  /*2e80*/  BRA `(.L_x_3265) ;  /* 0xfffffff000a47947 */ /* 0x000fea000383ffff */
.L_x_3266:
        /* <DEDUP_REMOVED lines=15> */
.L_x_3699:


//--------------------- .text._Z30group_norm_nhwc_fwd_sum_kernelI11Fp16IOFp16WLi196EEv26Group_norm_nhwc_fwd_params --------------------------
	.section	.text._Z30group_norm_nhwc_fwd_sum_kernelI11Fp16IOFp16WLi196EEv26Group_norm_nhwc_fwd_params,"ax",@progbits
	.align	128
        .global         _Z30group_norm_nhwc_fwd_sum_kernelI11Fp16IOFp16WLi196EEv26Group_norm_nhwc_fwd_params
        .type           _Z30group_norm_nhwc_fwd_sum_kernelI11Fp16IOFp16WLi196EEv26Group_norm_nhwc_fwd_params,@function
        .size           _Z30group_norm_nhwc_fwd_sum_kernelI11Fp16IOFp16WLi196EEv26Group_norm_nhwc_fwd_params,(.L_x_3700 - _Z30group_norm_nhwc_fwd_sum_kernelI11Fp16IOFp16WLi196EEv26Group_norm_nhwc_fwd_params)
        .other          _Z30group_norm_nhwc_fwd_sum_kernelI11Fp16IOFp16WLi196EEv26Group_norm_nhwc_fwd_params,@"STO_CUDA_ENTRY STV_DEFAULT"
_Z30group_norm_nhwc_fwd_sum_kernelI11Fp16IOFp16WLi196EEv26Group_norm_nhwc_fwd_params:
.text._Z30group_norm_nhwc_fwd_sum_kernelI11Fp16IOFp16WLi196EEv26Group_norm_nhwc_fwd_params:
        /* <DEDUP_REMOVED lines=42> */
.L_x_3269:
        /* <DEDUP_REMOVED lines=188> */
.L_x_3268:
        /* <DEDUP_REMOVED lines=92> */
.L_x_3270:
        /* <DEDUP_REMOVED lines=49> */
.L_x_3271:
        /* <DEDUP_REMOVED lines=18> */
.L_x_3273:
[----:B------:R-:W-:Y:S05]  /*1850*/  BSYNC.RECONVERGENT B0 ;  /* 0x0000000000007941 */ /* 0x000fea0003800200 */
.L_x_3272:
[--C-:B------:R-:W-:Y:S02]  /*1860*/  HADD2.F32 R2, -RZ, R3.reuse.H0_H0 ;  /* 0x20000003ff027230 */ /* 0x100fe40000004100 */
[----:B------:R-:W-:-:S03]  /*1870*/  HADD2.F32 R3, -RZ, R3.H1_H1 ;  /* 0x30000003ff037230 */ /* 0x000fc60000004100 */
[----:B------:R-:W-:Y:S02]  /*1880*/  FMUL.FTZ R6, R2, R2 ;  /* 0x0000000202067220 */ /* 0x000fe40000410000 */
[C---:B------:R-:W-:Y:S02]  /*1890*/  FADD.FTZ R5, R3.reuse, R2 ;  /* 0x0000000203057221 */ /* 0x040fe40000010000 */
[----:B------:R-:W-:Y:S02]  /*18a0*/  FFMA.FTZ R6, R3, R3, R6 ;  /* 0x0000000303067223 */ /* 0x000fe40000010006 */
[----:B------:R-:W-:Y:S02]  /*18b0*/  FADD.FTZ R10, R10, R5 ;  /* 0x000000050a0a7221 */ /* 0x000fe40000010000 */
[----:B------:R-:W-:-:S07]  /*18c0*/  FADD.FTZ R9, R9, R6 ;  /* 0x0000000609097221 */ /* 0x000fce0000010000 */
.L_x_3267:
        /* <DEDUP_REMOVED lines=171> */
.L_x_3287:
        /* <DEDUP_REMOVED lines=76> */
.L_x_3274:
        /* <DEDUP_REMOVED lines=34> */
.L_x_3275:
[----:B------:R-:W-:Y:S05]  /*2a60*/  WARPSYNC.COLLECTIVE R10, `(.L_x_3276) ;  /* 0x000000000a087348 */ /* 0x000fea0003c00000 */
[----:B------:R-:W-:Y:S01]  /*2a70*/  NOP ;  /* 0x0000000000007918 */ /* 0x000fe20000000000 */
[----:B------:R-:W-:Y:S05]  /*2a80*/  ENDCOLLECTIVE ;  /* 0x000000000000791b */ /* 0x000fea0003800000 */
.L_x_3276:
        /* <DEDUP_REMOVED lines=13> */
.L_x_3277:
        /* <DEDUP_REMOVED lines=9> */
.L_x_3278:
        /* <DEDUP_REMOVED lines=11> */
.L_x_3279:
        /* <DEDUP_REMOVED lines=9> */
.L_x_3280:
        /* <DEDUP_REMOVED lines=11> */
.L_x_3281:
        /* <DEDUP_REMOVED lines=9> */
.L_x_3282:
        /* <DEDUP_REMOVED lines=12> */
.L_x_3283:
        /* <DEDUP_REMOVED lines=10> */
.L_x_3284:
        /* <DEDUP_REMOVED lines=9> */
.L_x_3285:
[----:B------:R-:W-:Y:S01]  /*3060*/  @!P0 FADD.FTZ R7, R7, R14 ;  /* 0x0000000e07078221 */ /* 0x000fe20000010000 */
[----:B------:R0:W-:Y:S04]  /*3070*/  STS [R8+0xc0], R9 ;  /* 0x0000c00908007388 */ /* 0x0001e80000000800 */
[----:B------:R0:W-:Y:S04]  /*3080*/  STS [R8+0xc4], R6 ;  /* 0x0000c40608007388 */ /* 0x0001e80000000800 */
[----:B------:R0:W-:Y:S02]  /*3090*/  STS [R8+0xc8], R7 ;  /* 0x0000c80708007388 */ /* 0x0001e40000000800 */
[----:B0-----:R-:W-:Y:S05]  /*30a0*/  WARPSYNC.COLLECTIVE R10, `(.L_x_3286) ;  /* 0x000000000a087348 */ /* 0x001fea0003c00000 */
[----:B------:R-:W-:Y:S01]  /*30b0*/  NOP ;  /* 0x0000000000007918 */ /* 0x000fe20000000000 */
[----:B0-----:R-:W-:Y:S05]  /*30c0*/  ENDCOLLECTIVE ;  /* 0x000000000000791b */ /* 0x001fea0003800000 */
.L_x_3286:
[----:B------:R-:W-:Y:S05]  /*30d0*/  BRA `(.L_x_3287) ;  /* 0xfffffff000a87947 */ /* 0x000fea000383ffff */
.L_x_3288:
        /* <DEDUP_REMOVED lines=10> */
.L_x_3700:


//--------------------- .text._Z30group_norm_nhwc_fwd_sum_kernelI11Fp16IOFp16WLi168EEv26Group_norm_nhwc_fwd_params --------------------------
	.section	.text._Z30group_norm_nhwc_fwd_sum_kernelI11Fp16IOFp16WLi168EEv26Group_norm_nhwc_fwd_params,"ax",@progbits
	.align	128
        .global         _Z30group_norm_nhwc_fwd_sum_kernelI11Fp16IOFp16WLi168EEv26Group_norm_nhwc_fwd_params
        .type           _Z30group_norm_nhwc_fwd_sum_kernelI11Fp16IOFp16WLi168EEv26Group_norm_nhwc_fwd_params,@function
        .size           _Z30group_norm_nhwc_fwd_sum_kernelI11Fp16IOFp16WLi168EEv26Group_norm_nhwc_fwd_params,(.L_x_3701 - _Z30group_norm_nhwc_fwd_sum_kernelI11Fp16IOFp16WLi168EEv26Group_norm_nhwc_fwd_params)
        .other          _Z30group_norm_nhwc_fwd_sum_kernelI11Fp16IOFp16WLi168EEv26Group_norm_nhwc_fwd_params,@"STO_CUDA_ENTRY STV_DEFAULT"
_Z30group_norm_nhwc_fwd_sum_kernelI11Fp16IOFp16WLi168EEv26Group_norm_nhwc_fwd_params:
.text._Z30group_norm_nhwc_fwd_sum_kernelI11Fp16IOFp16WLi168EEv26Group_norm_nhwc_fwd_params:
        /* <DEDUP_REMOVED lines=42> */
.L_x_3291:
        /* <DEDUP_REMOVED lines=183> */
.L_x_3290:
        /* <DEDUP_REMOVED lines=97> */
.L_x_3292:
        /* <DEDUP_REMOVED lines=49> */
.L_x_3293:
        /* <DEDUP_REMOVED lines=18> */
.L_x_3295:
[----:B------:R-:W-:Y:S05]  /*1850*/  BSYNC.RECONVERGENT B0 ;  /* 0x0000000000007941 */ /* 0x000fea0003800200 */
.L_x_3294:
[--C-:B------:R-:W-:Y:S02]  /*1860*/  HADD2.F32 R5, -RZ, R0.reuse.H0_H0 ;  /* 0x20000000ff057230 */ /* 0x100fe40000004100 */
[----:B------:R-:W-:-:S03]  /*1870*/  HADD2.F32 R0, -RZ, R0.H1_H1 ;  /* 0x30000000ff007230 */ /* 0x000fc60000004100 */
[----:B------:R-:W-:Y:S02]  /*1880*/  FMUL.FTZ R9, R5, R5 ;  /* 0x0000000505097220 */ /* 0x000fe40000410000 */
[C---:B------:R-:W-:Y:S02]  /*1890*/  FADD.FTZ R5, R0.reuse, R5 ;  /* 0x0000000500057221 */ /* 0x040fe40000010000 */
[----:B------:R-:W-:Y:S02]  /*18a0*/  FFMA.FTZ R0, R0, R0, R9 ;  /* 0x0000000000007223 */ /* 0x000fe40000010009 */
[----:B------:R-:W-:Y:S02]  /*18b0*/  FADD.FTZ R8, R8, R5 ;  /* 0x0000000508087221 */ /* 0x000fe40000010000 */
[----:B------:R-:W-:-:S07]  /*18c0*/  FADD.FTZ R7, R7, R0 ;  /* 0x0000000007077221 */ /* 0x000fce0000010000 */
.L_x_3289:
        /* <DEDUP_REMOVED lines=166> */
.L_x_3309:
        /* <DEDUP_REMOVED lines=71> */
.L_x_3296:
        /* <DEDUP_REMOVED lines=38> */
.L_x_3297:
[----:B------:R-:W-:Y:S05]  /*2a00*/  WARPSYNC.COLLECTIVE R7, `(.L_x_3298) ;  /* 0x0000000007087348 */ /* 0x000fea0003c00000 */
[----:B------:R-:W-:Y:S01]  /*2a10*/  NOP ;  /* 0x0000000000007918 */ /* 0x000fe20000000000 */
[----:B------:R-:W-:Y:S05]  /*2a20*/  ENDCOLLECTIVE ;  /* 0x000000000000791b */ /* 0x000fea0003800000 */
.L_x_3298:
        /* <DEDUP_REMOVED lines=14> */
.L_x_3299:
        /* <DEDUP_REMOVED lines=9> */
.L_x_3300:
        /* <DEDUP_REMOVED lines=11> */
.L_x_3301:
        /* <DEDUP_REMOVED lines=9> */
.L_x_3302:
        /* <DEDUP_REMOVED lines=11> */
.L_x_3303:
        /* <DEDUP_REMOVED lines=9> */
.L_x_3304:
        /* <DEDUP_REMOVED lines=11> */
.L_x_3305:
        /* <DEDUP_REMOVED lines=10> */
.L_x_3306:
        /* <DEDUP_REMOVED lines=9> */
.L_x_3307:
[----:B------:R-:W-:Y:S01]  /*3000*/  @!P0 FADD.FTZ R6, R6, R15 ;  /* 0x0000000f06068221 */ /* 0x000fe20000010000 */
[----:B------:R0:W-:Y:S04]  /*3010*/  STS [R13+0xc0], R12 ;  /* 0x0000c00c0d007388 */ /* 0x0001e80000000800 */
[----:B------:R0:W-:Y:S04]  /*3020*/  STS [R13+0xc4], R4 ;  /* 0x0000c4040d007388 */ /* 0x0001e80000000800 */
[----:B------:R0:W-:Y:S02]  /*3030*/  STS [R13+0xc8], R6 ;  /* 0x0000c8060d007388 */ /* 0x0001e40000000800 */
[----:B0-----:R-:W-:Y:S05]  /*3040*/  WARPSYNC.COLLECTIVE R7, `(.L_x_3308) ;  /* 0x0000000007087348 */ /* 0x001fea0003c00000 */
[----:B------:R-:W-:Y:S01]  /*3050*/  NOP ;  /* 0x0000000000007918 */ /* 0x000fe20000000000 */
[----:B0-----:R-:W-:Y:S05]  /*3060*/  ENDCOLLECTIVE ;  /* 0x000000000000791b */ /* 0x001fea0003800000 */
.L_x_3308:
[----:B------:R-:W-:Y:S05]  /*3070*/  BRA `(.L_x_3309) ;  /* 0xfffffff000ac7947 */ /* 0x000fea000383ffff */
.L_x_3310:
        /* <DEDUP_REMOVED lines=16> */
.L_x_3701:


//--------------------- .text._Z30group_norm_nhwc_fwd_sum_kernelI11Fp16IOFp16WLi64EEv26Group_norm_nhwc_fwd_params --------------------------
	.section	.text._Z30group_norm_nhwc_fwd_sum_kernelI11Fp16IOFp16WLi64EEv26Group_norm_nhwc_fwd_params,"ax",@progbits
	.align	128
        .global         _Z30group_norm_nhwc_fwd_sum_kernelI11Fp16IOFp16WLi64EEv26Group_norm_nhwc_fwd_params
        .type           _Z30group_norm_nhwc_fwd_sum_kernelI11Fp16IOFp16WLi64EEv26Group_norm_nhwc_fwd_params,@function
        .size           _Z30group_norm_nhwc_fwd_sum_kernelI11Fp16IOFp16WLi64EEv26Group_norm_nhwc_fwd_params,(.L_x_3702 - _Z30group_norm_nhwc_fwd_sum_kernelI11Fp16IOFp16WLi64EEv26Group_norm_nhwc_fwd_params)
        .other          _Z30group_norm_nhwc_fwd_sum_kernelI11Fp16IOFp16WLi64EEv26Group_norm_nhwc_fwd_params,@"STO_CUDA_ENTRY STV_DEFAULT"
_Z30group_norm_nhwc_fwd_sum_kernelI11Fp16IOFp16WLi64EEv26Group_norm_nhwc_fwd_params:
.text._Z30group_norm_nhwc_fwd_sum_kernelI11Fp16IOFp16WLi64EEv26Group_norm_nhwc_fwd_params:
        /* <DEDUP_REMOVED lines=42> */
.L_x_3313:
        /* <DEDUP_REMOVED lines=188> */
.L_x_3312:
        /* <DEDUP_REMOVED lines=92> */
.L_x_3314:
        /* <DEDUP_REMOVED lines=49> */
.L_x_3315:
        /* <DEDUP_REMOVED lines=18> */
.L_x_3317:
[----:B------:R-:W-:Y:S05]  /*1850*/  BSYNC.RECONVERGENT B0 ;  /* 0x0000000000007941 */ /* 0x000fea0003800200 */
.L_x_3316:
[--C-:B------:R-:W-:Y:S02]  /*1860*/  HADD2.F32 R2, -RZ, R3.reuse.H0_H0 ;  /* 0x20000003ff027230 */ /* 0x100fe40000004100 */
[----:B------:R-:W-:-:S03]  /*1870*/  HADD2.F32 R3, -RZ, R3.H1_H1 ;  /* 0x30000003ff037230 */ /* 0x000fc60000004100 */
[----:B------:R-:W-:Y:S02]  /*1880*/  FMUL.FTZ R6, R2, R2 ;  /* 0x0000000202067220 */ /* 0x000fe40000410000 */
[C---:B------:R-:W-:Y:S02]  /*1890*/  FADD.FTZ R5, R3.reuse, R2 ;  /* 0x0000000203057221 */ /* 0x040fe40000010000 */
[----:B------:R-:W-:Y:S02]  /*18a0*/  FFMA.FTZ R6, R3, R3, R6 ;  /* 0x0000000303067223 */ /* 0x000fe40000010006 */
[----:B------:R-:W-:Y:S02]  /*18b0*/  FADD.FTZ R10, R10, R5 ;  /* 0x000000050a0a7221 */ /* 0x000fe40000010000 */
[----:B------:R-:W-:-:S07]  /*18c0*/  FADD.FTZ R9, R9, R6 ;  /* 0x0000000609097221 */ /* 0x000fce0000010000 */
.L_x_3311:
        /* <DEDUP_REMOVED lines=106> */
.L_x_3338:
        /* <DEDUP_REMOVED lines=13> */
.L_x_3318:
        /* <DEDUP_REMOVED lines=31> */
.L_x_3319:
        /* <DEDUP_REMOVED lines=9> */
.L_x_3320:
[----:B------:R-:W-:Y:S01]  /*22c0*/  ISETP.GE.AND P2, PT, R9, 0x2, PT ;  /* 0x000000020900780c */ /* 0x000fe20003f46270 */
[----:B------:R-:W-:Y:S01]  /*22d0*/  IMAD.MOV.U32 R22, RZ, RZ, R15 ;  /* 0x000000ffff167224 */ /* 0x000fe200078e000f */
[----:B------:R-:W-:-:S11]  /*22e0*/  MOV R18, R23 ;  /* 0x0000001700127202 */ /* 0x000fd60000000f00 */
[----:B------:R-:W-:Y:S05]  /*22f0*/  WARPSYNC.COLLECTIVE R19, `(.L_x_3321) ;  /* 0x0000000013087348 */ /* 0x000fea0003c00000 */
[----:B------:R0:W1:Y:S02]  /*2300*/  SHFL.UP P0, R23, R22, R21, R20 ;  /* 0x0400001516177389 */ /* 0x0000640000000014 */
[----:B01----:R-:W-:Y:S05]  /*2310*/  ENDCOLLECTIVE ;  /* 0x000000000000791b */ /* 0x003fea0003800000 */
.L_x_3321:
[----:B------:R-:W-:-:S04]  /*2320*/  SEL R18, R18, RZ, P1 ;  /* 0x000000ff12127207 */ /* 0x000fc80000800000 */
[----:B------:R-:W-:Y:S01]  /*2330*/  IADD3 R18, PT, PT, R17, R18, RZ ;  /* 0x0000001211127210 */ /* 0x000fe20007ffe0ff */
[----:B------:R-:W-:Y:S02]  /*2340*/  IMAD.MOV.U32 R22, RZ, RZ, R16 ;  /* 0x000000ffff167224 */ /* 0x000fe400078e0010 */
[----:B------:R-:W-:-:S07]  /*2350*/  FADD.FTZ R24, R15, R23 ;  /* 0x000000170f187221 */ /* 0x000fce0000010000 */
[----:B------:R-:W-:Y:S05]  /*2360*/  WARPSYNC.COLLECTIVE R19, `(.L_x_3322) ;  /* 0x0000000013087348 */ /* 0x000fea0003c00000 */
[----:B------:R0:W1:Y:S02]  /*2370*/  SHFL.UP P0, R23, R22, R21, R20 ;  /* 0x0400001516177389 */ /* 0x0000640000000014 */
[----:B01----:R-:W-:Y:S05]  /*2380*/  ENDCOLLECTIVE ;  /* 0x000000000000791b */ /* 0x003fea0003800000 */
.L_x_3322:
[----:B------:R-:W-:Y:S01]  /*2390*/  @P1 FSEL R15, R24, R15, !P3 ;  /* 0x0000000f180f1208 */ /* 0x000fe20005800000 */
[----:B------:R-:W-:Y:S02]  /*23a0*/  IMAD.MOV.U32 R22, RZ, RZ, R18 ;  /* 0x000000ffff167224 */ /* 0x000fe400078e0012 */
[----:B------:R-:W-:Y:S01]  /*23b0*/  HFMA2 R21, -RZ, RZ, 0, 1.1920928955078125e-07 ;  /* 0x00000002ff157431 */ /* 0x000fe200000001ff */
[----:B------:R-:W-:-:S07]  /*23c0*/  MOV R25, R23 ;  /* 0x0000001700197202 */ /* 0x000fce0000000f00 */
[----:B------:R-:W-:Y:S05]  /*23d0*/  WARPSYNC.COLLECTIVE R19, `(.L_x_3323) ;  /* 0x0000000013087348 */ /* 0x000fea0003c00000 */
[----:B------:R0:W1:Y:S02]  /*23e0*/  SHFL.UP P0, R23, R22, R21, R20 ;  /* 0x0400001516177389 */ /* 0x0000640000000014 */
[----:B01----:R-:W-:Y:S05]  /*23f0*/  ENDCOLLECTIVE ;  /* 0x000000000000791b */ /* 0x003fea0003800000 */
.L_x_3323:
        /* <DEDUP_REMOVED lines=9> */
.L_x_3324:
[----:B------:R-:W-:Y:S01]  /*2490*/  IMAD.IADD R17, R18, 0x1, R17 ;  /* 0x0000000112117824 */ /* 0x000fe200078e0211 */
[----:B------:R-:W-:Y:S02]  /*24a0*/  MOV R22, R16 ;  /* 0x0000001000167202 */ /* 0x000fe40000000f00 */
[----:B------:R-:W-:-:S07]  /*24b0*/  MOV R24, R23 ;  /* 0x0000001700187202 */ /* 0x000fce0000000f00 */
[----:B------:R-:W-:Y:S05]  /*24c0*/  WARPSYNC.COLLECTIVE R19, `(.L_x_3325) ;  /* 0x0000000013087348 */ /* 0x000fea0003c00000 */
[----:B------:R0:W1:Y:S02]  /*24d0*/  SHFL.UP P0, R23, R22, R21, R20 ;  /* 0x0400001516177389 */ /* 0x0000640000000014 */
[----:B01----:R-:W-:Y:S05]  /*24e0*/  ENDCOLLECTIVE ;  /* 0x000000000000791b */ /* 0x003fea0003800000 */
.L_x_3325:
        /* <DEDUP_REMOVED lines=8> */
.L_x_3326:
        /* <DEDUP_REMOVED lines=9> */
.L_x_3327:
[----:B------:R-:W-:-:S04]  /*2600*/  SEL R18, R18, RZ, P1 ;  /* 0x000000ff12127207 */ /* 0x000fc80000800000 */
[----:B------:R-:W-:Y:S01]  /*2610*/  IADD3 R18, PT, PT, R17, R18, RZ ;  /* 0x0000001211127210 */ /* 0x000fe20007ffe0ff */
[----:B------:R-:W-:Y:S02]  /*2620*/  IMAD.MOV.U32 R22, RZ, RZ, R16 ;  /* 0x000000ffff167224 */ /* 0x000fe400078e0010 */
[----:B------:R-:W-:-:S07]  /*2630*/  FADD.FTZ R24, R15, R23 ;  /* 0x000000170f187221 */ /* 0x000fce0000010000 */
[----:B------:R-:W-:Y:S05]  /*2640*/  WARPSYNC.COLLECTIVE R19, `(.L_x_3328) ;  /* 0x0000000013087348 */ /* 0x000fea0003c00000 */
[----:B------:R0:W1:Y:S02]  /*2650*/  SHFL.UP P0, R23, R22, R21, R20 ;  /* 0x0400001516177389 */ /* 0x0000640000000014 */
[----:B01----:R-:W-:Y:S05]  /*2660*/  ENDCOLLECTIVE ;  /* 0x000000000000791b */ /* 0x003fea0003800000 */
.L_x_3328:
[----:B------:R-:W-:Y:S01]  /*2670*/  @P1 FSEL R15, R24, R15, !P2 ;  /* 0x0000000f180f1208 */ /* 0x000fe20005000000 */
[----:B------:R-:W-:Y:S02]  /*2680*/  IMAD.MOV.U32 R22, RZ, RZ, R18 ;  /* 0x000000ffff167224 */ /* 0x000fe400078e0012 */
[----:B------:R-:W-:Y:S01]  /*2690*/  HFMA2 R21, -RZ, RZ, 0, 4.76837158203125e-07 ;  /* 0x00000008ff157431 */ /* 0x000fe200000001ff */
[----:B------:R-:W-:-:S07]  /*26a0*/  MOV R25, R23 ;  /* 0x0000001700197202 */ /* 0x000fce0000000f00 */
[----:B------:R-:W-:Y:S05]  /*26b0*/  WARPSYNC.COLLECTIVE R19, `(.L_x_3329) ;  /* 0x0000000013087348 */ /* 0x000fea0003c00000 */
[----:B------:R0:W1:Y:S02]  /*26c0*/  SHFL.UP P0, R23, R22, R21, R20 ;  /* 0x0400001516177389 */ /* 0x0000640000000014 */
[----:B01----:R-:W-:Y:S05]  /*26d0*/  ENDCOLLECTIVE ;  /* 0x000000000000791b */ /* 0x003fea0003800000 */
.L_x_3329:
        /* <DEDUP_REMOVED lines=8> */
.L_x_3330:
[----:B------:R-:W-:Y:S01]  /*2760*/  IMAD.IADD R17, R18, 0x1, R17 ;  /* 0x0000000112117824 */ /* 0x000fe200078e0211 */
[----:B------:R-:W-:Y:S01]  /*2770*/  MOV R22, R16 ;  /* 0x0000001000167202 */ /* 0x000fe20000000f00 */
[----:B------:R-:W-:-:S07]  /*2780*/  IMAD.MOV.U32 R24, RZ, RZ, R23 ;  /* 0x000000ffff187224 */ /* 0x000fce00078e0017 */
[----:B------:R-:W-:Y:S05]  /*2790*/  WARPSYNC.COLLECTIVE R19, `(.L_x_3331) ;  /* 0x0000000013087348 */ /* 0x000fea0003c00000 */
[----:B------:R0:W1:Y:S02]  /*27a0*/  SHFL.UP P0, R23, R22, R21, R20 ;  /* 0x0400001516177389 */ /* 0x0000640000000014 */
[----:B01----:R-:W-:Y:S05]  /*27b0*/  ENDCOLLECTIVE ;  /* 0x000000000000791b */ /* 0x003fea0003800000 */
.L_x_3331:
        /* <DEDUP_REMOVED lines=8> */
.L_x_3332:
        /* <DEDUP_REMOVED lines=8> */
.L_x_3333:
[----:B------:R-:W-:-:S04]  /*28c0*/  SEL R18, R18, RZ, P1 ;  /* 0x000000ff12127207 */ /* 0x000fc80000800000 */
[----:B------:R-:W-:Y:S02]  /*28d0*/  IADD3 R18, PT, PT, R17, R18, RZ ;  /* 0x0000001211127210 */ /* 0x000fe40007ffe0ff */
[----:B------:R-:W-:Y:S01]  /*28e0*/  MOV R22, R16 ;  /* 0x0000001000167202 */ /* 0x000fe20000000f00 */
[----:B------:R-:W-:-:S07]  /*28f0*/  IMAD.MOV.U32 R24, RZ, RZ, R23 ;  /* 0x000000ffff187224 */ /* 0x000fce00078e0017 */
[----:B------:R-:W-:Y:S05]  /*2900*/  WARPSYNC.COLLECTIVE R19, `(.L_x_3334) ;  /* 0x0000000013087348 */ /* 0x000fea0003c00000 */
[----:B------:R0:W1:Y:S02]  /*2910*/  SHFL.UP P0, R23, R22, R21, R20 ;  /* 0x0400001516177389 */ /* 0x0000640000000014 */
[----:B01----:R-:W-:Y:S05]  /*2920*/  ENDCOLLECTIVE ;  /* 0x000000000000791b */ /* 0x003fea0003800000 */
.L_x_3334:
        /* <DEDUP_REMOVED lines=10> */
.L_x_3335:
[----:B------:R-:W-:Y:S01]  /*29d0*/  IMAD.MOV.U32 R22, RZ, RZ, R15 ;  /* 0x000000ffff167224 */ /* 0x000fe200078e000f */
[----:B------:R-:W-:-:S07]  /*29e0*/  MOV R9, R23 ;  /* 0x0000001700097202 */ /* 0x000fce0000000f00 */
[----:B------:R-:W-:Y:S05]  /*29f0*/  WARPSYNC.COLLECTIVE R19, `(.L_x_3336) ;  /* 0x0000000013087348 */ /* 0x000fea0003c00000 */
[----:B------:R0:W1:Y:S02]  /*2a00*/  SHFL.UP P0, R23, R22, R21, R20 ;  /* 0x0400001516177389 */ /* 0x0000640000000014 */
[----:B01----:R-:W-:Y:S05]  /*2a10*/  ENDCOLLECTIVE ;  /* 0x000000000000791b */ /* 0x003fea0003800000 */
.L_x_3336:
[----:B------:R-:W-:Y:S02]  /*2a20*/  MOV R22, R16 ;  /* 0x0000001000167202 */ /* 0x000fe40000000f00 */
[----:B------:R-:W-:-:S07]  /*2a30*/  MOV R24, R23 ;  /* 0x0000001700187202 */ /* 0x000fce0000000f00 */
[----:B------:R-:W-:Y:S05]  /*2a40*/  WARPSYNC.COLLECTIVE R19, `(.L_x_3337) ;  /* 0x0000000013087348 */ /* 0x000fea0003c00000 */
[----:B------:R0:W1:Y:S02]  /*2a50*/  SHFL.UP P0, R23, R22, R21, R20 ;  /* 0x0400001516177389 */ /* 0x0000640000000014 */
[----:B01----:R-:W-:Y:S05]  /*2a60*/  ENDCOLLECTIVE ;  /* 0x000000000000791b */ /* 0x003fea0003800000 */
.L_x_3337:
[----:B------:R-:W-:Y:S05]  /*2a70*/  BRA `(.L_x_3338) ;  /* 0xfffffff4003c7947 */ /* 0x000fea000383ffff */
.L_x_3339:
        /* <DEDUP_REMOVED lines=16> */
.L_x_3702:


//--------------------- .text._Z30group_norm_nhwc_fwd_sum_kernelI11Fp16IOFp16WLi128EEv26Group_norm_nhwc_fwd_params --------------------------
	.section	.text._Z30group_norm_nhwc_fwd_sum_kernelI11Fp16IOFp16WLi128EEv26Group_norm_nhwc_fwd_params,"ax",@progbits
	.align	128
        .global         _Z30group_norm_nhwc_fwd_sum_kernelI11Fp16IOFp16WLi128EEv26Group_norm_nhwc_fwd_params
        .type           _Z30group_norm_nhwc_fwd_sum_kernelI11Fp16IOFp16WLi128EEv26Group_norm_nhwc_fwd_params,@function
        .size           _Z30group_norm_nhwc_fwd_sum_kernelI11Fp16IOFp16WLi128EEv26Group_norm_nhwc_fwd_params,(.L_x_3703 - _Z30group_norm_nhwc_fwd_sum_kernelI11Fp16IOFp16WLi128EEv26Group_norm_nhwc_fwd_params)
        .other          _Z30group_norm_nhwc_fwd_sum_kernelI11Fp16IOFp16WLi128EEv26Group_norm_nhwc_fwd_params,@"STO_CUDA_ENTRY STV_DEFAULT"
_Z30group_norm_nhwc_fwd_sum_kernelI11Fp16IOFp16WLi128EEv26Group_norm_nhwc_fwd_params:
.text._Z30group_norm_nhwc_fwd_sum_kernelI11Fp16IOFp16WLi128EEv26Group_norm_nhwc_fwd_params:
        /* <DEDUP_REMOVED lines=42> */
.L_x_3342:
        /* <DEDUP_REMOVED lines=188> */
.L_x_3341:
        /* <DEDUP_REMOVED lines=92> */
.L_x_3343:
        /* <DEDUP_REMOVED lines=49> */
.L_x_3344:
        /* <DEDUP_REMOVED lines=18> */
.L_x_3346:
[----:B------:R-:W-:Y:S05]  /*1850*/  BSYNC.RECONVERGENT B0 ;  /* 0x0000000000007941 */ /* 0x000fea0003800200 */
.L_x_3345:
[--C-:B------:R-:W-:Y:S02]  /*1860*/  HADD2.F32 R2, -RZ, R3.reuse.H0_H0 ;  /* 0x20000003ff027230 */ /* 0x100fe40000004100 */
[----:B------:R-:W-:-:S03]  /*1870*/  HADD2.F32 R3, -RZ, R3.H1_H1 ;  /* 0x30000003ff037230 */ /* 0x000fc60000004100 */
[----:B------:R-:W-:Y:S02]  /*1880*/  FMUL.FTZ R6, R2, R2 ;  /* 0x0000000202067220 */ /* 0x000fe40000410000 */
[C---:B------:R-:W-:Y:S02]  /*1890*/  FADD.FTZ R5, R3.reuse, R2 ;  /* 0x0000000203057221 */ /* 0x040fe40000010000 */
[----:B------:R-:W-:Y:S02]  /*18a0*/  FFMA.FTZ R6, R3, R3, R6 ;  /* 0x0000000303067223 */ /* 0x000fe40000010006 */
[----:B------:R-:W-:Y:S02]  /*18b0*/  FADD.FTZ R10, R10, R5 ;  /* 0x000000050a0a7221 */ /* 0x000fe40000010000 */
[----:B------:R-:W-:-:S07]  /*18c0*/  FADD.FTZ R9, R9, R6 ;  /* 0x0000000609097221 */ /* 0x000fce0000010000 */
.L_x_3340:
        /* <DEDUP_REMOVED lines=126> */
.L_x_3367:
        /* <DEDUP_REMOVED lines=32> */
.L_x_3347:
        /* <DEDUP_REMOVED lines=37> */
.L_x_3348:
        /* <DEDUP_REMOVED lines=9> */
.L_x_3349:
[----:B------:R-:W-:Y:S02]  /*2590*/  ISETP.GE.AND P6, PT, R20, 0x8, PT ;  /* 0x000000081400780c */ /* 0x000fe40003fc6270 */
[----:B------:R-:W-:Y:S02]  /*25a0*/  MOV R24, R3 ;  /* 0x0000000300187202 */ /* 0x000fe40000000f00 */
[----:B------:R-:W-:-:S09]  /*25b0*/  SEL R22, R25, RZ, P5 ;  /* 0x000000ff19167207 */ /* 0x000fd20002800000 */
[----:B------:R-:W-:Y:S05]  /*25c0*/  WARPSYNC.COLLECTIVE R17, `(.L_x_3350) ;  /* 0x0000000011087348 */ /* 0x000fea0003c00000 */
[----:B------:R0:W1:Y:S02]  /*25d0*/  SHFL.UP P0, R25, R24, R19, R18 ;  /* 0x0400001318197389 */ /* 0x0000640000000012 */
[----:B01----:R-:W-:Y:S05]  /*25e0*/  ENDCOLLECTIVE ;  /* 0x000000000000791b */ /* 0x003fea0003800000 */
.L_x_3350:
[----:B------:R-:W-:Y:S01]  /*25f0*/  IMAD.IADD R22, R21, 0x1, R22 ;  /* 0x0000000115167824 */ /* 0x000fe200078e0216 */
[----:B------:R-:W-:Y:S01]  /*2600*/  MOV R24, R0 ;  /* 0x0000000000187202 */ /* 0x000fe20000000f00 */
[----:B------:R-:W-:-:S07]  /*2610*/  IMAD.MOV.U32 R26, RZ, RZ, R25 ;  /* 0x000000ffff1a7224 */ /* 0x000fce00078e0019 */
[----:B------:R-:W-:Y:S05]  /*2620*/  WARPSYNC.COLLECTIVE R17, `(.L_x_3351) ;  /* 0x0000000011087348 */ /* 0x000fea0003c00000 */
[----:B------:R0:W1:Y:S02]  /*2630*/  SHFL.UP P0, R25, R24, R19, R18 ;  /* 0x0400001318197389 */ /* 0x0000640000000012 */
[----:B01----:R-:W-:Y:S05]  /*2640*/  ENDCOLLECTIVE ;  /* 0x000000000000791b */ /* 0x003fea0003800000 */
.L_x_3351:
        /* <DEDUP_REMOVED lines=8> */
.L_x_3352:
        /* <DEDUP_REMOVED lines=9> */
.L_x_3353:
[----:B------:R-:W-:Y:S01]  /*2760*/  IADD3 R21, PT, PT, R22, R21, RZ ;  /* 0x0000001516157210 */ /* 0x000fe20007ffe0ff */
[----:B------:R-:W-:Y:S01]  /*2770*/  IMAD.MOV.U32 R24, RZ, RZ, R0 ;  /* 0x000000ffff187224 */ /* 0x000fe200078e0000 */
[----:B------:R-:W-:-:S07]  /*2780*/  MOV R26, R25 ;  /* 0x00000019001a7202 */ /* 0x000fce0000000f00 */
[----:B------:R-:W-:Y:S05]  /*2790*/  WARPSYNC.COLLECTIVE R17, `(.L_x_3354) ;  /* 0x0000000011087348 */ /* 0x000fea0003c00000 */
[----:B------:R0:W1:Y:S02]  /*27a0*/  SHFL.UP P0, R25, R24, R19, R18 ;  /* 0x0400001318197389 */ /* 0x0000640000000012 */
[----:B01----:R-:W-:Y:S05]  /*27b0*/  ENDCOLLECTIVE ;  /* 0x000000000000791b */ /* 0x003fea0003800000 */
.L_x_3354:
        /* <DEDUP_REMOVED lines=8> */
.L_x_3355:
        /* <DEDUP_REMOVED lines=9> */
.L_x_3356:
[----:B------:R-:W-:Y:S01]  /*28d0*/  IMAD.IADD R22, R21, 0x1, R22 ;  /* 0x0000000115167824 */ /* 0x000fe200078e0216 */
[----:B------:R-:W-:Y:S01]  /*28e0*/  MOV R24, R0 ;  /* 0x0000000000187202 */ /* 0x000fe20000000f00 */
[----:B------:R-:W-:-:S07]  /*28f0*/  IMAD.MOV.U32 R26, RZ, RZ, R25 ;  /* 0x000000ffff1a7224 */ /* 0x000fce00078e0019 */
[----:B------:R-:W-:Y:S05]  /*2900*/  WARPSYNC.COLLECTIVE R17, `(.L_x_3357) ;  /* 0x0000000011087348 */ /* 0x000fea0003c00000 */
[----:B------:R0:W1:Y:S02]  /*2910*/  SHFL.UP P0, R25, R24, R19, R18 ;  /* 0x0400001318197389 */ /* 0x0000640000000012 */
[----:B01----:R-:W-:Y:S05]  /*2920*/  ENDCOLLECTIVE ;  /* 0x000000000000791b */ /* 0x003fea0003800000 */
.L_x_3357:
        /* <DEDUP_REMOVED lines=8> */
.L_x_3358:
        /* <DEDUP_REMOVED lines=9> */
.L_x_3359:
[----:B------:R-:W-:-:S04]  /*2a40*/  SEL R23, R23, RZ, P6 ;  /* 0x000000ff17177207 */ /* 0x000fc80003000000 */
[----:B------:R-:W-:Y:S01]  /*2a50*/  IADD3 R23, PT, PT, R22, R23, RZ ;  /* 0x0000001716177210 */ /* 0x000fe20007ffe0ff */
[----:B------:R-:W-:Y:S02]  /*2a60*/  IMAD.MOV.U32 R24, RZ, RZ, R0 ;  /* 0x000000ffff187224 */ /* 0x000fe400078e0000 */
[----:B------:R-:W-:-:S07]  /*2a70*/  FADD.FTZ R20, R3, R25 ;  /* 0x0000001903147221 */ /* 0x000fce0000010000 */
[----:B------:R-:W-:Y:S05]  /*2a80*/  WARPSYNC.COLLECTIVE R17, `(.L_x_3360) ;  /* 0x0000000011087348 */ /* 0x000fea0003c00000 */
[----:B------:R0:W1:Y:S02]  /*2a90*/  SHFL.UP P0, R25, R24, R19, R18 ;  /* 0x0400001318197389 */ /* 0x0000640000000012 */
[----:B01----:R-:W-:Y:S05]  /*2aa0*/  ENDCOLLECTIVE ;  /* 0x000000000000791b */ /* 0x003fea0003800000 */
.L_x_3360:
        /* <DEDUP_REMOVED lines=8> */
.L_x_3361:
        /* <DEDUP_REMOVED lines=8> */
.L_x_3362:
[----:B------:R-:W-:Y:S01]  /*2bb0*/  IMAD.IADD R22, R23, 0x1, R22 ;  /* 0x0000000117167824 */ /* 0x000fe200078e0216 */
[----:B------:R-:W-:Y:S01]  /*2bc0*/  MOV R24, R0 ;  /* 0x0000000000187202 */ /* 0x000fe20000000f00 */
[----:B------:R-:W-:-:S07]  /*2bd0*/  IMAD.MOV.U32 R26, RZ, RZ, R25 ;  /* 0x000000ffff1a7224 */ /* 0x000fce00078e0019 */
[----:B------:R-:W-:Y:S05]  /*2be0*/  WARPSYNC.COLLECTIVE R17, `(.L_x_3363) ;  /* 0x0000000011087348 */ /* 0x000fea0003c00000 */
[----:B------:R0:W1:Y:S02]  /*2bf0*/  SHFL.UP P0, R25, R24, R19, R18 ;  /* 0x0400001318197389 */ /* 0x0000640000000012 */
[----:B01----:R-:W-:Y:S05]  /*2c00*/  ENDCOLLECTIVE ;  /* 0x000000000000791b */ /* 0x003fea0003800000 */
.L_x_3363:
        /* <DEDUP_REMOVED lines=8> */
.L_x_3364:
[----:B------:R-:W-:-:S05]  /*2c90*/  FADD.FTZ R21, R0, R21 ;  /* 0x0000001500157221 */ /* 0x000fca0000010000 */
[----:B------:R-:W-:Y:S01]  /*2ca0*/  @P4 FSEL R0, R21, R0, !P5 ;  /* 0x0000000015004208 */ /* 0x000fe20006800000 */
[----:B------:R-:W-:Y:S01]  /*2cb0*/  IMAD.MOV.U32 R24, RZ, RZ, R3 ;  /* 0x000000ffff187224 */ /* 0x000fe200078e0003 */
[----:B------:R-:W-:-:S07]  /*2cc0*/  MOV R21, R25 ;  /* 0x0000001900157202 */ /* 0x000fce0000000f00 */
[----:B------:R-:W-:Y:S05]  /*2cd0*/  WARPSYNC.COLLECTIVE R17, `(.L_x_3365) ;  /* 0x0000000011087348 */ /* 0x000fea0003c00000 */
[----:B------:R0:W1:Y:S02]  /*2ce0*/  SHFL.UP P0, R25, R24, R19, R18 ;  /* 0x0400001318197389 */ /* 0x0000640000000012 */
[----:B01----:R-:W-:Y:S05]  /*2cf0*/  ENDCOLLECTIVE ;  /* 0x000000000000791b */ /* 0x003fea0003800000 */
.L_x_3365:
[----:B------:R-:W-:Y:S02]  /*2d00*/  MOV R24, R0 ;  /* 0x0000000000187202 */ /* 0x000fe40000000f00 */
[----:B------:R-:W-:-:S07]  /*2d10*/  MOV R3, R25 ;  /* 0x0000001900037202 */ /* 0x000fce0000000f00 */
[----:B------:R-:W-:Y:S05]  /*2d20*/  WARPSYNC.COLLECTIVE R17, `(.L_x_3366) ;  /* 0x0000000011087348 */ /* 0x000fea0003c00000 */
[----:B------:R0:W1:Y:S02]  /*2d30*/  SHFL.UP P0, R25, R24, R19, R18 ;  /* 0x0400001318197389 */ /* 0x0000640000000012 */
[----:B01----:R-:W-:Y:S05]  /*2d40*/  ENDCOLLECTIVE ;  /* 0x000000000000791b */ /* 0x003fea0003800000 */
.L_x_3366:
[----:B------:R-:W-:Y:S05]  /*2d50*/  BRA `(.L_x_3367) ;  /* 0xfffffff000d47947 */ /* 0x000fea000383ffff */
.L_x_3368:
        /* <DEDUP_REMOVED lines=10> */
.L_x_3703:


//--------------------- .text._Z30group_norm_nhwc_fwd_sum_kernelI11Fp16IOFp16WLi192EEv26Group_norm_nhwc_fwd_params --------------------------
	.section	.text._Z30group_norm_nhwc_fwd_sum_kernelI11Fp16IOFp16WLi192EEv26Group_norm_nhwc_fwd_params,"ax",@progbits
	.align	128
        .global         _Z30group_norm_nhwc_fwd_sum_kernelI11Fp16IOFp16WLi192EEv26Group_norm_nhwc_fwd_params
        .type           _Z30group_norm_nhwc_fwd_sum_kernelI11Fp16IOFp16WLi192EEv26Group_norm_nhwc_fwd_params,@function
        .size           _Z30group_norm_nhwc_fwd_sum_kernelI11Fp16IOFp16WLi192EEv26Group_norm_nhwc_fwd_params,(.L_x_3704 - _Z30group_norm_nhwc_fwd_sum_kernelI11Fp16IOFp16WLi192EEv26Group_norm_nhwc_fwd_params)
        .other          _Z30group_norm_nhwc_fwd_sum_kernelI11Fp16IOFp16WLi192EEv26Group_norm_nhwc_fwd_params,@"STO_CUDA_ENTRY STV_DEFAULT"
_Z30group_norm_nhwc_fwd_sum_kernelI11Fp16IOFp16WLi192EEv26Group_norm_nhwc_fwd_params:
.text._Z30group_norm_nhwc_fwd_sum_kernelI11Fp16IOFp16WLi192EEv26Group_norm_nhwc_fwd_params:
        /* <DEDUP_REMOVED lines=42> */
.L_x_3371:
        /* <DEDUP_REMOVED lines=187> */
.L_x_3370:
        /* <DEDUP_REMOVED lines=92> */
.L_x_3372:
        /* <DEDUP_REMOVED lines=50> */
.L_x_3373:
        /* <DEDUP_REMOVED lines=18> */
.L_x_3375:
[----:B------:R-:W-:Y:S05]  /*1850*/  BSYNC.RECONVERGENT B0 ;  /* 0x0000000000007941 */ /* 0x000fea0003800200 */
.L_x_3374:
[--C-:B------:R-:W-:Y:S02]  /*1860*/  HADD2.F32 R6, -RZ, R3.reuse.H0_H0 ;  /* 0x20000003ff067230 */ /* 0x100fe40000004100 */
[----:B------:R-:W-:-:S03]  /*1870*/  HADD2.F32 R3, -RZ, R3.H1_H1 ;  /* 0x30000003ff037230 */ /* 0x000fc60000004100 */
[----:B------:R-:W-:Y:S02]  /*1880*/  FMUL.FTZ R8, R6, R6 ;  /* 0x0000000606087220 */ /* 0x000fe40000410000 */
[C---:B------:R-:W-:Y:S02]  /*1890*/  FADD.FTZ R7, R3.reuse, R6 ;  /* 0x0000000603077221 */ /* 0x040fe40000010000 */
[----:B------:R-:W-:Y:S02]  /*18a0*/  FFMA.FTZ R3, R3, R3, R8 ;  /* 0x0000000303037223 */ /* 0x000fe40000010008 */
[----:B------:R-:W-:Y:S02]  /*18b0*/  FADD.FTZ R2, R2, R7 ;  /* 0x0000000702027221 */ /* 0x000fe40000010000 */
[----:B------:R-:W-:-:S07]  /*18c0*/  FADD.FTZ R0, R0, R3 ;  /* 0x0000000300007221 */ /* 0x000fce0000010000 */
.L_x_3369:
        /* <DEDUP_REMOVED lines=144> */
.L_x_3396:
        /* <DEDUP_REMOVED lines=48> */
.L_x_3376:
        /* <DEDUP_REMOVED lines=39> */
.L_x_3377:
[----:B------:R-:W-:Y:S02]  /*2740*/  HFMA2 R0, -RZ, RZ, 0, 5.9604644775390625e-08 ;  /* 0x00000001ff007431 */ /* 0x000fe400000001ff */
[----:B------:R-:W-:Y:S01]  /*2750*/  IMAD.MOV.U32 R27, RZ, RZ, RZ ;  /* 0x000000ffff1b7224 */ /* 0x000fe200078e00ff */
[----:B------:R-:W-:Y:S02]  /*2760*/  MOV R28, 0xffffffff ;  /* 0xffffffff001c7802 */ /* 0x000fe40000000f00 */
[----:B------:R-:W-:-:S13]  /*2770*/  ISETP.GE.AND P6, PT, R5, 0x1, PT ;  /* 0x000000010500780c */ /* 0x000fda0003fc6270 */
[----:B------:R-:W-:Y:S05]  /*2780*/  WARPSYNC.COLLECTIVE R28, `(.L_x_3378) ;  /* 0x000000001c087348 */ /* 0x000fea0003c00000 */
[----:B------:R0:W1:Y:S02]  /*2790*/  SHFL.UP P0, R0, R3, R0, R27 ;  /* 0x0400000003007389 */ /* 0x000064000000001b */
[----:B01----:R-:W-:Y:S05]  /*27a0*/  ENDCOLLECTIVE ;  /* 0x000000000000791b */ /* 0x003fea0003800000 */
.L_x_3378:
        /* <DEDUP_REMOVED lines=9> */
.L_x_3379:
        /* <DEDUP_REMOVED lines=8> */
.L_x_3380:
        /* <DEDUP_REMOVED lines=9> */
.L_x_3381:
        /* <DEDUP_REMOVED lines=8> */
.L_x_3382:
        /* <DEDUP_REMOVED lines=8> */
.L_x_3383:
        /* <DEDUP_REMOVED lines=9> */
.L_x_3384:
        /* <DEDUP_REMOVED lines=8> */
.L_x_3385:
        /* <DEDUP_REMOVED lines=8> */
.L_x_3386:
        /* <DEDUP_REMOVED lines=9> */
.L_x_3387:
        /* <DEDUP_REMOVED lines=8> */
.L_x_3388:
        /* <DEDUP_REMOVED lines=8> */
.L_x_3389:
        /* <DEDUP_REMOVED lines=9> */
.L_x_3390:
        /* <DEDUP_REMOVED lines=8> */
.L_x_3391:
        /* <DEDUP_REMOVED lines=8> */
.L_x_3392:
        /* <DEDUP_REMOVED lines=9> */
.L_x_3393:
[----:B------:R-:W-:Y:S01]  /*2f90*/  IMAD.MOV.U32 R3, RZ, RZ, R4 ;  /* 0x000000ffff037224 */ /* 0x000fe200078e0004 */
[----:B------:R-:W-:Y:S01]  /*2fa0*/  MOV R5, R0 ;  /* 0x0000000000057202 */ /* 0x000fe20000000f00 */
[----:B------:R-:W-:-:S07]  /*2fb0*/  HFMA2 R0, -RZ, RZ, 0, 5.9604644775390625e-08 ;  /* 0x00000001ff007431 */ /* 0x000fce00000001ff */
[----:B------:R-:W-:Y:S05]  /*2fc0*/  WARPSYNC.COLLECTIVE R28, `(.L_x_3394) ;  /* 0x000000001c087348 */ /* 0x000fea0003c00000 */
[----:B------:R0:W1:Y:S02]  /*2fd0*/  SHFL.UP P0, R0, R3, R0, R27 ;  /* 0x0400000003007389 */ /* 0x000064000000001b */
[----:B01----:R-:W-:Y:S05]  /*2fe0*/  ENDCOLLECTIVE ;  /* 0x000000000000791b */ /* 0x003fea0003800000 */
.L_x_3394:
[----:B------:R-:W-:Y:S01]  /*2ff0*/  MOV R3, R2 ;  /* 0x0000000200037202 */ /* 0x000fe20000000f00 */
[----:B------:R-:W-:Y:S02]  /*3000*/  IMAD.MOV.U32 R4, RZ, RZ, R0 ;  /* 0x000000ffff047224 */ /* 0x000fe400078e0000 */
[----:B------:R-:W-:-:S07]  /*3010*/  IMAD.MOV.U32 R0, RZ, RZ, 0x1 ;  /* 0x00000001ff007424 */ /* 0x000fce00078e00ff */
[----:B------:R-:W-:Y:S05]  /*3020*/  WARPSYNC.COLLECTIVE R28, `(.L_x_3395) ;  /* 0x000000001c087348 */ /* 0x000fea0003c00000 */
[----:B------:R0:W1:Y:S02]  /*3030*/  SHFL.UP P0, R0, R3, R0, R27 ;  /* 0x0400000003007389 */ /* 0x000064000000001b */
[----:B01----:R-:W-:Y:S05]  /*3040*/  ENDCOLLECTIVE ;  /* 0x000000000000791b */ /* 0x003fea0003800000 */
.L_x_3395:
[----:B------:R-:W-:Y:S01]  /*3050*/  MOV R2, R0 ;  /* 0x0000000000027202 */ /* 0x000fe20000000f00 */
[----:B------:R-:W-:Y:S06]  /*3060*/  BRA `(.L_x_3396) ;  /* 0xfffffff000587947 */ /* 0x000fec000383ffff */
.L_x_3397:
        /* <DEDUP_REMOVED lines=9> */
.L_x_3704:


//--------------------- .text._Z30group_norm_nhwc_fwd_sum_kernelI11Fp16IOFp16WLi448EEv26Group_norm_nhwc_fwd_params --------------------------
	.section	.text._Z30group_norm_nhwc_fwd_sum_kernelI11Fp16IOFp16WLi448EEv26Group_norm_nhwc_fwd_params,"ax",@progbits
	.align	128
        .global         _Z30group_norm_nhwc_fwd_sum_kernelI11Fp16IOFp16WLi448EEv26Group_norm_nhwc_fwd_params
        .type           _Z30group_norm_nhwc_fwd_sum_kernelI11Fp16IOFp16WLi448EEv26Group_norm_nhwc_fwd_params,@function
        .size           _Z30group_norm_nhwc_fwd_sum_kernelI11Fp16IOFp16WLi448EEv26Group_norm_nhwc_fwd_params,(.L_x_3705 - _Z30group_norm_nhwc_fwd_sum_kernelI11Fp16IOFp16WLi448EEv26Group_norm_nhwc_fwd_params)
        .other          _Z30group_norm_nhwc_fwd_sum_kernelI11Fp16IOFp16WLi448EEv26Group_norm_nhwc_fwd_params,@"STO_CUDA_ENTRY STV_DEFAULT"
_Z30group_norm_nhwc_fwd_sum_kernelI11Fp16IOFp16WLi448EEv26Group_norm_nhwc_fwd_params:
.text._Z30group_norm_nhwc_fwd_sum_kernelI11Fp16IOFp16WLi448EEv26Group_norm_nhwc_fwd_params:
        /* <DEDUP_REMOVED lines=40> */
.L_x_3400:
        /* <DEDUP_REMOVED lines=188> */
.L_x_3399:
        /* <DEDUP_REMOVED lines=97> */
.L_x_3401:
        /* <DEDUP_REMOVED lines=50> */
.L_x_3402:
        /* <DEDUP_REMOVED lines=18> */
.L_x_3404:
[----:B------:R-:W-:Y:S05]  /*1890*/  BSYNC.RECONVERGENT B0 ;  /* 0x0000000000007941 */ /* 0x000fea0003800200 */
.L_x_3403:
[--C-:B------:R-:W-:Y:S02]  /*18a0*/  HADD2.F32 R2, -RZ, R3.reuse.H0_H0 ;  /* 0x20000003ff027230 */ /* 0x100fe40000004100 */
[----:B------:R-:W-:-:S03]  /*18b0*/  HADD2.F32 R3, -RZ, R3.H1_H1 ;  /* 0x30000003ff037230 */ /* 0x000fc60000004100 */
[----:B------:R-:W-:Y:S02]  /*18c0*/  FMUL.FTZ R4, R2, R2 ;  /* 0x0000000202047220 */ /* 0x000fe40000410000 */
[C---:B------:R-:W-:Y:S02]  /*18d0*/  FADD.FTZ R2, R3.reuse, R2 ;  /* 0x0000000203027221 */ /* 0x040fe40000010000 */
[----:B------:R-:W-:Y:S02]  /*18e0*/  FFMA.FTZ R3, R3, R3, R4 ;  /* 0x0000000303037223 */ /* 0x000fe40000010004 */
[----:B------:R-:W-:Y:S02]  /*18f0*/  FADD.FTZ R7, R7, R2 ;  /* 0x0000000207077221 */ /* 0x000fe40000010000 */
[----:B------:R-:W-:-:S07]  /*1900*/  FADD.FTZ R6, R6, R3 ;  /* 0x0000000306067221 */ /* 0x000fce0000010000 */
.L_x_3398:
        /* <DEDUP_REMOVED lines=223> */
.L_x_3425:
        /* <DEDUP_REMOVED lines=114> */
.L_x_3405:
        /* <DEDUP_REMOVED lines=44> */
.L_x_3406:
        /* <DEDUP_REMOVED lines=8> */
.L_x_3407:
        /* <DEDUP_REMOVED lines=10> */
.L_x_3408:
        /* <DEDUP_REMOVED lines=9> */
.L_x_3409:
        /* <DEDUP_REMOVED lines=9> */
.L_x_3410:
[----:B------:R-:W-:Y:S01]  /*3320*/  SEL R3, R0, RZ, P1 ;  /* 0x000000ff00037207 */ /* 0x000fe20000800000 */
[----:B------:R-:W-:-:S03]  /*3330*/  HFMA2 R0, -RZ, RZ, 0, 1.1920928955078125e-07 ;  /* 0x00000002ff007431 */ /* 0x000fc600000001ff */
[----:B------:R-:W-:Y:S01]  /*3340*/  IADD3 R50, PT, PT, R50, R3, RZ ;  /* 0x0000000332327210 */ /* 0x000fe20007ffe0ff */
[----:B------:R-:W-:-:S07]  /*3350*/  IMAD.MOV.U32 R3, RZ, RZ, R4 ;  /* 0x000000ffff037224 */ /* 0x000fce00078e0004 */
[----:B------:R-:W-:Y:S05]  /*3360*/  WARPSYNC.COLLECTIVE R49, `(.L_x_3411) ;  /* 0x0000000031087348 */ /* 0x000fea0003c00000 */
[----:B------:R0:W1:Y:S02]  /*3370*/  SHFL.UP P6, R0, R3, R0, R48 ;  /* 0x0400000003007389 */ /* 0x00006400000c0030 */
[----:B01----:R-:W-:Y:S05]  /*3380*/  ENDCOLLECTIVE ;  /* 0x000000000000791b */ /* 0x003fea0003800000 */
.L_x_3411:
        /* <DEDUP_REMOVED lines=9> */
.L_x_3412:
        /* <DEDUP_REMOVED lines=9> */
.L_x_3413:
[----:B------:R-:W-:Y:S01]  /*34b0*/  SEL R3, R0, RZ, P1 ;  /* 0x000000ff00037207 */ /* 0x000fe20000800000 */
[----:B------:R-:W-:-:S04]  /*34c0*/  IMAD.MOV.U32 R0, RZ, RZ, 0x4 ;  /* 0x00000004ff007424 */ /* 0x000fc800078e00ff */
[----:B------:R-:W-:Y:S01]  /*34d0*/  IMAD.IADD R50, R50, 0x1, R3 ;  /* 0x0000000132327824 */ /* 0x000fe200078e0203 */
[----:B------:R-:W-:-:S07]  /*34e0*/  MOV R3, R4 ;  /* 0x0000000400037202 */ /* 0x000fce0000000f00 */
[----:B------:R-:W-:Y:S05]  /*34f0*/  WARPSYNC.COLLECTIVE R49, `(.L_x_3414) ;  /* 0x0000000031087348 */ /* 0x000fea0003c00000 */
[----:B------:R0:W1:Y:S02]  /*3500*/  SHFL.UP P6, R0, R3, R0, R48 ;  /* 0x0400000003007389 */ /* 0x00006400000c0030 */
[----:B01----:R-:W-:Y:S05]  /*3510*/  ENDCOLLECTIVE ;  /* 0x000000000000791b */ /* 0x003fea0003800000 */
.L_x_3414:
        /* <DEDUP_REMOVED lines=8> */
.L_x_3415:
        /* <DEDUP_REMOVED lines=9> */
.L_x_3416:
        /* <DEDUP_REMOVED lines=8> */
.L_x_3417:
        /* <DEDUP_REMOVED lines=9> */
.L_x_3418:
        /* <DEDUP_REMOVED lines=9> */
.L_x_3419:
[----:B------:R-:W-:Y:S02]  /*37d0*/  IMAD.MOV.U32 R3, RZ, RZ, R4 ;  /* 0x000000ffff037224 */ /* 0x000fe400078e0004 */
[----:B------:R-:W-:Y:S02]  /*37e0*/  IMAD.MOV.U32 R60, RZ, RZ, R0 ;  /* 0x000000ffff3c7224 */ /* 0x000fe400078e0000 */
[----:B------:R-:W-:-:S03]  /*37f0*/  HFMA2 R0, -RZ, RZ, 0, 9.5367431640625e-07 ;  /* 0x00000010ff007431 */ /* 0x000fc600000001ff */
[----:B------:R-:W-:-:S07]  /*3800*/  SEL R60, R60, RZ, P0 ;  /* 0x000000ff3c3c7207 */ /* 0x000fce0000000000 */
[----:B------:R-:W-:Y:S05]  /*3810*/  WARPSYNC.COLLECTIVE R49, `(.L_x_3420) ;  /* 0x0000000031087348 */ /* 0x000fea0003c00000 */
[----:B------:R0:W1:Y:S02]  /*3820*/  SHFL.UP P6, R0, R3, R0, R48 ;  /* 0x0400000003007389 */ /* 0x00006400000c0030 */
[----:B01----:R-:W-:Y:S05]  /*3830*/  ENDCOLLECTIVE ;  /* 0x000000000000791b */ /* 0x003fea0003800000 */
.L_x_3420:
        /* <DEDUP_REMOVED lines=10> */
.L_x_3421:
        /* <DEDUP_REMOVED lines=9> */
.L_x_3422:
[----:B------:R-:W-:Y:S01]  /*3970*/  ISETP.NE.AND P0, PT, R61, RZ, PT ;  /* 0x000000ff3d00720c */ /* 0x000fe20003f05270 */
[----:B------:R-:W-:Y:S01]  /*3980*/  IMAD.MOV.U32 R3, RZ, RZ, R4 ;  /* 0x000000ffff037224 */ /* 0x000fe200078e0004 */
[----:B------:R-:W-:Y:S01]  /*3990*/  MOV R60, R0 ;  /* 0x00000000003c7202 */ /* 0x000fe20000000f00 */
[----:B------:R-:W-:-:S10]  /*39a0*/  HFMA2 R0, -RZ, RZ, 0, 5.9604644775390625e-08 ;  /* 0x00000001ff007431 */ /* 0x000fd400000001ff */
[----:B------:R-:W-:Y:S05]  /*39b0*/  WARPSYNC.COLLECTIVE R49, `(.L_x_3423) ;  /* 0x0000000031087348 */ /* 0x000fea0003c00000 */
[----:B------:R0:W1:Y:S02]  /*39c0*/  SHFL.UP P6, R0, R3, R0, R48 ;  /* 0x0400000003007389 */ /* 0x00006400000c0030 */
[----:B01----:R-:W-:Y:S05]  /*39d0*/  ENDCOLLECTIVE ;  /* 0x000000000000791b */ /* 0x003fea0003800000 */
.L_x_3423:
[----:B------:R-:W-:Y:S01]  /*39e0*/  MOV R3, R2 ;  /* 0x0000000200037202 */ /* 0x000fe20000000f00 */
[----:B------:R-:W-:Y:S02]  /*39f0*/  IMAD.MOV.U32 R4, RZ, RZ, R0 ;  /* 0x000000ffff047224 */ /* 0x000fe400078e0000 */
[----:B------:R-:W-:-:S07]  /*3a00*/  IMAD.MOV.U32 R0, RZ, RZ, 0x1 ;  /* 0x00000001ff007424 */ /* 0x000fce00078e00ff */
[----:B------:R-:W-:Y:S05]  /*3a10*/  WARPSYNC.COLLECTIVE R49, `(.L_x_3424) ;  /* 0x0000000031087348 */ /* 0x000fea0003c00000 */
[----:B------:R0:W1:Y:S02]  /*3a20*/  SHFL.UP P6, R0, R3, R0, R48 ;  /* 0x0400000003007389 */ /* 0x00006400000c0030 */
[----:B01----:R-:W-:Y:S05]  /*3a30*/  ENDCOLLECTIVE ;  /* 0x000000000000791b */ /* 0x003fea0003800000 */
.L_x_3424:
[----:B------:R-:W-:Y:S01]  /*3a40*/  MOV R2, R0 ;  /* 0x0000000000027202 */ /* 0x000fe20000000f00 */
[----:B------:R-:W-:Y:S06]  /*3a50*/  BRA `(.L_x_3425) ;  /* 0xffffffec00287947 */ /* 0x000fec000383ffff */
.L_x_3426:
        /* <DEDUP_REMOVED lines=10> */
.L_x_3705:


//--------------------- .text._Z30group_norm_nhwc_fwd_sum_kernelI11Fp16IOFp16WLi256EEv26Group_norm_nhwc_fwd_params --------------------------
	.section	.text._Z30group_norm_nhwc_fwd_sum_kernelI11Fp16IOFp16WLi256EEv26Group_norm_nhwc_fwd_params,"ax",@progbits
	.align	128
        .global         _Z30group_norm_nhwc_fwd_sum_kernelI11Fp16IOFp16WLi256EEv26Group_norm_nhwc_fwd_params
        .type           _Z30group_norm_nhwc_fwd_sum_kernelI11Fp16IOFp16WLi256EEv26Group_norm_nhwc_fwd_params,@function
        .size           _Z30group_norm_nhwc_fwd_sum_kernelI11Fp16IOFp16WLi256EEv26Group_norm_nhwc_fwd_params,(.L_x_3706 - _Z30group_norm_nhwc_fwd_sum_kernelI11Fp16IOFp16WLi256EEv26Group_norm_nhwc_fwd_params)
        .other          _Z30group_norm_nhwc_fwd_sum_kernelI11Fp16IOFp16WLi256EEv26Group_norm_nhwc_fwd_params,@"STO_CUDA_ENTRY STV_DEFAULT"
_Z30group_norm_nhwc_fwd_sum_kernelI11Fp16IOFp16WLi256EEv26Group_norm_nhwc_fwd_params:
.text._Z30group_norm_nhwc_fwd_sum_kernelI11Fp16IOFp16WLi256EEv26Group_norm_nhwc_fwd_params:
        /* <DEDUP_REMOVED lines=40> */
.L_x_3429:
        /* <DEDUP_REMOVED lines=189> */
.L_x_3428:
        /* <DEDUP_REMOVED lines=94> */
.L_x_3430:
        /* <DEDUP_REMOVED lines=49> */
.L_x_3431:
        /* <DEDUP_REMOVED lines=18> */
.L_x_3433:
[----:B------:R-:W-:Y:S05]  /*1860*/  BSYNC.RECONVERGENT B0 ;  /* 0x0000000000007941 */ /* 0x000fea0003800200 */
.L_x_3432:
[--C-:B------:R-:W-:Y:S02]  /*1870*/  HADD2.F32 R2, -RZ, R3.reuse.H0_H0 ;  /* 0x20000003ff027230 */ /* 0x100fe40000004100 */
[----:B------:R-:W-:-:S03]  /*1880*/  HADD2.F32 R3, -RZ, R3.H1_H1 ;  /* 0x30000003ff037230 */ /* 0x000fc60000004100 */
[----:B------:R-:W-:Y:S02]  /*1890*/  FMUL.FTZ R4, R2, R2 ;  /* 0x0000000202047220 */ /* 0x000fe40000410000 */
[C---:B------:R-:W-:Y:S02]  /*18a0*/  FADD.FTZ R2, R3.reuse, R2 ;  /* 0x0000000203027221 */ /* 0x040fe40000010000 */
[----:B------:R-:W-:Y:S02]  /*18b0*/  FFMA.FTZ R3, R3, R3, R4 ;  /* 0x0000000303037223 */ /* 0x000fe40000010004 */
[----:B------:R-:W-:Y:S02]  /*18c0*/  FADD.FTZ R13, R13, R2 ;  /* 0x000000020d0d7221 */ /* 0x000fe40000010000 */
[----:B------:R-:W-:-:S07]  /*18d0*/  FADD.FTZ R12, R12, R3 ;  /* 0x000000030c0c7221 */ /* 0x000fce0000010000 */
.L_x_3427:
        /* <DEDUP_REMOVED lines=164> */
.L_x_3454:
        /* <DEDUP_REMOVED lines=62> */
.L_x_3434:
        /* <DEDUP_REMOVED lines=38> */
.L_x_3435:
        /* <DEDUP_REMOVED lines=9> */
.L_x_3436:
[----:B------:R-:W-:Y:S02]  /*29f0*/  P2R R36, PR, RZ, 0x4 ;  /* 0x00000004ff247803 */ /* 0x000fe40000000000 */
[----:B------:R-:W-:Y:S01]  /*2a00*/  ISETP.NE.AND P2, PT, R30, RZ, PT ;  /* 0x000000ff1e00720c */ /* 0x000fe20003f45270 */
[----:B------:R-:W-:Y:S02]  /*2a10*/  IMAD.MOV.U32 R39, RZ, RZ, R26 ;  /* 0x000000ffff277224 */ /* 0x000fe400078e001a */
[----:B------:R-:W-:-:S10]  /*2a20*/  IMAD.MOV.U32 R29, RZ, RZ, R33 ;  /* 0x000000ffff1d7224 */ /* 0x000fd400078e0021 */
[----:B------:R-:W-:Y:S05]  /*2a30*/  WARPSYNC.COLLECTIVE R38, `(.L_x_3437) ;  /* 0x0000000026087348 */ /* 0x000fea0003c00000 */
[----:B------:R0:W1:Y:S02]  /*2a40*/  SHFL.UP P0, R33, R39, R40, R41 ;  /* 0x0400002827217389 */ /* 0x0000640000000029 */
[----:B01----:R-:W-:Y:S05]  /*2a50*/  ENDCOLLECTIVE ;  /* 0x000000000000791b */ /* 0x003fea0003800000 */
.L_x_3437:
        /* <DEDUP_REMOVED lines=8> */
.L_x_3438:
[----:B------:R-:W-:Y:S01]  /*2ae0*/  MOV R39, R29 ;  /* 0x0000001d00277202 */ /* 0x000fe20000000f00 */
[----:B------:R-:W-:Y:S02]  /*2af0*/  IMAD.MOV.U32 R40, RZ, RZ, 0x2 ;  /* 0x00000002ff287424 */ /* 0x000fe400078e00ff */
[----:B------:R-:W-:-:S07]  /*2b00*/  IMAD.MOV.U32 R35, RZ, RZ, R33 ;  /* 0x000000ffff237224 */ /* 0x000fce00078e0021 */
[----:B------:R-:W-:Y:S05]  /*2b10*/  WARPSYNC.COLLECTIVE R38, `(.L_x_3439) ;  /* 0x0000000026087348 */ /* 0x000fea0003c00000 */
[----:B------:R0:W1:Y:S02]  /*2b20*/  SHFL.UP P0, R33, R39, R40, R41 ;  /* 0x0400002827217389 */ /* 0x0000640000000029 */
[----:B01----:R-:W-:Y:S05]  /*2b30*/  ENDCOLLECTIVE ;  /* 0x000000000000791b */ /* 0x003fea0003800000 */
.L_x_3439:
        /* <DEDUP_REMOVED lines=9> */
.L_x_3440:
        /* <DEDUP_REMOVED lines=8> */
.L_x_3441:
[----:B------:R-:W-:Y:S02]  /*2c50*/  IMAD.MOV.U32 R39, RZ, RZ, R30 ;  /* 0x000000ffff277224 */ /* 0x000fe400078e001e */
[----:B------:R-:W-:Y:S01]  /*2c60*/  HFMA2 R40, -RZ, RZ, 0, 2.384185791015625e-07 ;  /* 0x00000004ff287431 */ /* 0x000fe200000001ff */
[----:B------:R-:W-:-:S07]  /*2c70*/  MOV R35, R33 ;  /* 0x0000002100237202 */ /* 0x000fce0000000f00 */
[----:B------:R-:W-:Y:S05]  /*2c80*/  WARPSYNC.COLLECTIVE R38, `(.L_x_3442) ;  /* 0x0000000026087348 */ /* 0x000fea0003c00000 */
[----:B------:R0:W1:Y:S02]  /*2c90*/  SHFL.UP P0, R33, R39, R40, R41 ;  /* 0x0400002827217389 */ /* 0x0000640000000029 */
[----:B01----:R-:W-:Y:S05]  /*2ca0*/  ENDCOLLECTIVE ;  /* 0x000000000000791b */ /* 0x003fea0003800000 */
.L_x_3442:
        /* <DEDUP_REMOVED lines=9> */
.L_x_3443:
        /* <DEDUP_REMOVED lines=8> */
.L_x_3444:
[----:B------:R-:W-:Y:S01]  /*2dc0*/  MOV R39, R29 ;  /* 0x0000001d00277202 */ /* 0x000fe20000000f00 */
[----:B------:R-:W-:Y:S02]  /*2dd0*/  IMAD.MOV.U32 R40, RZ, RZ, 0x8 ;  /* 0x00000008ff287424 */ /* 0x000fe400078e00ff */
[----:B------:R-:W-:-:S07]  /*2de0*/  IMAD.MOV.U32 R35, RZ, RZ, R33 ;  /* 0x000000ffff237224 */ /* 0x000fce00078e0021 */
[----:B------:R-:W-:Y:S05]  /*2df0*/  WARPSYNC.COLLECTIVE R38, `(.L_x_3445) ;  /* 0x0000000026087348 */ /* 0x000fea0003c00000 */
[----:B------:R0:W1:Y:S02]  /*2e00*/  SHFL.UP P0, R33, R39, R40, R41 ;  /* 0x0400002827217389 */ /* 0x0000640000000029 */
[----:B01----:R-:W-:Y:S05]  /*2e10*/  ENDCOLLECTIVE ;  /* 0x000000000000791b */ /* 0x003fea0003800000 */
.L_x_3445:
        /* <DEDUP_REMOVED lines=9> */
.L_x_3446:
        /* <DEDUP_REMOVED lines=10> */
.L_x_3447:
        /* <DEDUP_REMOVED lines=9> */
.L_x_3448:
[----:B------:R-:W-:Y:S01]  /*2fe0*/  ISETP.NE.AND P2, PT, R36, RZ, PT ;  /* 0x000000ff2400720c */ /* 0x000fe20003f45270 */
[----:B------:R-:W-:Y:S02]  /*2ff0*/  IMAD.MOV.U32 R39, RZ, RZ, R26 ;  /* 0x000000ffff277224 */ /* 0x000fe400078e001a */
[----:B------:R-:W-:-:S10]  /*3000*/  IMAD.MOV.U32 R29, RZ, RZ, R33 ;  /* 0x000000ffff1d7224 */ /* 0x000fd400078e0021 */
[----:B------:R-:W-:Y:S05]  /*3010*/  WARPSYNC.COLLECTIVE R38, `(.L_x_3449) ;  /* 0x0000000026087348 */ /* 0x000fea0003c00000 */
[----:B------:R0:W1:Y:S02]  /*3020*/  SHFL.UP P0, R33, R39, R40, R41 ;  /* 0x0400002827217389 */ /* 0x0000640000000029 */
[----:B01----:R-:W-:Y:S05]  /*3030*/  ENDCOLLECTIVE ;  /* 0x000000000000791b */ /* 0x003fea0003800000 */
.L_x_3449:
        /* <DEDUP_REMOVED lines=10> */
.L_x_3450:
        /* <DEDUP_REMOVED lines=9> */
.L_x_3451:
[----:B------:R-:W-:Y:S01]  /*3170*/  ISETP.NE.AND P1, PT, R37, RZ, PT ;  /* 0x000000ff2500720c */ /* 0x000fe20003f25270 */
[----:B------:R-:W-:Y:S01]  /*3180*/  IMAD.MOV.U32 R39, RZ, RZ, R26 ;  /* 0x000000ffff277224 */ /* 0x000fe200078e001a */
[----:B------:R-:W-:-:S11]  /*3190*/  MOV R29, R33 ;  /* 0x00000021001d7202 */ /* 0x000fd60000000f00 */
[----:B------:R-:W-:Y:S05]  /*31a0*/  WARPSYNC.COLLECTIVE R38, `(.L_x_3452) ;  /* 0x0000000026087348 */ /* 0x000fea0003c00000 */
[----:B------:R0:W1:Y:S02]  /*31b0*/  SHFL.UP P0, R33, R39, R40, R41 ;  /* 0x0400002827217389 */ /* 0x0000640000000029 */
[----:B01----:R-:W-:Y:S05]  /*31c0*/  ENDCOLLECTIVE ;  /* 0x000000000000791b */ /* 0x003fea0003800000 */
.L_x_3452:
[----:B------:R-:W-:Y:S01]  /*31d0*/  IMAD.MOV.U32 R39, RZ, RZ, R28 ;  /* 0x000000ffff277224 */ /* 0x000fe200078e001c */
[----:B------:R-:W-:-:S07]  /*31e0*/  MOV R26, R33 ;  /* 0x00000021001a7202 */ /* 0x000fce0000000f00 */
[----:B------:R-:W-:Y:S05]  /*31f0*/  WARPSYNC.COLLECTIVE R38, `(.L_x_3453) ;  /* 0x0000000026087348 */ /* 0x000fea0003c00000 */
[----:B------:R0:W1:Y:S02]  /*3200*/  SHFL.UP P0, R33, R39, R40, R41 ;  /* 0x0400002827217389 */ /* 0x0000640000000029 */
[----:B01----:R-:W-:Y:S05]  /*3210*/  ENDCOLLECTIVE ;  /* 0x000000000000791b */ /* 0x003fea0003800000 */
.L_x_3453:
[----:B------:R-:W-:Y:S01]  /*3220*/  MOV R28, R33 ;  /* 0x00000021001c7202 */ /* 0x000fe20000000f00 */
[----:B------:R-:W-:Y:S06]  /*3230*/  BRA `(.L_x_3454) ;  /* 0xfffffff000387947 */ /* 0x000fec000383ffff */
.L_x_3455:
        /* <DEDUP_REMOVED lines=12> */
.L_x_3706:


//--------------------- .text._Z30group_norm_nhwc_fwd_sum_kernelI11Fp16IOFp16WLi120EEv26Group_norm_nhwc_fwd_params --------------------------
	.section	.text._Z30group_norm_nhwc_fwd_sum_kernelI11Fp16IOFp16WLi120EEv26Group_norm_nhwc_fwd_params,"ax",@progbits
	.align	128
        .global         _Z30group_norm_nhwc_fwd_sum_kernelI11Fp16IOFp16WLi120EEv26Group_norm_nhwc_fwd_params
        .type           _Z30group_norm_nhwc_fwd_sum_kernelI11Fp16IOFp16WLi120EEv26Group_norm_nhwc_fwd_params,@function
        .size           _Z30group_norm_nhwc_fwd_sum_kernelI11Fp16IOFp16WLi120EEv26Group_norm_nhwc_fwd_params,(.L_x_3707 - _Z30group_norm_nhwc_fwd_sum_kernelI11Fp16IOFp16WLi120EEv26Group_norm_nhwc_fwd_params)
        .other          _Z30group_norm_nhwc_fwd_sum_kernelI11Fp16IOFp16WLi120EEv26Group_norm_nhwc_fwd_params,@"STO_CUDA_ENTRY STV_DEFAULT"
_Z30group_norm_nhwc_fwd_sum_kernelI11Fp16IOFp16WLi120EEv26Group_norm_nhwc_fwd_params:
.text._Z30group_norm_nhwc_fwd_sum_kernelI11Fp16IOFp16WLi120EEv26Group_norm_nhwc_fwd_params:
        /* <DEDUP_REMOVED lines=42> */
.L_x_3458:
        /* <DEDUP_REMOVED lines=188> */
.L_x_3457:
        /* <DEDUP_REMOVED lines=92> */
.L_x_3459:
        /* <DEDUP_REMOVED lines=49> */
.L_x_3460:
        /* <DEDUP_REMOVED lines=18> */
.L_x_3462:
[----:B------:R-:W-:Y:S05]  /*1850*/  BSYNC.RECONVERGENT B0 ;  /* 0x0000000000007941 */ /* 0x000fea0003800200 */
.L_x_3461:
[--C-:B------:R-:W-:Y:S02]  /*1860*/  HADD2.F32 R2, -RZ, R3.reuse.H0_H0 ;  /* 0x20000003ff027230 */ /* 0x100fe40000004100 */
[----:B------:R-:W-:-:S03]  /*1870*/  HADD2.F32 R3, -RZ, R3.H1_H1 ;  /* 0x30000003ff037230 */ /* 0x000fc60000004100 */
[----:B------:R-:W-:Y:S02]  /*1880*/  FMUL.FTZ R6, R2, R2 ;  /* 0x0000000202067220 */ /* 0x000fe40000410000 */
[C---:B------:R-:W-:Y:S02]  /*1890*/  FADD.FTZ R5, R3.reuse, R2 ;  /* 0x0000000203057221 */ /* 0x040fe40000010000 */
[----:B------:R-:W-:Y:S02]  /*18a0*/  FFMA.FTZ R6, R3, R3, R6 ;  /* 0x0000000303067223 */ /* 0x000fe40000010006 */
[----:B------:R-:W-:Y:S02]  /*18b0*/  FADD.FTZ R10, R10, R5 ;  /* 0x000000050a0a7221 */ /* 0x000fe40000010000 */
[----:B------:R-:W-:-:S07]  /*18c0*/  FADD.FTZ R9, R9, R6 ;  /* 0x0000000609097221 */ /* 0x000fce0000010000 */
.L_x_3456:
        /* <DEDUP_REMOVED lines=150> */
.L_x_3476:
        /* <DEDUP_REMOVED lines=46> */
.L_x_3463:
        /* <DEDUP_REMOVED lines=31> */
.L_x_3464:
[----:B0-----:R-:W-:Y:S05]  /*2700*/  WARPSYNC.COLLECTIVE R13, `(.L_x_3465) ;  /* 0x000000000d087348 */ /* 0x001fea0003c00000 */
[----:B------:R-:W-:Y:S01]  /*2710*/  NOP ;  /* 0x0000000000007918 */ /* 0x000fe20000000000 */
[----:B0-----:R-:W-:Y:S05]  /*2720*/  ENDCOLLECTIVE ;  /* 0x000000000000791b */ /* 0x001fea0003800000 */
.L_x_3465:
        /* <DEDUP_REMOVED lines=14> */
.L_x_3466:
        /* <DEDUP_REMOVED lines=9> */
.L_x_3467:
        /* <DEDUP_REMOVED lines=11> */
.L_x_3468:
        /* <DEDUP_REMOVED lines=9> */
.L_x_3469:
        /* <DEDUP_REMOVED lines=11> */
.L_x_3470:
        /* <DEDUP_REMOVED lines=9> */
.L_x_3471:
        /* <DEDUP_REMOVED lines=11> */
.L_x_3472:
        /* <DEDUP_REMOVED lines=10> */
.L_x_3473:
        /* <DEDUP_REMOVED lines=9> */
.L_x_3474:
[----:B------:R-:W-:Y:S01]  /*2d00*/  @!P0 FADD.FTZ R7, R7, R14 ;  /* 0x0000000e07078221 */ /* 0x000fe20000010000 */
[----:B------:R0:W-:Y:S04]  /*2d10*/  STS [R12+0xc0], R11 ;  /* 0x0000c00b0c007388 */ /* 0x0001e80000000800 */
[----:B------:R0:W-:Y:S04]  /*2d20*/  STS [R12+0xc4], R8 ;  /* 0x0000c4080c007388 */ /* 0x0001e80000000800 */
[----:B------:R0:W-:Y:S02]  /*2d30*/  STS [R12+0xc8], R7 ;  /* 0x0000c8070c007388 */ /* 0x0001e40000000800 */
[----:B0-----:R-:W-:Y:S05]  /*2d40*/  WARPSYNC.COLLECTIVE R13, `(.L_x_3475) ;  /* 0x000000000d087348 */ /* 0x001fea0003c00000 */
[----:B------:R-:W-:Y:S01]  /*2d50*/  NOP ;  /* 0x0000000000007918 */ /* 0x000fe20000000000 */
[----:B0-----:R-:W-:Y:S05]  /*2d60*/  ENDCOLLECTIVE ;  /* 0x000000000000791b */ /* 0x001fea0003800000 */
.L_x_3475:
[----:B------:R-:W-:Y:S05]  /*2d70*/  BRA `(.L_x_3476) ;  /* 0xfffffff4002c7947 */ /* 0x000fea000383ffff */
.L_x_3477:
        /* <DEDUP_REMOVED lines=16> */
.L_x_3707:


//--------------------- .text._Z30group_norm_nhwc_fwd_sum_kernelI11Fp16IOFp16WLi140EEv26Group_norm_nhwc_fwd_params --------------------------
	.section	.text._Z30group_norm_nhwc_fwd_sum_kernelI11Fp16IOFp16WLi140EEv26Group_norm_nhwc_fwd_params,"ax",@progbits
	.align	128
        .global         _Z30group_norm_nhwc_fwd_sum_kernelI11Fp16IOFp16WLi140EEv26Group_norm_nhwc_fwd_params
        .type           _Z30group_norm_nhwc_fwd_sum_kernelI11Fp16IOFp16WLi140EEv26Group_norm_nhwc_fwd_params,@function
        .size           _Z30group_norm_nhwc_fwd_sum_kernelI11Fp16IOFp16WLi140EEv26Group_norm_nhwc_fwd_params,(.L_x_3708 - _Z30group_norm_nhwc_fwd_sum_kernelI11Fp16IOFp16WLi140EEv26Group_norm_nhwc_fwd_params)
        .other          _Z30group_norm_nhwc_fwd_sum_kernelI11Fp16IOFp16WLi140EEv26Group_norm_nhwc_fwd_params,@"STO_CUDA_ENTRY STV_DEFAULT"
_Z30group_norm_nhwc_fwd_sum_kernelI11Fp16IOFp16WLi140EEv26Group_norm_nhwc_fwd_params:
.text._Z30group_norm_nhwc_fwd_sum_kernelI11Fp16IOFp16WLi140EEv26Group_norm_nhwc_fwd_params:
        /* <DEDUP_REMOVED lines=42> */
.L_x_3480:
        /* <DEDUP_REMOVED lines=188> */
.L_x_3479:
        /* <DEDUP_REMOVED lines=92> */
.L_x_3481:
        /* <DEDUP_REMOVED lines=49> */
.L_x_3482:
        /* <DEDUP_REMOVED lines=18> */
.L_x_3484:
[----:B------:R-:W-:Y:S05]  /*1850*/  BSYNC.RECONVERGENT B0 ;  /* 0x0000000000007941 */ /* 0x000fea0003800200 */
.L_x_3483:
[--C-:B------:R-:W-:Y:S02]  /*1860*/  HADD2.F32 R2, -RZ, R3.reuse.H0_H0 ;  /* 0x20000003ff027230 */ /* 0x100fe40000004100 */
[----:B------:R-:W-:-:S03]  /*1870*/  HADD2.F32 R3, -RZ, R3.H1_H1 ;  /* 0x30000003ff037230 */ /* 0x000fc60000004100 */
[----:B------:R-:W-:Y:S02]  /*1880*/  FMUL.FTZ R6, R2, R2 ;  /* 0x0000000202067220 */ /* 0x000fe40000410000 */
[C---:B------:R-:W-:Y:S02]  /*1890*/  FADD.FTZ R5, R3.reuse, R2 ;  /* 0x0000000203057221 */ /* 0x040fe40000010000 */
[----:B------:R-:W-:Y:S02]  /*18a0*/  FFMA.FTZ R6, R3, R3, R6 ;  /* 0x0000000303067223 */ /* 0x000fe40000010006 */
[----:B------:R-:W-:Y:S02]  /*18b0*/  FADD.FTZ R10, R10, R5 ;  /* 0x000000050a0a7221 */ /* 0x000fe40000010000 */
[----:B------:R-:W-:-:S07]  /*18c0*/  FADD.FTZ R9, R9, R6 ;  /* 0x0000000609097221 */ /* 0x000fce0000010000 */
.L_x_3478:
        /* <DEDUP_REMOVED lines=157> */
.L_x_3498:
        /* <DEDUP_REMOVED lines=60> */
.L_x_3485:
        /* <DEDUP_REMOVED lines=33> */
.L_x_3486:
[----:B------:R-:W-:Y:S05]  /*2870*/  WARPSYNC.COLLECTIVE R9, `(.L_x_3487) ;  /* 0x0000000009087348 */ /* 0x000fea0003c00000 */
[----:B------:R-:W-:Y:S01]  /*2880*/  NOP ;  /* 0x0000000000007918 */ /* 0x000fe20000000000 */
[----:B------:R-:W-:Y:S05]  /*2890*/  ENDCOLLECTIVE ;  /* 0x000000000000791b */ /* 0x000fea0003800000 */
.L_x_3487:
        /* <DEDUP_REMOVED lines=14> */
.L_x_3488:
        /* <DEDUP_REMOVED lines=9> */
.L_x_3489:
        /* <DEDUP_REMOVED lines=11> */
.L_x_3490:
        /* <DEDUP_REMOVED lines=9> */
.L_x_3491:
        /* <DEDUP_REMOVED lines=11> */
.L_x_3492:
        /* <DEDUP_REMOVED lines=9> */
.L_x_3493:
        /* <DEDUP_REMOVED lines=11> */
.L_x_3494:
        /* <DEDUP_REMOVED lines=10> */
.L_x_3495:
        /* <DEDUP_REMOVED lines=9> */
.L_x_3496:
[----:B------:R-:W-:Y:S01]  /*2e70*/  @!P0 FADD.FTZ R8, R8, R17 ;  /* 0x0000001108088221 */ /* 0x000fe20000010000 */
[----:B------:R0:W-:Y:S04]  /*2e80*/  STS [R11+0xc0], R12 ;  /* 0x0000c00c0b007388 */ /* 0x0001e80000000800 */
[----:B------:R0:W-:Y:S04]  /*2e90*/  STS [R11+0xc4], R6 ;  /* 0x0000c4060b007388 */ /* 0x0001e80000000800 */
[----:B------:R0:W-:Y:S02]  /*2ea0*/  STS [R11+0xc8], R8 ;  /* 0x0000c8080b007388 */ /* 0x0001e40000000800 */
[----:B0-----:R-:W-:Y:S05]  /*2eb0*/  WARPSYNC.COLLECTIVE R9, `(.L_x_3497) ;  /* 0x0000000009087348 */ /* 0x001fea0003c00000 */
[----:B------:R-:W-:Y:S01]  /*2ec0*/  NOP ;  /* 0x0000000000007918 */ /* 0x000fe20000000000 */
[----:B0-----:R-:W-:Y:S05]  /*2ed0*/  ENDCOLLECTIVE ;  /* 0x000000000000791b */ /* 0x001fea0003800000 */
.L_x_3497:
[----:B------:R-:W-:Y:S05]  /*2ee0*/  BRA `(.L_x_3498) ;  /* 0xfffffff000ec7947 */ /* 0x000fea000383ffff */
.L_x_3499:
        /* <DEDUP_REMOVED lines=9> */
.L_x_3708:


//--------------------- .text._Z30group_norm_nhwc_fwd_sum_kernelI11Fp16IOFp16WLi160EEv26Group_norm_nhwc_fwd_params --------------------------
	.section	.text._Z30group_norm_nhwc_fwd_sum_kernelI11Fp16IOFp16WLi160EEv26Group_norm_nhwc_fwd_params,"ax",@progbits
	.align	128
        .global         _Z30group_norm_nhwc_fwd_sum_kernelI11Fp16IOFp16WLi160EEv26Group_norm_nhwc_fwd_params
        .type           _Z30group_norm_nhwc_fwd_sum_kernelI11Fp16IOFp16WLi160EEv26Group_norm_nhwc_fwd_params,@function
        .size           _Z30group_norm_nhwc_fwd_sum_kernelI11Fp16IOFp16WLi160EEv26Group_norm_nhwc_fwd_params,(.L_x_3709 - _Z30group_norm_nhwc_fwd_sum_kernelI11Fp16IOFp16WLi160EEv26Group_norm_nhwc_fwd_params)
        .other          _Z30group_norm_nhwc_fwd_sum_kernelI11Fp16IOFp16WLi160EEv26Group_norm_nhwc_fwd_params,@"STO_CUDA_ENTRY STV_DEFAULT"
_Z30group_norm_nhwc_fwd_sum_kernelI11Fp16IOFp16WLi160EEv26Group_norm_nhwc_fwd_params:
.text._Z30group_norm_nhwc_fwd_sum_kernelI11Fp16IOFp16WLi160EEv26Group_norm_nhwc_fwd_params:
        /* <DEDUP_REMOVED lines=42> */
.L_x_3502:
        /* <DEDUP_REMOVED lines=188> */
.L_x_3501:
        /* <DEDUP_REMOVED lines=92> */
.L_x_3503:
        /* <DEDUP_REMOVED lines=49> */
.L_x_3504:
        /* <DEDUP_REMOVED lines=18> */
.L_x_3506:
[----:B------:R-:W-:Y:S05]  /*1850*/  BSYNC.RECONVERGENT B0 ;  /* 0x0000000000007941 */ /* 0x000fea0003800200 */
.L_x_3505:
[--C-:B------:R-:W-:Y:S02]  /*1860*/  HADD2.F32 R2, -RZ, R3.reuse.H0_H0 ;  /* 0x20000003ff027230 */ /* 0x100fe40000004100 */
[----:B------:R-:W-:-:S03]  /*1870*/  HADD2.F32 R3, -RZ, R3.H1_H1 ;  /* 0x30000003ff037230 */ /* 0x000fc60000004100 */
[----:B------:R-:W-:Y:S02]  /*1880*/  FMUL.FTZ R6, R2, R2 ;  /* 0x0000000202067220 */ /* 0x000fe40000410000 */
[C---:B------:R-:W-:Y:S02]  /*1890*/  FADD.FTZ R5, R3.reuse, R2 ;  /* 0x0000000203057221 */ /* 0x040fe40000010000 */
[----:B------:R-:W-:Y:S02]  /*18a0*/  FFMA.FTZ R6, R3, R3, R6 ;  /* 0x0000000303067223 */ /* 0x000fe40000010006 */
[----:B------:R-:W-:Y:S02]  /*18b0*/  FADD.FTZ R10, R10, R5 ;  /* 0x000000050a0a7221 */ /* 0x000fe40000010000 */
[----:B------:R-:W-:-:S07]  /*18c0*/  FADD.FTZ R9, R9, R6 ;  /* 0x0000000609097221 */ /* 0x000fce0000010000 */
.L_x_3500:
        /* <DEDUP_REMOVED lines=133> */
.L_x_3527:
        /* <DEDUP_REMOVED lines=41> */
.L_x_3507:
        /* <DEDUP_REMOVED lines=37> */
.L_x_3508:
        /* <DEDUP_REMOVED lines=8> */
.L_x_3509:
[----:B------:R-:W-:-:S04]  /*2680*/  SEL R26, R26, RZ, P6 ;  /* 0x000000ff1a1a7207 */ /* 0x000fc80003000000 */
[----:B------:R-:W-:Y:S01]  /*2690*/  IADD3 R27, PT, PT, R25, R26, RZ ;  /* 0x0000001a191b7210 */ /* 0x000fe20007ffe0ff */
[----:B------:R-:W-:-:S07]  /*26a0*/  IMAD.MOV.U32 R25, RZ, RZ, R21 ;  /* 0x000000ffff197224 */ /* 0x000fce00078e0015 */
[----:B------:R-:W-:Y:S05]  /*26b0*/  WARPSYNC.COLLECTIVE R22, `(.L_x_3510) ;  /* 0x0000000016087348 */ /* 0x000fea0003c00000 */
[----:B------:R0:W1:Y:S02]  /*26c0*/  SHFL.UP P0, R26, R25, R20, R23 ;  /* 0x04000014191a7389 */ /* 0x0000640000000017 */
[----:B01----:R-:W-:Y:S05]  /*26d0*/  ENDCOLLECTIVE ;  /* 0x000000000000791b */ /* 0x003fea0003800000 */
.L_x_3510:
[----:B------:R-:W-:Y:S01]  /*26e0*/  IMAD.MOV.U32 R25, RZ, RZ, R0 ;  /* 0x000000ffff197224 */ /* 0x000fe200078e0000 */
[----:B------:R-:W-:-:S07]  /*26f0*/  MOV R28, R26 ;  /* 0x0000001a001c7202 */ /* 0x000fce0000000f00 */
[----:B------:R-:W-:Y:S05]  /*2700*/  WARPSYNC.COLLECTIVE R22, `(.L_x_3511) ;  /* 0x0000000016087348 */ /* 0x000fea0003c00000 */
[----:B------:R0:W1:Y:S02]  /*2710*/  SHFL.UP P0, R26, R25, R20, R23 ;  /* 0x04000014191a7389 */ /* 0x0000640000000017 */
[----:B01----:R-:W-:Y:S05]  /*2720*/  ENDCOLLECTIVE ;  /* 0x000000000000791b */ /* 0x003fea0003800000 */
.L_x_3511:
        /* <DEDUP_REMOVED lines=8> */
.L_x_3512:
        /* <DEDUP_REMOVED lines=10> */
.L_x_3513:
[----:B------:R-:W-:Y:S01]  /*2850*/  MOV R25, R0 ;  /* 0x0000000000197202 */ /* 0x000fe20000000f00 */
[----:B------:R-:W-:-:S04]  /*2860*/  IMAD.MOV.U32 R29, RZ, RZ, R26 ;  /* 0x000000ffff1d7224 */ /* 0x000fc800078e001a */
[----:B------:R-:W-:-:S05]  /*2870*/  FADD.FTZ R26, R21, R29 ;  /* 0x0000001d151a7221 */ /* 0x000fca0000010000 */
[----:B------:R-:W-:-:S07]  /*2880*/  @P6 FSEL R21, R26, R21, !P5 ;  /* 0x000000151a156208 */ /* 0x000fce0006800000 */
[----:B------:R-:W-:Y:S05]  /*2890*/  WARPSYNC.COLLECTIVE R22, `(.L_x_3514) ;  /* 0x0000000016087348 */ /* 0x000fea0003c00000 */
[----:B------:R0:W1:Y:S02]  /*28a0*/  SHFL.UP P0, R26, R25, R20, R23 ;  /* 0x04000014191a7389 */ /* 0x0000640000000017 */
[----:B01----:R-:W-:Y:S05]  /*28b0*/  ENDCOLLECTIVE ;  /* 0x000000000000791b */ /* 0x003fea0003800000 */
.L_x_3514:
        /* <DEDUP_REMOVED lines=9> */
.L_x_3515:
[----:B------:R-:W-:Y:S02]  /*2950*/  ISETP.GE.AND P6, PT, R24, 0x4, PT ;  /* 0x000000041800780c */ /* 0x000fe40003fc6270 */
[----:B------:R-:W-:Y:S02]  /*2960*/  ISETP.NE.AND P5, PT, R28, RZ, PT ;  /* 0x000000ff1c00720c */ /* 0x000fe40003fa5270 */
[----:B------:R-:W-:Y:S02]  /*2970*/  MOV R25, R21 ;  /* 0x0000001500197202 */ /* 0x000fe40000000f00 */
[----:B------:R-:W-:-:S09]  /*2980*/  SEL R27, R26, RZ, P6 ;  /* 0x000000ff1a1b7207 */ /* 0x000fd20003000000 */
[----:B------:R-:W-:Y:S05]  /*2990*/  WARPSYNC.COLLECTIVE R22, `(.L_x_3516) ;  /* 0x0000000016087348 */ /* 0x000fea0003c00000 */
[----:B------:R0:W1:Y:S02]  /*29a0*/  SHFL.UP P0, R26, R25, R20, R23 ;  /* 0x04000014191a7389 */ /* 0x0000640000000017 */
[----:B01----:R-:W-:Y:S05]  /*29b0*/  ENDCOLLECTIVE ;  /* 0x000000000000791b */ /* 0x003fea0003800000 */
.L_x_3516:
        /* <DEDUP_REMOVED lines=8> */
.L_x_3517:
        /* <DEDUP_REMOVED lines=9> */
.L_x_3518:
        /* <DEDUP_REMOVED lines=9> */
.L_x_3519:
        /* <DEDUP_REMOVED lines=8> */
.L_x_3520:
        /* <DEDUP_REMOVED lines=10> */
.L_x_3521:
[----:B------:R-:W-:Y:S02]  /*2c80*/  ISETP.NE.AND P5, PT, R28, RZ, PT ;  /* 0x000000ff1c00720c */ /* 0x000fe40003fa5270 */
[----:B------:R-:W-:Y:S02]  /*2c90*/  MOV R25, R21 ;  /* 0x0000001500197202 */ /* 0x000fe40000000f00 */
[----:B------:R-:W-:-:S09]  /*2ca0*/  SEL R27, R26, RZ, P6 ;  /* 0x000000ff1a1b7207 */ /* 0x000fd20003000000 */
[----:B------:R-:W-:Y:S05]  /*2cb0*/  WARPSYNC.COLLECTIVE R22, `(.L_x_3522) ;  /* 0x0000000016087348 */ /* 0x000fea0003c00000 */
[----:B------:R0:W1:Y:S02]  /*2cc0*/  SHFL.UP P0, R26, R25, R20, R23 ;  /* 0x04000014191a7389 */ /* 0x0000640000000017 */
[----:B01----:R-:W-:Y:S05]  /*2cd0*/  ENDCOLLECTIVE ;  /* 0x000000000000791b */ /* 0x003fea0003800000 */
.L_x_3522:
        /* <DEDUP_REMOVED lines=8> */
.L_x_3523:
[----:B------:R-:W-:Y:S01]  /*2d60*/  MOV R25, R24 ;  /* 0x0000001800197202 */ /* 0x000fe20000000f00 */
[----:B------:R-:W-:Y:S02]  /*2d70*/  IMAD.MOV.U32 R20, RZ, RZ, 0x1 ;  /* 0x00000001ff147424 */ /* 0x000fe400078e00ff */
[----:B------:R-:W-:-:S07]  /*2d80*/  IMAD.MOV.U32 R27, RZ, RZ, R26 ;  /* 0x000000ffff1b7224 */ /* 0x000fce00078e001a */
[----:B------:R-:W-:Y:S05]  /*2d90*/  WARPSYNC.COLLECTIVE R22, `(.L_x_3524) ;  /* 0x0000000016087348 */ /* 0x000fea0003c00000 */
[----:B------:R0:W1:Y:S02]  /*2da0*/  SHFL.UP P0, R26, R25, R20, R23 ;  /* 0x04000014191a7389 */ /* 0x0000640000000017 */
[----:B01----:R-:W-:Y:S05]  /*2db0*/  ENDCOLLECTIVE ;  /* 0x000000000000791b */ /* 0x003fea0003800000 */
.L_x_3524:
[----:B------:R-:W-:-:S05]  /*2dc0*/  FADD.FTZ R27, R0, R27 ;  /* 0x0000001b001b7221 */ /* 0x000fca0000010000 */
[----:B------:R-:W-:Y:S01]  /*2dd0*/  @P6 FSEL R0, R27, R0, !P5 ;  /* 0x000000001b006208 */ /* 0x000fe20006800000 */
[----:B------:R-:W-:Y:S01]  /*2de0*/  IMAD.MOV.U32 R25, RZ, RZ, R21 ;  /* 0x000000ffff197224 */ /* 0x000fe200078e0015 */
[----:B------:R-:W-:-:S07]  /*2df0*/  MOV R24, R26 ;  /* 0x0000001a00187202 */ /* 0x000fce0000000f00 */
[----:B------:R-:W-:Y:S05]  /*2e00*/  WARPSYNC.COLLECTIVE R22, `(.L_x_3525) ;  /* 0x0000000016087348 */ /* 0x000fea0003c00000 */
[----:B------:R0:W1:Y:S02]  /*2e10*/  SHFL.UP P0, R26, R25, R20, R23 ;  /* 0x04000014191a7389 */ /* 0x0000640000000017 */
[----:B01----:R-:W-:Y:S05]  /*2e20*/  ENDCOLLECTIVE ;  /* 0x000000000000791b */ /* 0x003fea0003800000 */
.L_x_3525:
[----:B------:R-:W-:Y:S02]  /*2e30*/  MOV R25, R0 ;  /* 0x0000000000197202 */ /* 0x000fe40000000f00 */
[----:B------:R-:W-:-:S07]  /*2e40*/  MOV R21, R26 ;  /* 0x0000001a00157202 */ /* 0x000fce0000000f00 */
[----:B------:R-:W-:Y:S05]  /*2e50*/  WARPSYNC.COLLECTIVE R22, `(.L_x_3526) ;  /* 0x0000000016087348 */ /* 0x000fea0003c00000 */
[----:B------:R0:W1:Y:S02]  /*2e60*/  SHFL.UP P0, R26, R25, R20, R23 ;  /* 0x04000014191a7389 */ /* 0x0000640000000017 */
[----:B01----:R-:W-:Y:S05]  /*2e70*/  ENDCOLLECTIVE ;  /* 0x000000000000791b */ /* 0x003fea0003800000 */
.L_x_3526:
[----:B------:R-:W-:Y:S05]  /*2e80*/  BRA `(.L_x_3527) ;  /* 0xfffffff000a47947 */ /* 0x000fea000383ffff */
.L_x_3528:
        /* <DEDUP_REMOVED lines=15> */
.L_x_3709:


//--------------------- .nv.shared.reserved.0     --------------------------
	.section	.nv.shared.reserved.0,"aw",@nobits
	.weak		__nv_reservedSMEM_offset_0_alias
	.size		__nv_reservedSMEM_offset_0_alias, 0, 64
	.other		__nv_reservedSMEM_offset_0_alias,@"STO_CUDA_RESERVED_SHARED STV_DEFAULT"
__nv_reservedSMEM_offset_0_alias:
	.zero		0
	.zero		64


//--------------------- .nv.global                --------------------------
	.section	.nv.global,"aw",@nobits
.nv.global:
	.type		_ZN62_INTERNAL_cf15bb87_31_group_norm_nhwc_fwd_two_pass_cu_d07e6dcf6thrust24THRUST_300001_SM_1030_NS12placeholders2_5E,@object
	.size		_ZN62_INTERNAL_cf15bb87_31_group_norm_nhwc_fwd_two_pass_cu_d07e6dcf6thrust24THRUST_300001_SM_1030_NS12placeholders2_5E,(_ZN62_INTERNAL_cf15bb87_31_group_norm_nhwc_fwd_two_pass_cu_d07e6dcf4cuda3std3__45__cpo6cbeginE - _ZN62_INTERNAL_cf15bb87_31_group_norm_nhwc_fwd_two_pass_cu_d07e6dcf6thrust24THRUST_300001_SM_1030_NS12placeholders2_5E)
_ZN62_INTERNAL_cf15bb87_31_group_norm_nhwc_fwd_two_pass_cu_d07e6dcf6thrust24THRUST_300001_SM_1030_NS12placeholders2_5E:
	.zero		1
	.type		_ZN62_INTERNAL_cf15bb87_31_group_norm_nhwc_fwd_two_pass_cu_d07e6dcf4cuda3std3__45__cpo6cbeginE,@object
	.size		_ZN62_INTERNAL_cf15bb87_31_group_norm_nhwc_fwd_two_pass_cu_d07e6dcf4cuda3std3__45__cpo6cbeginE,(_ZN62_INTERNAL_cf15bb87_31_group_norm_nhwc_fwd_two_pass_cu_d07e6dcf4cuda3std6ranges3__45__cpo6cbeginE - _ZN62_INTERNAL_cf15bb87_31_group_norm_nhwc_fwd_two_pass_cu_d07e6dcf4cuda3std3__45__cpo6cbeginE)
_ZN62_INTERNAL_cf15bb87_31_group_norm_nhwc_fwd_two_pass_cu_d07e6dcf4cuda3std3__45__cpo6cbeginE:
	.zero		1
	.type		_ZN62_INTERNAL_cf15bb87_31_group_norm_nhwc_fwd_two_pass_cu_d07e6dcf4cuda3std6ranges3__45__cpo6cbeginE,@object
	.size		_ZN62_INTERNAL_cf15bb87_31_group_norm_nhwc_fwd_two_pass_cu_d07e6dcf4cuda3std6ranges3__45__cpo6cbeginE,(_ZN62_INTERNAL_cf15bb87_31_group_norm_nhwc_fwd_two_pass_cu_d07e6dcf4cuda3std3__48in_placeE - _ZN62_INTERNAL_cf15bb87_31_group_norm_nhwc_fwd_two_pass_cu_d07e6dcf4cuda3std6ranges3__45__cpo6cbeginE)
_ZN62_INTERNAL_cf15bb87_31_group_norm_nhwc_fwd_two_pass_cu_d07e6dcf4cuda3std6ranges3__45__cpo6cbeginE:
	.zero		1
	.type		_ZN62_INTERNAL_cf15bb87_31_group_norm_nhwc_fwd_two_pass_cu_d07e6dcf4cuda3std3__48in_placeE,@object
	.size		_ZN62_INTERNAL_cf15bb87_31_group_norm_nhwc_fwd_two_pass_cu_d07e6dcf4cuda3std3__48in_placeE,(_ZN62_INTERNAL_cf15bb87_31_group_norm_nhwc_fwd_two_pass_cu_d07e6dcf4cuda3std6ranges3__45__cpo4sizeE - _ZN62_INTERNAL_cf15bb87_31_group_norm_nhwc_fwd_two_pass_cu_d07e6dcf4cuda3std3__48in_placeE)
_ZN62_INTERNAL_cf15bb87_31_group_norm_nhwc_fwd_two_pass_cu_d07e6dcf4cuda3std3__48in_placeE:
	.zero		1
	.type		_ZN62_INTERNAL_cf15bb87_31_group_norm_nhwc_fwd_two_pass_cu_d07e6dcf4cuda3std6ranges3__45__cpo4sizeE,@object
	.size		_ZN62_INTERNAL_cf15bb87_31_group_norm_nhwc_fwd_two_pass_cu_d07e6dcf4cuda3std6ranges3__45__cpo4sizeE,(_ZN62_INTERNAL_cf15bb87_31_group_norm_nhwc_fwd_two_pass_cu_d07e6dcf6thrust24THRUST_300001_SM_1030_NS12placeholders2_9E - _ZN62_INTERNAL_cf15bb87_31_group_norm_nhwc_fwd_two_pass_cu_d07e6dcf4cuda3std6ranges3__45__cpo4sizeE)
_ZN62_INTERNAL_cf15bb87_31_group_norm_nhwc_fwd_two_pass_cu_d07e6dcf4cuda3std6ranges3__45__cpo4sizeE:
	.zero		1
	.type		_ZN62_INTERNAL_cf15bb87_31_group_norm_nhwc_fwd_two_pass_cu_d07e6dcf6thrust24THRUST_300001_SM_1030_NS12placeholders2_9E,@object
	.size		_ZN62_INTERNAL_cf15bb87_31_group_norm_nhwc_fwd_two_pass_cu_d07e6dcf6thrust24THRUST_300001_SM_1030_NS12placeholders2_9E,(_ZN62_INTERNAL_cf15bb87_31_group_norm_nhwc_fwd_two_pass_cu_d07e6dcf4cuda3std3__45__cpo7crbeginE - _ZN62_INTERNAL_cf15bb87_31_group_norm_nhwc_fwd_two_pass_cu_d07e6dcf6thrust24THRUST_300001_SM_1030_NS12placeholders2_9E)
_ZN62_INTERNAL_cf15bb87_31_group_norm_nhwc_fwd_two_pass_cu_d07e6dcf6thrust24THRUST_300001_SM_1030_NS12placeholders2_9E:
	.zero		1
	.type		_ZN62_INTERNAL_cf15bb87_31_group_norm_nhwc_fwd_two_pass_cu_d07e6dcf4cuda3std3__45__cpo7crbeginE,@object
	.size		_ZN62_INTERNAL_cf15bb87_31_group_norm_nhwc_fwd_two_pass_cu_d07e6dcf4cuda3std3__45__cpo7crbeginE,(_ZN62_INTERNAL_cf15bb87_31_group_norm_nhwc_fwd_two_pass_cu_d07e6dcf4cuda3std6ranges3__45__cpo4nextE - _ZN62_INTERNAL_cf15bb87_31_group_norm_nhwc_fwd_two_pass_cu_d07e6dcf4cuda3std3__45__cpo7crbeginE)
_ZN62_INTERNAL_cf15bb87_31_group_norm_nhwc_fwd_two_pass_cu_d07e6dcf4cuda3std3__45__cpo7crbeginE:
	.zero		1
	.type		_ZN62_INTERNAL_cf15bb87_31_group_norm_nhwc_fwd_two_pass_cu_d07e6dcf4cuda3std6ranges3__45__cpo4nextE,@object
	.size		_ZN62_INTERNAL_cf15bb87_31_group_norm_nhwc_fwd_two_pass_cu_d07e6dcf4cuda3std6ranges3__45__cpo4nextE,(_ZN62_INTERNAL_cf15bb87_31_group_norm_nhwc_fwd_two_pass_cu_d07e6dcf4cuda3std6ranges3__45__cpo4swapE - _ZN62_INTERNAL_cf15bb87_31_group_norm_nhwc_fwd_two_pass_cu_d07e6dcf4cuda3std6ranges3__45__cpo4nextE)
_ZN62_INTERNAL_cf15bb87_31_group_norm_nhwc_fwd_two_pass_cu_d07e6dcf4cuda3std6ranges3__45__cpo4nextE:
	.zero		1
	.type		_ZN62_INTERNAL_cf15bb87_31_group_norm_nhwc_fwd_two_pass_cu_d07e6dcf4cuda3std6ranges3__45__cpo4swapE,@object
	.size		_ZN62_INTERNAL_cf15bb87_31_group_norm_nhwc_fwd_two_pass_cu_d07e6dcf4cuda3std6ranges3__45__cpo4swapE,(_ZN62_INTERNAL_cf15bb87_31_group_norm_nhwc_fwd_two_pass_cu_d07e6dcf6thrust24THRUST_300001_SM_1030_NS12placeholders2_1E - _ZN62_INTERNAL_cf15bb87_31_group_norm_nhwc_fwd_two_pass_cu_d07e6dcf4cuda3std6ranges3__45__cpo4swapE)
_ZN62_INTERNAL_cf15bb87_31_group_norm_nhwc_fwd_two_pass_cu_d07e6dcf4cuda3std6ranges3__45__cpo4swapE:
	.zero		1
	.type		_ZN62_INTERNAL_cf15bb87_31_group_norm_nhwc_fwd_two_pass_cu_d07e6dcf6thrust24THRUST_300001_SM_1030_NS12placeholders2_1E,@object
	.size		_ZN62_INTERNAL_cf15bb87_31_group_norm_nhwc_fwd_two_pass_cu_d07e6dcf6thrust24THRUST_300001_SM_1030_NS12placeholders2_1E,(_ZN62_INTERNAL_cf15bb87_31_group_norm_nhwc_fwd_two_pass_cu_d07e6dcf6thrust24THRUST_300001_SM_1030_NS12placeholders2_3E - _ZN62_INTERNAL_cf15bb87_31_group_norm_nhwc_fwd_two_pass_cu_d07e6dcf6thrust24THRUST_300001_SM_1030_NS12placeholders2_1E)
_ZN62_INTERNAL_cf15bb87_31_group_norm_nhwc_fwd_two_pass_cu_d07e6dcf6thrust24THRUST_300001_SM_1030_NS12placeholders2_1E:
	.zero		1
	.type		_ZN62_INTERNAL_cf15bb87_31_group_norm_nhwc_fwd_two_pass_cu_d07e6dcf6thrust24THRUST_300001_SM_1030_NS12placeholders2_3E,@object
	.size		_ZN62_INTERNAL_cf15bb87_31_group_norm_nhwc_fwd_two_pass_cu_d07e6dcf6thrust24THRUST_300001_SM_1030_NS12placeholders2_3E,(_ZN62_INTERNAL_cf15bb87_31_group_norm_nhwc_fwd_two_pass_cu_d07e6dcf4cuda3std3__45__cpo5beginE - _ZN62_INTERNAL_cf15bb87_31_group_norm_nhwc_fwd_two_pass_cu_d07e6dcf6thrust24THRUST_300001_SM_1030_NS12placeholders2_3E)
_ZN62_INTERNAL_cf15bb87_31_group_norm_nhwc_fwd_two_pass_cu_d07e6dcf6thrust24THRUST_300001_SM_1030_NS12placeholders2_3E:
	.zero		1
	.type		_ZN62_INTERNAL_cf15bb87_31_group_norm_nhwc_fwd_two_pass_cu_d07e6dcf4cuda3std3__45__cpo5beginE,@object
	.size		_ZN62_INTERNAL_cf15bb87_31_group_norm_nhwc_fwd_two_pass_cu_d07e6dcf4cuda3std3__45__cpo5beginE,(_ZN62_INTERNAL_cf15bb87_31_group_norm_nhwc_fwd_two_pass_cu_d07e6dcf4cuda3std6ranges3__45__cpo5beginE - _ZN62_INTERNAL_cf15bb87_31_group_norm_nhwc_fwd_two_pass_cu_d07e6dcf4cuda3std3__45__cpo5beginE)
_ZN62_INTERNAL_cf15bb87_31_group_norm_nhwc_fwd_two_pass_cu_d07e6dcf4cuda3std3__45__cpo5beginE:
	.zero		1
	.type		_ZN62_INTERNAL_cf15bb87_31_group_norm_nhwc_fwd_two_pass_cu_d07e6dcf4cuda3std6ranges3__45__cpo5beginE,@object
	.size		_ZN62_INTERNAL_cf15bb87_31_group_norm_nhwc_fwd_two_pass_cu_d07e6dcf4cuda3std6ranges3__45__cpo5beginE,(_ZN62_INTERNAL_cf15bb87_31_group_norm_nhwc_fwd_two_pass_cu_d07e6dcf4cuda3std3__464_GLOBAL__N__cf15bb87_31_group_norm_nhwc_fwd_two_pass_cu_d07e6dcf6ignoreE - _ZN62_INTERNAL_cf15bb87_31_group_norm_nhwc_fwd_two_pass_cu_d07e6dcf4cuda3std6ranges3__45__cpo5beginE)
_ZN62_INTERNAL_cf15bb87_31_group_norm_nhwc_fwd_two_pass_cu_d07e6dcf4cuda3std6ranges3__45__cpo5beginE:
	.zero		1
	.type		_ZN62_INTERNAL_cf15bb87_31_group_norm_nhwc_fwd_two_pass_cu_d07e6dcf4cuda3std3__464_GLOBAL__N__cf15bb87_31_group_norm_nhwc_fwd_two_pass_cu_d07e6dcf6ignoreE,@object
	.size		_ZN62_INTERNAL_cf15bb87_31_group_norm_nhwc_fwd_two_pass_cu_d07e6dcf4cuda3std3__464_GLOBAL__N__cf15bb87_31_group_norm_nhwc_fwd_two_pass_cu_d07e6dcf6ignoreE,(_ZN62_INTERNAL_cf15bb87_31_group_norm_nhwc_fwd_two_pass_cu_d07e6dcf4cuda3std6ranges3__45__cpo4dataE - _ZN62_INTERNAL_cf15bb87_31_group_norm_nhwc_fwd_two_pass_cu_d07e6dcf4cuda3std3__464_GLOBAL__N__cf15bb87_31_group_norm_nhwc_fwd_two_pass_cu_d07e6dcf6ignoreE)
_ZN62_INTERNAL_cf15bb87_31_group_norm_nhwc_fwd_two_pass_cu_d07e6dcf4cuda3std3__464_GLOBAL__N__cf15bb87_31_group_norm_nhwc_fwd_two_pass_cu_d07e6dcf6ignoreE:
	.zero		1
	.type		_ZN62_INTERNAL_cf15bb87_31_group_norm_nhwc_fwd_two_pass_cu_d07e6dcf4cuda3std6ranges3__45__cpo4dataE,@object
	.size		_ZN62_INTERNAL_cf15bb87_31_group_norm_nhwc_fwd_two_pass_cu_d07e6dcf4cuda3std6ranges3__45__cpo4dataE,(_ZN62_INTERNAL_cf15bb87_31_group_norm_nhwc_fwd_two_pass_cu_d07e6dcf6thrust24THRUST_300001_SM_1030_NS12placeholders2_7E - _ZN62_INTERNAL_cf15bb87_31_group_norm_nhwc_fwd_two_pass_cu_d07e6dcf4cuda3std6ranges3__45__cpo4dataE)
_ZN62_INTERNAL_cf15bb87_31_group_norm_nhwc_fwd_two_pass_cu_d07e6dcf4cuda3std6ranges3__45__cpo4dataE:
	.zero		1
	.type		_ZN62_INTERNAL_cf15bb87_31_group_norm_nhwc_fwd_two_pass_cu_d07e6dcf6thrust24THRUST_300001_SM_1030_NS12placeholders2_7E,@object
	.size		_ZN62_INTERNAL_cf15bb87_31_group_norm_nhwc_fwd_two_pass_cu_d07e6dcf6thrust24THRUST_300001_SM_1030_NS12placeholders2_7E,(_ZN62_INTERNAL_cf15bb87_31_group_norm_nhwc_fwd_two_pass_cu_d07e6dcf4cuda3std3__45__cpo6rbeginE - _ZN62_INTERNAL_cf15bb87_31_group_norm_nhwc_fwd_two_pass_cu_d07e6dcf6thrust24THRUST_300001_SM_1030_NS12placeholders2_7E)
_ZN62_INTERNAL_cf15bb87_31_group_norm_nhwc_fwd_two_pass_cu_d07e6dcf6thrust24THRUST_300001_SM_1030_NS12placeholders2_7E:
	.zero		1
	.type		_ZN62_INTERNAL_cf15bb87_31_group_norm_nhwc_fwd_two_pass_cu_d07e6dcf4cuda3std3__45__cpo6rbeginE,@object
	.size		_ZN62_INTERNAL_cf15bb87_31_group_norm_nhwc_fwd_two_pass_cu_d07e6dcf4cuda3std3__45__cpo6rbeginE,(_ZN62_INTERNAL_cf15bb87_31_group_norm_nhwc_fwd_two_pass_cu_d07e6dcf4cuda3std6ranges3__45__cpo7advanceE - _ZN62_INTERNAL_cf15bb87_31_group_norm_nhwc_fwd_two_pass_cu_d07e6dcf4cuda3std3__45__cpo6rbeginE)
_ZN62_INTERNAL_cf15bb87_31_group_norm_nhwc_fwd_two_pass_cu_d07e6dcf4cuda3std3__45__cpo6rbeginE:
	.zero		1
	.type		_ZN62_INTERNAL_cf15bb87_31_group_norm_nhwc_fwd_two_pass_cu_d07e6dcf4cuda3std6ranges3__45__cpo7advanceE,@object
	.size		_ZN62_INTERNAL_cf15bb87_31_group_norm_nhwc_fwd_two_pass_cu_d07e6dcf4cuda3std6ranges3__45__cpo7advanceE,(_ZN62_INTERNAL_cf15bb87_31_group_norm_nhwc_fwd_two_pass_cu_d07e6dcf4cuda3std3__47nulloptE - _ZN62_INTERNAL_cf15bb87_31_group_norm_nhwc_fwd_two_pass_cu_d07e6dcf4cuda3std6ranges3__45__cpo7advanceE)
_ZN62_INTERNAL_cf15bb87_31_group_norm_nhwc_fwd_two_pass_cu_d07e6dcf4cuda3std6ranges3__45__cpo7advanceE:
	.zero		1
	.type		_ZN62_INTERNAL_cf15bb87_31_group_norm_nhwc_fwd_two_pass_cu_d07e6dcf4cuda3std3__47nulloptE,@object
	.size		_ZN62_INTERNAL_cf15bb87_31_group_norm_nhwc_fwd_two_pass_cu_d07e6dcf4cuda3std3__47nulloptE,(_ZN62_INTERNAL_cf15bb87_31_group_norm_nhwc_fwd_two_pass_cu_d07e6dcf4cuda3std6ranges3__45__cpo8distanceE - _ZN62_INTERNAL_cf15bb87_31_group_norm_nhwc_fwd_two_pass_cu_d07e6dcf4cuda3std3__47nulloptE)
_ZN62_INTERNAL_cf15bb87_31_group_norm_nhwc_fwd_two_pass_cu_d07e6dcf4cuda3std3__47nulloptE:
	.zero		1
	.type		_ZN62_INTERNAL_cf15bb87_31_group_norm_nhwc_fwd_two_pass_cu_d07e6dcf4cuda3std6ranges3__45__cpo8distanceE,@object
	.size		_ZN62_INTERNAL_cf15bb87_31_group_norm_nhwc_fwd_two_pass_cu_d07e6dcf4cuda3std6ranges3__45__cpo8distanceE,(_ZN62_INTERNAL_cf15bb87_31_group_norm_nhwc_fwd_two_pass_cu_d07e6dcf6thrust24THRUST_300001_SM_1030_NS12placeholders2_6E - _ZN62_INTERNAL_cf15bb87_31_group_norm_nhwc_fwd_two_pass_cu_d07e6dcf4cuda3std6ranges3__45__cpo8distanceE)
_ZN62_INTERNAL_cf15bb87_31_group_norm_nhwc_fwd_two_pass_cu_d07e6dcf4cuda3std6ranges3__45__cpo8distanceE:
	.zero		1
	.type		_ZN62_INTERNAL_cf15bb87_31_group_norm_nhwc_fwd_two_pass_cu_d07e6dcf6thrust24THRUST_300001_SM_1030_NS12placeholders2_6E,@object
	.size		_ZN62_INTERNAL_cf15bb87_31_group_norm_nhwc_fwd_two_pass_cu_d07e6dcf6thrust24THRUST_300001_SM_1030_NS12placeholders2_6E,(_ZN62_INTERNAL_cf15bb87_31_group_norm_nhwc_fwd_two_pass_cu_d07e6dcf4cuda3std3__45__cpo4cendE - _ZN62_INTERNAL_cf15bb87_31_group_norm_nhwc_fwd_two_pass_cu_d07e6dcf6thrust24THRUST_300001_SM_1030_NS12placeholders2_6E)
_ZN62_INTERNAL_cf15bb87_31_group_norm_nhwc_fwd_two_pass_cu_d07e6dcf6thrust24THRUST_300001_SM_1030_NS12placeholders2_6E:
	.zero		1
	.type		_ZN62_INTERNAL_cf15bb87_31_group_norm_nhwc_fwd_two_pass_cu_d07e6dcf4cuda3std3__45__cpo4cendE,@object
	.size		_ZN62_INTERNAL_cf15bb87_31_group_norm_nhwc_fwd_two_pass_cu_d07e6dcf4cuda3std3__45__cpo4cendE,(_ZN62_INTERNAL_cf15bb87_31_group_norm_nhwc_fwd_two_pass_cu_d07e6dcf4cuda3std6ranges3__45__cpo4cendE - _ZN62_INTERNAL_cf15bb87_31_group_norm_nhwc_fwd_two_pass_cu_d07e6dcf4cuda3std3__45__cpo4cendE)
_ZN62_INTERNAL_cf15bb87_31_group_norm_nhwc_fwd_two_pass_cu_d07e6dcf4cuda3std3__45__cpo4cendE:
	.zero		1
	.type		_ZN62_INTERNAL_cf15bb87_31_group_norm_nhwc_fwd_two_pass_cu_d07e6dcf4cuda3std6ranges3__45__cpo4cendE,@object
	.size		_ZN62_INTERNAL_cf15bb87_31_group_norm_nhwc_fwd_two_pass_cu_d07e6dcf4cuda3std6ranges3__45__cpo4cendE,(_ZN62_INTERNAL_cf15bb87_31_group_norm_nhwc_fwd_two_pass_cu_d07e6dcf4cuda3std3__420unreachable_sentinelE - _ZN62_INTERNAL_cf15bb87_31_group_norm_nhwc_fwd_two_pass_cu_d07e6dcf4cuda3std6ranges3__45__cpo4cendE)
_ZN62_INTERNAL_cf15bb87_31_group_norm_nhwc_fwd_two_pass_cu_d07e6dcf4cuda3std6ranges3__45__cpo4cendE:
	.zero		1
	.type		_ZN62_INTERNAL_cf15bb87_31_group_norm_nhwc_fwd_two_pass_cu_d07e6dcf4cuda3std3__420unreachable_sentinelE,@object
	.size		_ZN62_INTERNAL_cf15bb87_31_group_norm_nhwc_fwd_two_pass_cu_d07e6dcf4cuda3std3__420unreachable_sentinelE,(_ZN62_INTERNAL_cf15bb87_31_group_norm_nhwc_fwd_two_pass_cu_d07e6dcf4cuda3std6ranges3__45__cpo5ssizeE - _ZN62_INTERNAL_cf15bb87_31_group_norm_nhwc_fwd_two_pass_cu_d07e6dcf4cuda3std3__420unreachable_sentinelE)
_ZN62_INTERNAL_cf15bb87_31_group_norm_nhwc_fwd_two_pass_cu_d07e6dcf4cuda3std3__420unreachable_sentinelE:
	.zero		1
	.type		_ZN62_INTERNAL_cf15bb87_31_group_norm_nhwc_fwd_two_pass_cu_d07e6dcf4cuda3std6ranges3__45__cpo5ssizeE,@object
	.size		_ZN62_INTERNAL_cf15bb87_31_group_norm_nhwc_fwd_two_pass_cu_d07e6dcf4cuda3std6ranges3__45__cpo5ssizeE,(_ZN62_INTERNAL_cf15bb87_31_group_norm_nhwc_fwd_two_pass_cu_d07e6dcf6thrust24THRUST_300001_SM_1030_NS12placeholders3_10E - _ZN62_INTERNAL_cf15bb87_31_group_norm_nhwc_fwd_two_pass_cu_d07e6dcf4cuda3std6ranges3__45__cpo5ssizeE)
_ZN62_INTERNAL_cf15bb87_31_group_norm_nhwc_fwd_two_pass_cu_d07e6dcf4cuda3std6ranges3__45__cpo5ssizeE:
	.zero		1
	.type		_ZN62_INTERNAL_cf15bb87_31_group_norm_nhwc_fwd_two_pass_cu_d07e6dcf6thrust24THRUST_300001_SM_1030_NS12placeholders3_10E,@object
	.size		_ZN62_INTERNAL_cf15bb87_31_group_norm_nhwc_fwd_two_pass_cu_d07e6dcf6thrust24THRUST_300001_SM_1030_NS12placeholders3_10E,(_ZN62_INTERNAL_cf15bb87_31_group_norm_nhwc_fwd_two_pass_cu_d07e6dcf4cuda3std3__45__cpo5crendE - _ZN62_INTERNAL_cf15bb87_31_group_norm_nhwc_fwd_two_pass_cu_d07e6dcf6thrust24THRUST_300001_SM_1030_NS12placeholders3_10E)
_ZN62_INTERNAL_cf15bb87_31_group_norm_nhwc_fwd_two_pass_cu_d07e6dcf6thrust24THRUST_300001_SM_1030_NS12placeholders3_10E:
	.zero		1
	.type		_ZN62_INTERNAL_cf15bb87_31_group_norm_nhwc_fwd_two_pass_cu_d07e6dcf4cuda3std3__45__cpo5crendE,@object
	.size		_ZN62_INTERNAL_cf15bb87_31_group_norm_nhwc_fwd_two_pass_cu_d07e6dcf4cuda3std3__45__cpo5crendE,(_ZN62_INTERNAL_cf15bb87_31_group_norm_nhwc_fwd_two_pass_cu_d07e6dcf4cuda3std6ranges3__45__cpo4prevE - _ZN62_INTERNAL_cf15bb87_31_group_norm_nhwc_fwd_two_pass_cu_d07e6dcf4cuda3std3__45__cpo5crendE)
_ZN62_INTERNAL_cf15bb87_31_group_norm_nhwc_fwd_two_pass_cu_d07e6dcf4cuda3std3__45__cpo5crendE:
	.zero		1
	.type		_ZN62_INTERNAL_cf15bb87_31_group_norm_nhwc_fwd_two_pass_cu_d07e6dcf4cuda3std6ranges3__45__cpo4prevE,@object
	.size		_ZN62_INTERNAL_cf15bb87_31_group_norm_nhwc_fwd_two_pass_cu_d07e6dcf4cuda3std6ranges3__45__cpo4prevE,(_ZN62_INTERNAL_cf15bb87_31_group_norm_nhwc_fwd_two_pass_cu_d07e6dcf4cuda3std6ranges3__45__cpo9iter_moveE - _ZN62_INTERNAL_cf15bb87_31_group_norm_nhwc_fwd_two_pass_cu_d07e6dcf4cuda3std6ranges3__45__cpo4prevE)
_ZN62_INTERNAL_cf15bb87_31_group_norm_nhwc_fwd_two_pass_cu_d07e6dcf4cuda3std6ranges3__45__cpo4prevE:
	.zero		1
	.type		_ZN62_INTERNAL_cf15bb87_31_group_norm_nhwc_fwd_two_pass_cu_d07e6dcf4cuda3std6ranges3__45__cpo9iter_moveE,@object
	.size		_ZN62_INTERNAL_cf15bb87_31_group_norm_nhwc_fwd_two_pass_cu_d07e6dcf4cuda3std6ranges3__45__cpo9iter_moveE,(_ZN62_INTERNAL_cf15bb87_31_group_norm_nhwc_fwd_two_pass_cu_d07e6dcf6thrust24THRUST_300001_SM_1030_NS12placeholders2_2E - _ZN62_INTERNAL_cf15bb87_31_group_norm_nhwc_fwd_two_pass_cu_d07e6dcf4cuda3std6ranges3__45__cpo9iter_moveE)
_ZN62_INTERNAL_cf15bb87_31_group_norm_nhwc_fwd_two_pass_cu_d07e6dcf4cuda3std6ranges3__45__cpo9iter_moveE:
	.zero		1
	.type		_ZN62_INTERNAL_cf15bb87_31_group_norm_nhwc_fwd_two_pass_cu_d07e6dcf6thrust24THRUST_300001_SM_1030_NS12placeholders2_2E,@object
	.size		_ZN62_INTERNAL_cf15bb87_31_group_norm_nhwc_fwd_two_pass_cu_d07e6dcf6thrust24THRUST_300001_SM_1030_NS12placeholders2_2E,(_ZN62_INTERNAL_cf15bb87_31_group_norm_nhwc_fwd_two_pass_cu_d07e6dcf6thrust24THRUST_300001_SM_1030_NS12placeholders2_4E - _ZN62_INTERNAL_cf15bb87_31_group_norm_nhwc_fwd_two_pass_cu_d07e6dcf6thrust24THRUST_300001_SM_1030_NS12placeholders2_2E)
_ZN62_INTERNAL_cf15bb87_31_group_norm_nhwc_fwd_two_pass_cu_d07e6dcf6thrust24THRUST_300001_SM_1030_NS12placeholders2_2E:
	.zero		1
	.type		_ZN62_INTERNAL_cf15bb87_31_group_norm_nhwc_fwd_two_pass_cu_d07e6dcf6thrust24THRUST_300001_SM_1030_NS12placeholders2_4E,@object
	.size		_ZN62_INTERNAL_cf15bb87_31_group_norm_nhwc_fwd_two_pass_cu_d07e6dcf6thrust24THRUST_300001_SM_1030_NS12placeholders2_4E,(_ZN62_INTERNAL_cf15bb87_31_group_norm_nhwc_fwd_two_pass_cu_d07e6dcf4cuda3std3__45__cpo3endE - _ZN62_INTERNAL_cf15bb87_31_group_norm_nhwc_fwd_two_pass_cu_d07e6dcf6thrust24THRUST_300001_SM_1030_NS12placeholders2_4E)
_ZN62_INTERNAL_cf15bb87_31_group_norm_nhwc_fwd_two_pass_cu_d07e6dcf6thrust24THRUST_300001_SM_1030_NS12placeholders2_4E:
	.zero		1
	.type		_ZN62_INTERNAL_cf15bb87_31_group_norm_nhwc_fwd_two_pass_cu_d07e6dcf4cuda3std3__45__cpo3endE,@object
	.size		_ZN62_INTERNAL_cf15bb87_31_group_norm_nhwc_fwd_two_pass_cu_d07e6dcf4cuda3std3__45__cpo3endE,(_ZN62_INTERNAL_cf15bb87_31_group_norm_nhwc_fwd_two_pass_cu_d07e6dcf4cuda3std6ranges3__45__cpo3endE - _ZN62_INTERNAL_cf15bb87_31_group_norm_nhwc_fwd_two_pass_cu_d07e6dcf4cuda3std3__45__cpo3endE)
_ZN62_INTERNAL_cf15bb87_31_group_norm_nhwc_fwd_two_pass_cu_d07e6dcf4cuda3std3__45__cpo3endE:
	.zero		1
	.type		_ZN62_INTERNAL_cf15bb87_31_group_norm_nhwc_fwd_two_pass_cu_d07e6dcf4cuda3std6ranges3__45__cpo3endE,@object
	.size		_ZN62_INTERNAL_cf15bb87_31_group_norm_nhwc_fwd_two_pass_cu_d07e6dcf4cuda3std6ranges3__45__cpo3endE,(_ZN62_INTERNAL_cf15bb87_31_group_norm_nhwc_fwd_two_pass_cu_d07e6dcf4cuda3std3__419piecewise_constructE - _ZN62_INTERNAL_cf15bb87_31_group_norm_nhwc_fwd_two_pass_cu_d07e6dcf4cuda3std6ranges3__45__cpo3endE)
_ZN62_INTERNAL_cf15bb87_31_group_norm_nhwc_fwd_two_pass_cu_d07e6dcf4cuda3std6ranges3__45__cpo3endE:
	.zero		1
	.type		_ZN62_INTERNAL_cf15bb87_31_group_norm_nhwc_fwd_two_pass_cu_d07e6dcf4cuda3std3__419piecewise_constructE,@object
	.size		_ZN62_INTERNAL_cf15bb87_31_group_norm_nhwc_fwd_two_pass_cu_d07e6dcf4cuda3std3__419piecewise_constructE,(_ZN62_INTERNAL_cf15bb87_31_group_norm_nhwc_fwd_two_pass_cu_d07e6dcf4cuda3std6ranges3__45__cpo5cdataE - _ZN62_INTERNAL_cf15bb87_31_group_norm_nhwc_fwd_two_pass_cu_d07e6dcf4cuda3std3__419piecewise_constructE)
_ZN62_INTERNAL_cf15bb87_31_group_norm_nhwc_fwd_two_pass_cu_d07e6dcf4cuda3std3__419piecewise_constructE:
	.zero		1
	.type		_ZN62_INTERNAL_cf15bb87_31_group_norm_nhwc_fwd_two_pass_cu_d07e6dcf4cuda3std6ranges3__45__cpo5cdataE,@object
	.size		_ZN62_INTERNAL_cf15bb87_31_group_norm_nhwc_fwd_two_pass_cu_d07e6dcf4cuda3std6ranges3__45__cpo5cdataE,(_ZN62_INTERNAL_cf15bb87_31_group_norm_nhwc_fwd_two_pass_cu_d07e6dcf6thrust24THRUST_300001_SM_1030_NS12placeholders2_8E - _ZN62_INTERNAL_cf15bb87_31_group_norm_nhwc_fwd_two_pass_cu_d07e6dcf4cuda3std6ranges3__45__cpo5cdataE)
_ZN62_INTERNAL_cf15bb87_31_group_norm_nhwc_fwd_two_pass_cu_d07e6dcf4cuda3std6ranges3__45__cpo5cdataE:
	.zero		1
	.type		_ZN62_INTERNAL_cf15bb87_31_group_norm_nhwc_fwd_two_pass_cu_d07e6dcf6thrust24THRUST_300001_SM_1030_NS12placeholders2_8E,@object
	.size		_ZN62_INTERNAL_cf15bb87_31_group_norm_nhwc_fwd_two_pass_cu_d07e6dcf6thrust24THRUST_300001_SM_1030_NS12placeholders2_8E,(_ZN62_INTERNAL_cf15bb87_31_group_norm_nhwc_fwd_two_pass_cu_d07e6dcf4cuda3std3__45__cpo4rendE - _ZN62_INTERNAL_cf15bb87_31_group_norm_nhwc_fwd_two_pass_cu_d07e6dcf6thrust24THRUST_300001_SM_1030_NS12placeholders2_8E)
_ZN62_INTERNAL_cf15bb87_31_group_norm_nhwc_fwd_two_pass_cu_d07e6dcf6thrust24THRUST_300001_SM_1030_NS12placeholders2_8E:
	.zero		1
	.type		_ZN62_INTERNAL_cf15bb87_31_group_norm_nhwc_fwd_two_pass_cu_d07e6dcf4cuda3std3__45__cpo4rendE,@object
	.size		_ZN62_INTERNAL_cf15bb87_31_group_norm_nhwc_fwd_two_pass_cu_d07e6dcf4cuda3std3__45__cpo4rendE,(_ZN62_INTERNAL_cf15bb87_31_group_norm_nhwc_fwd_two_pass_cu_d07e6dcf4cuda3std6ranges3__45__cpo9iter_swapE - _ZN62_INTERNAL_cf15bb87_31_group_norm_nhwc_fwd_two_pass_cu_d07e6dcf4cuda3std3__45__cpo4rendE)
_ZN62_INTERNAL_cf15bb87_31_group_norm_nhwc_fwd_two_pass_cu_d07e6dcf4cuda3std3__45__cpo4rendE:
	.zero		1
	.type		_ZN62_INTERNAL_cf15bb87_31_group_norm_nhwc_fwd_two_pass_cu_d07e6dcf4cuda3std6ranges3__45__cpo9iter_swapE,@object
	.size		_ZN62_INTERNAL_cf15bb87_31_group_norm_nhwc_fwd_two_pass_cu_d07e6dcf4cuda3std6ranges3__45__cpo9iter_swapE,(_ZN62_INTERNAL_cf15bb87_31_group_norm_nhwc_fwd_two_pass_cu_d07e6dcf4cuda3std3__48unexpectE - _ZN62_INTERNAL_cf15bb87_31_group_norm_nhwc_fwd_two_pass_cu_d07e6dcf4cuda3std6ranges3__45__cpo9iter_swapE)
_ZN62_INTERNAL_cf15bb87_31_group_norm_nhwc_fwd_two_pass_cu_d07e6dcf4cuda3std6ranges3__45__cpo9iter_swapE:
	.zero		1
	.type		_ZN62_INTERNAL_cf15bb87_31_group_norm_nhwc_fwd_two_pass_cu_d07e6dcf4cuda3std3__48unexpectE,@object
	.size		_ZN62_INTERNAL_cf15bb87_31_group_norm_nhwc_fwd_two_pass_cu_d07e6dcf4cuda3std3__48unexpectE,(_ZN62_INTERNAL_cf15bb87_31_group_norm_nhwc_fwd_two_pass_cu_d07e6dcf6thrust24THRUST_300001_SM_1030_NS6system6detail10sequential3seqE - _ZN62_INTERNAL_cf15bb87_31_group_norm_nhwc_fwd_two_pass_cu_d07e6dcf4cuda3std3__48unexpectE)
_ZN62_INTERNAL_cf15bb87_31_group_norm_nhwc_fwd_two_pass_cu_d07e6dcf4cuda3std3__48unexpectE:
	.zero		1
	.type		_ZN62_INTERNAL_cf15bb87_31_group_norm_nhwc_fwd_two_pass_cu_d07e6dcf6thrust24THRUST_300001_SM_1030_NS6system6detail10sequential3seqE,@object
	.size		_ZN62_INTERNAL_cf15bb87_31_group_norm_nhwc_fwd_two_pass_cu_d07e6dcf6thrust24THRUST_300001_SM_1030_NS6system6detail10sequential3seqE,(.L_29 - _ZN62_INTERNAL_cf15bb87_31_group_norm_nhwc_fwd_two_pass_cu_d07e6dcf6thrust24THRUST_300001_SM_1030_NS6system6detail10sequential3seqE)
_ZN62_INTERNAL_cf15bb87_31_group_norm_nhwc_fwd_two_pass_cu_d07e6dcf6thrust24THRUST_300001_SM_1030_NS6system6detail10sequential3seqE:
	.zero		1
.L_29:


//--------------------- .nv.shared._Z30group_norm_nhwc_fwd_sum_kernelI11Fp32IOFp32WLi196EEv26Group_norm_nhwc_fwd_params --------------------------
	.section	.nv.shared._Z30group_norm_nhwc_fwd_sum_kernelI11Fp32IOFp32WLi196EEv26Group_norm_nhwc_fwd_params,"aw",@nobits
	.sectionflags	@""
	.align	16
.nv.shared._Z30group_norm_nhwc_fwd_sum_kernelI11Fp32IOFp32WLi196EEv26Group_norm_nhwc_fwd_params:
	.zero		5488


//--------------------- .nv.shared._Z30group_norm_nhwc_fwd_sum_kernelI11Fp32IOFp32WLi168EEv26Group_norm_nhwc_fwd_params --------------------------
	.section	.nv.shared._Z30group_norm_nhwc_fwd_sum_kernelI11Fp32IOFp32WLi168EEv26Group_norm_nhwc_fwd_params,"aw",@nobits
	.sectionflags	@""
	.align	16
.nv.shared._Z30group_norm_nhwc_fwd_sum_kernelI11Fp32IOFp32WLi168EEv26Group_norm_nhwc_fwd_params:
	.zero		5264


//--------------------- .nv.shared._Z30group_norm_nhwc_fwd_sum_kernelI11Fp32IOFp32WLi64EEv26Group_norm_nhwc_fwd_params --------------------------
	.section	.nv.shared._Z30group_norm_nhwc_fwd_sum_kernelI11Fp32IOFp32WLi64EEv26Group_norm_nhwc_fwd_params,"aw",@nobits
	.sectionflags	@""
	.align	16
.nv.shared._Z30group_norm_nhwc_fwd_sum_kernelI11Fp32IOFp32WLi64EEv26Group_norm_nhwc_fwd_params:
	.zero		2336


//--------------------- .nv.shared._Z30group_norm_nhwc_fwd_sum_kernelI11Fp32IOFp32WLi128EEv26Group_norm_nhwc_fwd_params --------------------------
	.section	.nv.shared._Z30group_norm_nhwc_fwd_sum_kernelI11Fp32IOFp32WLi128EEv26Group_norm_nhwc_fwd_params,"aw",@nobits
	.sectionflags	@""
	.align	16
.nv.shared._Z30group_norm_nhwc_fwd_sum_kernelI11Fp32IOFp32WLi128EEv26Group_norm_nhwc_fwd_params:
	.zero		4000


//--------------------- .nv.shared._Z30group_norm_nhwc_fwd_sum_kernelI11Fp32IOFp32WLi192EEv26Group_norm_nhwc_fwd_params --------------------------
	.section	.nv.shared._Z30group_norm_nhwc_fwd_sum_kernelI11Fp32IOFp32WLi192EEv26Group_norm_nhwc_fwd_params,"aw",@nobits
	.sectionflags	@""
	.align	16
.nv.shared._Z30group_norm_nhwc_fwd_sum_kernelI11Fp32IOFp32WLi192EEv26Group_norm_nhwc_fwd_params:
	.zero		5280


//--------------------- .nv.shared._Z30group_norm_nhwc_fwd_sum_kernelI11Fp32IOFp32WLi448EEv26Group_norm_nhwc_fwd_params --------------------------
	.section	.nv.shared._Z30group_norm_nhwc_fwd_sum_kernelI11Fp32IOFp32WLi448EEv26Group_norm_nhwc_fwd_params,"aw",@nobits
	.sectionflags	@""
	.align	16
.nv.shared._Z30group_norm_nhwc_fwd_sum_kernelI11Fp32IOFp32WLi448EEv26Group_norm_nhwc_fwd_params:
	.zero		10400


//--------------------- .nv.shared._Z30group_norm_nhwc_fwd_sum_kernelI11Fp32IOFp32WLi256EEv26Group_norm_nhwc_fwd_params --------------------------
	.section	.nv.shared._Z30group_norm_nhwc_fwd_sum_kernelI11Fp32IOFp32WLi256EEv26Group_norm_nhwc_fwd_params,"aw",@nobits
	.sectionflags	@""
	.align	16
.nv.shared._Z30group_norm_nhwc_fwd_sum_kernelI11Fp32IOFp32WLi256EEv26Group_norm_nhwc_fwd_params:
	.zero		6560


//--------------------- .nv.shared._Z30group_norm_nhwc_fwd_sum_kernelI11Fp32IOFp32WLi120EEv26Group_norm_nhwc_fwd_params --------------------------
	.section	.nv.shared._Z30group_norm_nhwc_fwd_sum_kernelI11Fp32IOFp32WLi120EEv26Group_norm_nhwc_fwd_params,"aw",@nobits
	.sectionflags	@""
	.align	16
.nv.shared._Z30group_norm_nhwc_fwd_sum_kernelI11Fp32IOFp32WLi120EEv26Group_norm_nhwc_fwd_params:
	.zero		4368


//--------------------- .nv.shared._Z30group_norm_nhwc_fwd_sum_kernelI11Fp32IOFp32WLi140EEv26Group_norm_nhwc_fwd_params --------------------------
	.section	.nv.shared._Z30group_norm_nhwc_fwd_sum_kernelI11Fp32IOFp32WLi140EEv26Group_norm_nhwc_fwd_params,"aw",@nobits
	.sectionflags	@""
	.align	16
.nv.shared._Z30group_norm_nhwc_fwd_sum_kernelI11Fp32IOFp32WLi140EEv26Group_norm_nhwc_fwd_params:
	.zero		4368


//--------------------- .nv.shared._Z30group_norm_nhwc_fwd_sum_kernelI11Fp32IOFp32WLi160EEv26Group_norm_nhwc_fwd_params --------------------------
	.section	.nv.shared._Z30group_norm_nhwc_fwd_sum_kernelI11Fp32IOFp32WLi160EEv26Group_norm_nhwc_fwd_params,"aw",@nobits
	.sectionflags	@""
	.align	16
.nv.shared._Z30group_norm_nhwc_fwd_sum_kernelI11Fp32IOFp32WLi160EEv26Group_norm_nhwc_fwd_params:
	.zero		4256


//--------------------- .nv.shared._Z30group_norm_nhwc_fwd_sum_kernelI11Fp32IOBf16WLi196EEv26Group_norm_nhwc_fwd_params --------------------------
	.section	.nv.shared._Z30group_norm_nhwc_fwd_sum_kernelI11Fp32IOBf16WLi196EEv26Group_norm_nhwc_fwd_params,"aw",@nobits
	.sectionflags	@""
	.align	16
.nv.shared._Z30group_norm_nhwc_fwd_sum_kernelI11Fp32IOBf16WLi196EEv26Group_norm_nhwc_fwd_params:
	.zero		5488


//--------------------- .nv.shared._Z30group_norm_nhwc_fwd_sum_kernelI11Fp32IOBf16WLi168EEv26Group_norm_nhwc_fwd_params --------------------------
	.section	.nv.shared._Z30group_norm_nhwc_fwd_sum_kernelI11Fp32IOBf16WLi168EEv26Group_norm_nhwc_fwd_params,"aw",@nobits
	.sectionflags	@""
	.align	16
.nv.shared._Z30group_norm_nhwc_fwd_sum_kernelI11Fp32IOBf16WLi168EEv26Group_norm_nhwc_fwd_params:
	.zero		5264


//--------------------- .nv.shared._Z30group_norm_nhwc_fwd_sum_kernelI11Fp32IOBf16WLi64EEv26Group_norm_nhwc_fwd_params --------------------------
	.section	.nv.shared._Z30group_norm_nhwc_fwd_sum_kernelI11Fp32IOBf16WLi64EEv26Group_norm_nhwc_fwd_params,"aw",@nobits
	.sectionflags	@""
	.align	16
.nv.shared._Z30group_norm_nhwc_fwd_sum_kernelI11Fp32IOBf16WLi64EEv26Group_norm_nhwc_fwd_params:
	.zero		2336


//--------------------- .nv.shared._Z30group_norm_nhwc_fwd_sum_kernelI11Fp32IOBf16WLi128EEv26Group_norm_nhwc_fwd_params --------------------------
	.section	.nv.shared._Z30group_norm_nhwc_fwd_sum_kernelI11Fp32IOBf16WLi128EEv26Group_norm_nhwc_fwd_params,"aw",@nobits
	.sectionflags	@""
	.align	16
.nv.shared._Z30group_norm_nhwc_fwd_sum_kernelI11Fp32IOBf16WLi128EEv26Group_norm_nhwc_fwd_params:
	.zero		4000


//--------------------- .nv.shared._Z30group_norm_nhwc_fwd_sum_kernelI11Fp32IOBf16WLi192EEv26Group_norm_nhwc_fwd_params --------------------------
	.section	.nv.shared._Z30group_norm_nhwc_fwd_sum_kernelI11Fp32IOBf16WLi192EEv26Group_norm_nhwc_fwd_params,"aw",@nobits
	.sectionflags	@""
	.align	16
.nv.shared._Z30group_norm_nhwc_fwd_sum_kernelI11Fp32IOBf16WLi192EEv26Group_norm_nhwc_fwd_params:
	.zero		5280


//--------------------- .nv.shared._Z30group_norm_nhwc_fwd_sum_kernelI11Fp32IOBf16WLi448EEv26Group_norm_nhwc_fwd_params --------------------------
	.section	.nv.shared._Z30group_norm_nhwc_fwd_sum_kernelI11Fp32IOBf16WLi448EEv26Group_norm_nhwc_fwd_params,"aw",@nobits
	.sectionflags	@""
	.align	16
.nv.shared._Z30group_norm_nhwc_fwd_sum_kernelI11Fp32IOBf16WLi448EEv26Group_norm_nhwc_fwd_params:
	.zero		10400


//--------------------- .nv.shared._Z30group_norm_nhwc_fwd_sum_kernelI11Fp32IOBf16WLi256EEv26Group_norm_nhwc_fwd_params --------------------------
	.section	.nv.shared._Z30group_norm_nhwc_fwd_sum_kernelI11Fp32IOBf16WLi256EEv26Group_norm_nhwc_fwd_params,"aw",@nobits
	.sectionflags	@""
	.align	16
.nv.shared._Z30group_norm_nhwc_fwd_sum_kernelI11Fp32IOBf16WLi256EEv26Group_norm_nhwc_fwd_params:
	.zero		6560


//--------------------- .nv.shared._Z30group_norm_nhwc_fwd_sum_kernelI11Fp32IOBf16WLi120EEv26Group_norm_nhwc_fwd_params --------------------------
	.section	.nv.shared._Z30group_norm_nhwc_fwd_sum_kernelI11Fp32IOBf16WLi120EEv26Group_norm_nhwc_fwd_params,"aw",@nobits
	.sectionflags	@""
	.align	16
.nv.shared._Z30group_norm_nhwc_fwd_sum_kernelI11Fp32IOBf16WLi120EEv26Group_norm_nhwc_fwd_params:
	.zero		4368


//--------------------- .nv.shared._Z30group_norm_nhwc_fwd_sum_kernelI11Fp32IOBf16WLi140EEv26Group_norm_nhwc_fwd_params --------------------------
	.section	.nv.shared._Z30group_norm_nhwc_fwd_sum_kernelI11Fp32IOBf16WLi140EEv26Group_norm_nhwc_fwd_params,"aw",@nobits
	.sectionflags	@""
	.align	16
.nv.shared._Z30group_norm_nhwc_fwd_sum_kernelI11Fp32IOBf16WLi140EEv26Group_norm_nhwc_fwd_params:
	.zero		4368


//--------------------- .nv.shared._Z30group_norm_nhwc_fwd_sum_kernelI11Fp32IOBf16WLi160EEv26Group_norm_nhwc_fwd_params --------------------------
	.section	.nv.shared._Z30group_norm_nhwc_fwd_sum_kernelI11Fp32IOBf16WLi160EEv26Group_norm_nhwc_fwd_params,"aw",@nobits
	.sectionflags	@""
	.align	16
.nv.shared._Z30group_norm_nhwc_fwd_sum_kernelI11Fp32IOBf16WLi160EEv26Group_norm_nhwc_fwd_params:
	.zero		4256


//--------------------- .nv.shared._Z30group_norm_nhwc_fwd_sum_kernelI11Fp32IOFp16WLi196EEv26Group_norm_nhwc_fwd_params --------------------------
	.section	.nv.shared._Z30group_norm_nhwc_fwd_sum_kernelI11Fp32IOFp16WLi196EEv26Group_norm_nhwc_fwd_params,"aw",@nobits
	.sectionflags	@""
	.align	16
.nv.shared._Z30group_norm_nhwc_fwd_sum_kernelI11Fp32IOFp16WLi196EEv26Group_norm_nhwc_fwd_params:
	.zero		5488


//--------------------- .nv.shared._Z30group_norm_nhwc_fwd_sum_kernelI11Fp32IOFp16WLi168EEv26Group_norm_nhwc_fwd_params --------------------------
	.section	.nv.shared._Z30group_norm_nhwc_fwd_sum_kernelI11Fp32IOFp16WLi168EEv26Group_norm_nhwc_fwd_params,"aw",@nobits
	.sectionflags	@""
	.align	16
.nv.shared._Z30group_norm_nhwc_fwd_sum_kernelI11Fp32IOFp16WLi168EEv26Group_norm_nhwc_fwd_params:
	.zero		5264


//--------------------- .nv.shared._Z30group_norm_nhwc_fwd_sum_kernelI11Fp32IOFp16WLi64EEv26Group_norm_nhwc_fwd_params --------------------------
	.section	.nv.shared._Z30group_norm_nhwc_fwd_sum_kernelI11Fp32IOFp16WLi64EEv26Group_norm_nhwc_fwd_params,"aw",@nobits
	.sectionflags	@""
	.align	16
.nv.shared._Z30group_norm_nhwc_fwd_sum_kernelI11Fp32IOFp16WLi64EEv26Group_norm_nhwc_fwd_params:
	.zero		2336


//--------------------- .nv.shared._Z30group_norm_nhwc_fwd_sum_kernelI11Fp32IOFp16WLi128EEv26Group_norm_nhwc_fwd_params --------------------------
	.section	.nv.shared._Z30group_norm_nhwc_fwd_sum_kernelI11Fp32IOFp16WLi128EEv26Group_norm_nhwc_fwd_params,"aw",@nobits
	.sectionflags	@""
	.align	16
.nv.shared._Z30group_norm_nhwc_fwd_sum_kernelI11Fp32IOFp16WLi128EEv26Group_norm_nhwc_fwd_params:
	.zero		4000


//--------------------- .nv.shared._Z30group_norm_nhwc_fwd_sum_kernelI11Fp32IOFp16WLi192EEv26Group_norm_nhwc_fwd_params --------------------------
	.section	.nv.shared._Z30group_norm_nhwc_fwd_sum_kernelI11Fp32IOFp16WLi192EEv26Group_norm_nhwc_fwd_params,"aw",@nobits
	.sectionflags	@""
	.align	16
.nv.shared._Z30group_norm_nhwc_fwd_sum_kernelI11Fp32IOFp16WLi192EEv26Group_norm_nhwc_fwd_params:
	.zero		5280


//--------------------- .nv.shared._Z30group_norm_nhwc_fwd_sum_kernelI11Fp32IOFp16WLi448EEv26Group_norm_nhwc_fwd_params --------------------------
	.section	.nv.shared._Z30group_norm_nhwc_fwd_sum_kernelI11Fp32IOFp16WLi448EEv26Group_norm_nhwc_fwd_params,"aw",@nobits
	.sectionflags	@""
	.align	16
.nv.shared._Z30group_norm_nhwc_fwd_sum_kernelI11Fp32IOFp16WLi448EEv26Group_norm_nhwc_fwd_params:
	.zero		10400


//--------------------- .nv.shared._Z30group_norm_nhwc_fwd_sum_kernelI11Fp32IOFp16WLi256EEv26Group_norm_nhwc_fwd_params --------------------------
	.section	.nv.shared._Z30group_norm_nhwc_fwd_sum_kernelI11Fp32IOFp16WLi256EEv26Group_norm_nhwc_fwd_params,"aw",@nobits
	.sectionflags	@""
	.align	16
.nv.shared._Z30group_norm_nhwc_fwd_sum_kernelI11Fp32IOFp16WLi256EEv26Group_norm_nhwc_fwd_params:
	.zero		6560


//--------------------- .nv.shared._Z30group_norm_nhwc_fwd_sum_kernelI11Fp32IOFp16WLi120EEv26Group_norm_nhwc_fwd_params --------------------------
	.section	.nv.shared._Z30group_norm_nhwc_fwd_sum_kernelI11Fp32IOFp16WLi120EEv26Group_norm_nhwc_fwd_params,"aw",@nobits
	.sectionflags	@""
	.align	16
.nv.shared._Z30group_norm_nhwc_fwd_sum_kernelI11Fp32IOFp16WLi120EEv26Group_norm_nhwc_fwd_params:
	.zero		4368


//--------------------- .nv.shared._Z30group_norm_nhwc_fwd_sum_kernelI11Fp32IOFp16WLi140EEv26Group_norm_nhwc_fwd_params --------------------------
	.section	.nv.shared._Z30group_norm_nhwc_fwd_sum_kernelI11Fp32IOFp16WLi140EEv26Group_norm_nhwc_fwd_params,"aw",@nobits
	.sectionflags	@""
	.align	16
.nv.shared._Z30group_norm_nhwc_fwd_sum_kernelI11Fp32IOFp16WLi140EEv26Group_norm_nhwc_fwd_params:
	.zero		4368


//--------------------- .nv.shared._Z30group_norm_nhwc_fwd_sum_kernelI11Fp32IOFp16WLi160EEv26Group_norm_nhwc_fwd_params --------------------------
	.section	.nv.shared._Z30group_norm_nhwc_fwd_sum_kernelI11Fp32IOFp16WLi160EEv26Group_norm_nhwc_fwd_params,"aw",@nobits
	.sectionflags	@""
	.align	16
.nv.shared._Z30group_norm_nhwc_fwd_sum_kernelI11Fp32IOFp16WLi160EEv26Group_norm_nhwc_fwd_params:
	.zero		4256


//--------------------- .nv.shared._Z30group_norm_nhwc_fwd_sum_kernelI11Bf16IOFp32WLi196EEv26Group_norm_nhwc_fwd_params --------------------------
	.section	.nv.shared._Z30group_norm_nhwc_fwd_sum_kernelI11Bf16IOFp32WLi196EEv26Group_norm_nhwc_fwd_params,"aw",@nobits
	.sectionflags	@""
	.align	16
.nv.shared._Z30group_norm_nhwc_fwd_sum_kernelI11Bf16IOFp32WLi196EEv26Group_norm_nhwc_fwd_params:
	.zero		5488


//--------------------- .nv.shared._Z30group_norm_nhwc_fwd_sum_kernelI11Bf16IOFp32WLi168EEv26Group_norm_nhwc_fwd_params --------------------------
	.section	.nv.shared._Z30group_norm_nhwc_fwd_sum_kernelI11Bf16IOFp32WLi168EEv26Group_norm_nhwc_fwd_params,"aw",@nobits
	.sectionflags	@""
	.align	16
.nv.shared._Z30group_norm_nhwc_fwd_sum_kernelI11Bf16IOFp32WLi168EEv26Group_norm_nhwc_fwd_params:
	.zero		5264


//--------------------- .nv.shared._Z30group_norm_nhwc_fwd_sum_kernelI11Bf16IOFp32WLi64EEv26Group_norm_nhwc_fwd_params --------------------------
	.section	.nv.shared._Z30group_norm_nhwc_fwd_sum_kernelI11Bf16IOFp32WLi64EEv26Group_norm_nhwc_fwd_params,"aw",@nobits
	.sectionflags	@""
	.align	16
.nv.shared._Z30group_norm_nhwc_fwd_sum_kernelI11Bf16IOFp32WLi64EEv26Group_norm_nhwc_fwd_params:
	.zero		2336


//--------------------- .nv.shared._Z30group_norm_nhwc_fwd_sum_kernelI11Bf16IOFp32WLi128EEv26Group_norm_nhwc_fwd_params --------------------------
	.section	.nv.shared._Z30group_norm_nhwc_fwd_sum_kernelI11Bf16IOFp32WLi128EEv26Group_norm_nhwc_fwd_params,"aw",@nobits
	.sectionflags	@""
	.align	16
.nv.shared._Z30group_norm_nhwc_fwd_sum_kernelI11Bf16IOFp32WLi128EEv26Group_norm_nhwc_fwd_params:
	.zero		4000


//--------------------- .nv.shared._Z30group_norm_nhwc_fwd_sum_kernelI11Bf16IOFp32WLi192EEv26Group_norm_nhwc_fwd_params --------------------------
	.section	.nv.shared._Z30group_norm_nhwc_fwd_sum_kernelI11Bf16IOFp32WLi192EEv26Group_norm_nhwc_fwd_params,"aw",@nobits
	.sectionflags	@""
	.align	16
.nv.shared._Z30group_norm_nhwc_fwd_sum_kernelI11Bf16IOFp32WLi192EEv26Group_norm_nhwc_fwd_params:
	.zero		5280


//--------------------- .nv.shared._Z30group_norm_nhwc_fwd_sum_kernelI11Bf16IOFp32WLi448EEv26Group_norm_nhwc_fwd_params --------------------------
	.section	.nv.shared._Z30group_norm_nhwc_fwd_sum_kernelI11Bf16IOFp32WLi448EEv26Group_norm_nhwc_fwd_params,"aw",@nobits
	.sectionflags	@""
	.align	16
.nv.shared._Z30group_norm_nhwc_fwd_sum_kernelI11Bf16IOFp32WLi448EEv26Group_norm_nhwc_fwd_params:
	.zero		10400


//--------------------- .nv.shared._Z30group_norm_nhwc_fwd_sum_kernelI11Bf16IOFp32WLi256EEv26Group_norm_nhwc_fwd_params --------------------------
	.section	.nv.shared._Z30group_norm_nhwc_fwd_sum_kernelI11Bf16IOFp32WLi256EEv26Group_norm_nhwc_fwd_params,"aw",@nobits
	.sectionflags	@""
	.align	16
.nv.shared._Z30group_norm_nhwc_fwd_sum_kernelI11Bf16IOFp32WLi256EEv26Group_norm_nhwc_fwd_params:
	.zero		6560


//--------------------- .nv.shared._Z30group_norm_nhwc_fwd_sum_kernelI11Bf16IOFp32WLi120EEv26Group_norm_nhwc_fwd_params --------------------------
	.section	.nv.shared._Z30group_norm_nhwc_fwd_sum_kernelI11Bf16IOFp32WLi120EEv26Group_norm_nhwc_fwd_params,"aw",@nobits
	.sectionflags	@""
	.align	16
.nv.shared._Z30group_norm_nhwc_fwd_sum_kernelI11Bf16IOFp32WLi120EEv26Group_norm_nhwc_fwd_params:
	.zero		4368


//--------------------- .nv.shared._Z30group_norm_nhwc_fwd_sum_kernelI11Bf16IOFp32WLi140EEv26Group_norm_nhwc_fwd_params --------------------------
	.section	.nv.shared._Z30group_norm_nhwc_fwd_sum_kernelI11Bf16IOFp32WLi140EEv26Group_norm_nhwc_fwd_params,"aw",@nobits
	.sectionflags	@""
	.align	16
.nv.shared._Z30group_norm_nhwc_fwd_sum_kernelI11Bf16IOFp32WLi140EEv26Group_norm_nhwc_fwd_params:
	.zero		4368


//--------------------- .nv.shared._Z30group_norm_nhwc_fwd_sum_kernelI11Bf16IOFp32WLi160EEv26Group_norm_nhwc_fwd_params --------------------------
	.section	.nv.shared._Z30group_norm_nhwc_fwd_sum_kernelI11Bf16IOFp32WLi160EEv26Group_norm_nhwc_fwd_params,"aw",@nobits
	.sectionflags	@""
	.align	16
.nv.shared._Z30group_norm_nhwc_fwd_sum_kernelI11Bf16IOFp32WLi160EEv26Group_norm_nhwc_fwd_params:
	.zero		4256


//--------------------- .nv.shared._Z30group_norm_nhwc_fwd_sum_kernelI11Bf16IOBf16WLi196EEv26Group_norm_nhwc_fwd_params --------------------------
	.section	.nv.shared._Z30group_norm_nhwc_fwd_sum_kernelI11Bf16IOBf16WLi196EEv26Group_norm_nhwc_fwd_params,"aw",@nobits
	.sectionflags	@""
	.align	16
.nv.shared._Z30group_norm_nhwc_fwd_sum_kernelI11Bf16IOBf16WLi196EEv26Group_norm_nhwc_fwd_params:
	.zero		5488


//--------------------- .nv.shared._Z30group_norm_nhwc_fwd_sum_kernelI11Bf16IOBf16WLi168EEv26Group_norm_nhwc_fwd_params --------------------------
	.section	.nv.shared._Z30group_norm_nhwc_fwd_sum_kernelI11Bf16IOBf16WLi168EEv26Group_norm_nhwc_fwd_params,"aw",@nobits
	.sectionflags	@""
	.align	16
.nv.shared._Z30group_norm_nhwc_fwd_sum_kernelI11Bf16IOBf16WLi168EEv26Group_norm_nhwc_fwd_params:
	.zero		5264


//--------------------- .nv.shared._Z30group_norm_nhwc_fwd_sum_kernelI11Bf16IOBf16WLi64EEv26Group_norm_nhwc_fwd_params --------------------------
	.section	.nv.shared._Z30group_norm_nhwc_fwd_sum_kernelI11Bf16IOBf16WLi64EEv26Group_norm_nhwc_fwd_params,"aw",@nobits
	.sectionflags	@""
	.align	16
.nv.shared._Z30group_norm_nhwc_fwd_sum_kernelI11Bf16IOBf16WLi64EEv26Group_norm_nhwc_fwd_params:
	.zero		2336


//--------------------- .nv.shared._Z30group_norm_nhwc_fwd_sum_kernelI11Bf16IOBf16WLi128EEv26Group_norm_nhwc_fwd_params --------------------------
	.section	.nv.shared._Z30group_norm_nhwc_fwd_sum_kernelI11Bf16IOBf16WLi128EEv26Group_norm_nhwc_fwd_params,"aw",@nobits
	.sectionflags	@""
	.align	16
.nv.shared._Z30group_norm_nhwc_fwd_sum_kernelI11Bf16IOBf16WLi128EEv26Group_norm_nhwc_fwd_params:
	.zero		4000


//--------------------- .nv.shared._Z30group_norm_nhwc_fwd_sum_kernelI11Bf16IOBf16WLi192EEv26Group_norm_nhwc_fwd_params --------------------------
	.section	.nv.shared._Z30group_norm_nhwc_fwd_sum_kernelI11Bf16IOBf16WLi192EEv26Group_norm_nhwc_fwd_params,"aw",@nobits
	.sectionflags	@""
	.align	16
.nv.shared._Z30group_norm_nhwc_fwd_sum_kernelI11Bf16IOBf16WLi192EEv26Group_norm_nhwc_fwd_params:
	.zero		5280


//--------------------- .nv.shared._Z30group_norm_nhwc_fwd_sum_kernelI11Bf16IOBf16WLi448EEv26Group_norm_nhwc_fwd_params --------------------------
	.section	.nv.shared._Z30group_norm_nhwc_fwd_sum_kernelI11Bf16IOBf16WLi448EEv26Group_norm_nhwc_fwd_params,"aw",@nobits
	.sectionflags	@""
	.align	16
.nv.shared._Z30group_norm_nhwc_fwd_sum_kernelI11Bf16IOBf16WLi448EEv26Group_norm_nhwc_fwd_params:
	.zero		10400


//--------------------- .nv.shared._Z30group_norm_nhwc_fwd_sum_kernelI11Bf16IOBf16WLi256EEv26Group_norm_nhwc_fwd_params --------------------------
	.section	.nv.shared._Z30group_norm_nhwc_fwd_sum_kernelI11Bf16IOBf16WLi256EEv26Group_norm_nhwc_fwd_params,"aw",@nobits
	.sectionflags	@""
	.align	16
.nv.shared._Z30group_norm_nhwc_fwd_sum_kernelI11Bf16IOBf16WLi256EEv26Group_norm_nhwc_fwd_params:
	.zero		6560


//--------------------- .nv.shared._Z30group_norm_nhwc_fwd_sum_kernelI11Bf16IOBf16WLi120EEv26Group_norm_nhwc_fwd_params --------------------------
	.section	.nv.shared._Z30group_norm_nhwc_fwd_sum_kernelI11Bf16IOBf16WLi120EEv26Group_norm_nhwc_fwd_params,"aw",@nobits
	.sectionflags	@""
	.align	16
.nv.shared._Z30group_norm_nhwc_fwd_sum_kernelI11Bf16IOBf16WLi120EEv26Group_norm_nhwc_fwd_params:
	.zero		4368


//--------------------- .nv.shared._Z30group_norm_nhwc_fwd_sum_kernelI11Bf16IOBf16WLi140EEv26Group_norm_nhwc_fwd_params --------------------------
	.section	.nv.shared._Z30group_norm_nhwc_fwd_sum_kernelI11Bf16IOBf16WLi140EEv26Group_norm_nhwc_fwd_params,"aw",@nobits
	.sectionflags	@""
	.align	16
.nv.shared._Z30group_norm_nhwc_fwd_sum_kernelI11Bf16IOBf16WLi140EEv26Group_norm_nhwc_fwd_params:
	.zero		4368


//--------------------- .nv.shared._Z30group_norm_nhwc_fwd_sum_kernelI11Bf16IOBf16WLi160EEv26Group_norm_nhwc_fwd_params --------------------------
	.section	.nv.shared._Z30group_norm_nhwc_fwd_sum_kernelI11Bf16IOBf16WLi160EEv26Group_norm_nhwc_fwd_params,"aw",@nobits
	.sectionflags	@""
	.align	16
.nv.shared._Z30group_norm_nhwc_fwd_sum_kernelI11Bf16IOBf16WLi160EEv26Group_norm_nhwc_fwd_params:
	.zero		4256


//--------------------- .nv.shared._Z30group_norm_nhwc_fwd_sum_kernelI11Bf16IOFp16WLi196EEv26Group_norm_nhwc_fwd_params --------------------------
	.section	.nv.shared._Z30group_norm_nhwc_fwd_sum_kernelI11Bf16IOFp16WLi196EEv26Group_norm_nhwc_fwd_params,"aw",@nobits
	.sectionflags	@""
	.align	16
.nv.shared._Z30group_norm_nhwc_fwd_sum_kernelI11Bf16IOFp16WLi196EEv26Group_norm_nhwc_fwd_params:
	.zero		5488


//--------------------- .nv.shared._Z30group_norm_nhwc_fwd_sum_kernelI11Bf16IOFp16WLi168EEv26Group_norm_nhwc_fwd_params --------------------------
	.section	.nv.shared._Z30group_norm_nhwc_fwd_sum_kernelI11Bf16IOFp16WLi168EEv26Group_norm_nhwc_fwd_params,"aw",@nobits
	.sectionflags	@""
	.align	16
.nv.shared._Z30group_norm_nhwc_fwd_sum_kernelI11Bf16IOFp16WLi168EEv26Group_norm_nhwc_fwd_params:
	.zero		5264


//--------------------- .nv.shared._Z30group_norm_nhwc_fwd_sum_kernelI11Bf16IOFp16WLi64EEv26Group_norm_nhwc_fwd_params --------------------------
	.section	.nv.shared._Z30group_norm_nhwc_fwd_sum_kernelI11Bf16IOFp16WLi64EEv26Group_norm_nhwc_fwd_params,"aw",@nobits
	.sectionflags	@""
	.align	16
.nv.shared._Z30group_norm_nhwc_fwd_sum_kernelI11Bf16IOFp16WLi64EEv26Group_norm_nhwc_fwd_params:
	.zero		2336


//--------------------- .nv.shared._Z30group_norm_nhwc_fwd_sum_kernelI11Bf16IOFp16WLi128EEv26Group_norm_nhwc_fwd_params --------------------------
	.section	.nv.shared._Z30group_norm_nhwc_fwd_sum_kernelI11Bf16IOFp16WLi128EEv26Group_norm_nhwc_fwd_params,"aw",@nobits
	.sectionflags	@""
	.align	16
.nv.shared._Z30group_norm_nhwc_fwd_sum_kernelI11Bf16IOFp16WLi128EEv26Group_norm_nhwc_fwd_params:
	.zero		4000


//--------------------- .nv.shared._Z30group_norm_nhwc_fwd_sum_kernelI11Bf16IOFp16WLi192EEv26Group_norm_nhwc_fwd_params --------------------------
	.section	.nv.shared._Z30group_norm_nhwc_fwd_sum_kernelI11Bf16IOFp16WLi192EEv26Group_norm_nhwc_fwd_params,"aw",@nobits
	.sectionflags	@""
	.align	16
.nv.shared._Z30group_norm_nhwc_fwd_sum_kernelI11Bf16IOFp16WLi192EEv26Group_norm_nhwc_fwd_params:
	.zero		5280


//--------------------- .nv.shared._Z30group_norm_nhwc_fwd_sum_kernelI11Bf16IOFp16WLi448EEv26Group_norm_nhwc_fwd_params --------------------------
	.section	.nv.shared._Z30group_norm_nhwc_fwd_sum_kernelI11Bf16IOFp16WLi448EEv26Group_norm_nhwc_fwd_params,"aw",@nobits
	.sectionflags	@""
	.align	16
.nv.shared._Z30group_norm_nhwc_fwd_sum_kernelI11Bf16IOFp16WLi448EEv26Group_norm_nhwc_fwd_params:
	.zero		10400


//--------------------- .nv.shared._Z30group_norm_nhwc_fwd_sum_kernelI11Bf16IOFp16WLi256EEv26Group_norm_nhwc_fwd_params --------------------------
	.section	.nv.shared._Z30group_norm_nhwc_fwd_sum_kernelI11Bf16IOFp16WLi256EEv26Group_norm_nhwc_fwd_params,"aw",@nobits
	.sectionflags	@""
	.align	16
.nv.shared._Z30group_norm_nhwc_fwd_sum_kernelI11Bf16IOFp16WLi256EEv26Group_norm_nhwc_fwd_params:
	.zero		6560


//--------------------- .nv.shared._Z30group_norm_nhwc_fwd_sum_kernelI11Bf16IOFp16WLi120EEv26Group_norm_nhwc_fwd_params --------------------------
	.section	.nv.shared._Z30group_norm_nhwc_fwd_sum_kernelI11Bf16IOFp16WLi120EEv26Group_norm_nhwc_fwd_params,"aw",@nobits
	.sectionflags	@""
	.align	16
.nv.shared._Z30group_norm_nhwc_fwd_sum_kernelI11Bf16IOFp16WLi120EEv26Group_norm_nhwc_fwd_params:
	.zero		4368


//--------------------- .nv.shared._Z30group_norm_nhwc_fwd_sum_kernelI11Bf16IOFp16WLi140EEv26Group_norm_nhwc_fwd_params --------------------------
	.section	.nv.shared._Z30group_norm_nhwc_fwd_sum_kernelI11Bf16IOFp16WLi140EEv26Group_norm_nhwc_fwd_params,"aw",@nobits
	.sectionflags	@""
	.align	16
.nv.shared._Z30group_norm_nhwc_fwd_sum_kernelI11Bf16IOFp16WLi140EEv26Group_norm_nhwc_fwd_params:
	.zero		4368


//--------------------- .nv.shared._Z30group_norm_nhwc_fwd_sum_kernelI11Bf16IOFp16WLi160EEv26Group_norm_nhwc_fwd_params --------------------------
	.section	.nv.shared._Z30group_norm_nhwc_fwd_sum_kernelI11Bf16IOFp16WLi160EEv26Group_norm_nhwc_fwd_params,"aw",@nobits
	.sectionflags	@""
	.align	16
.nv.shared._Z30group_norm_nhwc_fwd_sum_kernelI11Bf16IOFp16WLi160EEv26Group_norm_nhwc_fwd_params:
	.zero		4256


//--------------------- .nv.shared._Z30group_norm_nhwc_fwd_sum_kernelI11Fp16IOFp32WLi196EEv26Group_norm_nhwc_fwd_params --------------------------
	.section	.nv.shared._Z30group_norm_nhwc_fwd_sum_kernelI11Fp16IOFp32WLi196EEv26Group_norm_nhwc_fwd_params,"aw",@nobits
	.sectionflags	@""
	.align	16
.nv.shared._Z30group_norm_nhwc_fwd_sum_kernelI11Fp16IOFp32WLi196EEv26Group_norm_nhwc_fwd_params:
	.zero		5488


//--------------------- .nv.shared._Z30group_norm_nhwc_fwd_sum_kernelI11Fp16IOFp32WLi168EEv26Group_norm_nhwc_fwd_params --------------------------
	.section	.nv.shared._Z30group_norm_nhwc_fwd_sum_kernelI11Fp16IOFp32WLi168EEv26Group_norm_nhwc_fwd_params,"aw",@nobits
	.sectionflags	@""
	.align	16
.nv.shared._Z30group_norm_nhwc_fwd_sum_kernelI11Fp16IOFp32WLi168EEv26Group_norm_nhwc_fwd_params:
	.zero		5264


//--------------------- .nv.shared._Z30group_norm_nhwc_fwd_sum_kernelI11Fp16IOFp32WLi64EEv26Group_norm_nhwc_fwd_params --------------------------
	.section	.nv.shared._Z30group_norm_nhwc_fwd_sum_kernelI11Fp16IOFp32WLi64EEv26Group_norm_nhwc_fwd_params,"aw",@nobits
	.sectionflags	@""
	.align	16
.nv.shared._Z30group_norm_nhwc_fwd_sum_kernelI11Fp16IOFp32WLi64EEv26Group_norm_nhwc_fwd_params:
	.zero		2336


//--------------------- .nv.shared._Z30group_norm_nhwc_fwd_sum_kernelI11Fp16IOFp32WLi128EEv26Group_norm_nhwc_fwd_params --------------------------
	.section	.nv.shared._Z30group_norm_nhwc_fwd_sum_kernelI11Fp16IOFp32WLi128EEv26Group_norm_nhwc_fwd_params,"aw",@nobits
	.sectionflags	@""
	.align	16
.nv.shared._Z30group_norm_nhwc_fwd_sum_kernelI11Fp16IOFp32WLi128EEv26Group_norm_nhwc_fwd_params:
	.zero		4000


//--------------------- .nv.shared._Z30group_norm_nhwc_fwd_sum_kernelI11Fp16IOFp32WLi192EEv26Group_norm_nhwc_fwd_params --------------------------
	.section	.nv.shared._Z30group_norm_nhwc_fwd_sum_kernelI11Fp16IOFp32WLi192EEv26Group_norm_nhwc_fwd_params,"aw",@nobits
	.sectionflags	@""
	.align	16
.nv.shared._Z30group_norm_nhwc_fwd_sum_kernelI11Fp16IOFp32WLi192EEv26Group_norm_nhwc_fwd_params:
	.zero		5280


//--------------------- .nv.shared._Z30group_norm_nhwc_fwd_sum_kernelI11Fp16IOFp32WLi448EEv26Group_norm_nhwc_fwd_params --------------------------
	.section	.nv.shared._Z30group_norm_nhwc_fwd_sum_kernelI11Fp16IOFp32WLi448EEv26Group_norm_nhwc_fwd_params,"aw",@nobits
	.sectionflags	@""
	.align	16
.nv.shared._Z30group_norm_nhwc_fwd_sum_kernelI11Fp16IOFp32WLi448EEv26Group_norm_nhwc_fwd_params:
	.zero		10400


//--------------------- .nv.shared._Z30group_norm_nhwc_fwd_sum_kernelI11Fp16IOFp32WLi256EEv26Group_norm_nhwc_fwd_params --------------------------
	.section	.nv.shared._Z30group_norm_nhwc_fwd_sum_kernelI11Fp16IOFp32WLi256EEv26Group_norm_nhwc_fwd_params,"aw",@nobits
	.sectionflags	@""
	.align	16
.nv.shared._Z30group_norm_nhwc_fwd_sum_kernelI11Fp16IOFp32WLi256EEv26Group_norm_nhwc_fwd_params:
	.zero		6560


//--------------------- .nv.shared._Z30group_norm_nhwc_fwd_sum_kernelI11Fp16IOFp32WLi120EEv26Group_norm_nhwc_fwd_params --------------------------
	.section	.nv.shared._Z30group_norm_nhwc_fwd_sum_kernelI11Fp16IOFp32WLi120EEv26Group_norm_nhwc_fwd_params,"aw",@nobits
	.sectionflags	@""
	.align	16
.nv.shared._Z30group_norm_nhwc_fwd_sum_kernelI11Fp16IOFp32WLi120EEv26Group_norm_nhwc_fwd_params:
	.zero		4368


//--------------------- .nv.shared._Z30group_norm_nhwc_fwd_sum_kernelI11Fp16IOFp32WLi140EEv26Group_norm_nhwc_fwd_params --------------------------
	.section	.nv.shared._Z30group_norm_nhwc_fwd_sum_kernelI11Fp16IOFp32WLi140EEv26Group_norm_nhwc_fwd_params,"aw",@nobits
	.sectionflags	@""
	.align	16
.nv.shared._Z30group_norm_nhwc_fwd_sum_kernelI11Fp16IOFp32WLi140EEv26Group_norm_nhwc_fwd_params:
	.zero		4368


//--------------------- .nv.shared._Z30group_norm_nhwc_fwd_sum_kernelI11Fp16IOFp32WLi160EEv26Group_norm_nhwc_fwd_params --------------------------
	.section	.nv.shared._Z30group_norm_nhwc_fwd_sum_kernelI11Fp16IOFp32WLi160EEv26Group_norm_nhwc_fwd_params,"aw",@nobits
	.sectionflags	@""
	.align	16
.nv.shared._Z30group_norm_nhwc_fwd_sum_kernelI11Fp16IOFp32WLi160EEv26Group_norm_nhwc_fwd_params:
	.zero		4256


//--------------------- .nv.shared._Z30group_norm_nhwc_fwd_sum_kernelI11Fp16IOBf16WLi196EEv26Group_norm_nhwc_fwd_params --------------------------
	.section	.nv.shared._Z30group_norm_nhwc_fwd_sum_kernelI11Fp16IOBf16WLi196EEv26Group_norm_nhwc_fwd_params,"aw",@nobits
	.sectionflags	@""
	.align	16
.nv.shared._Z30group_norm_nhwc_fwd_sum_kernelI11Fp16IOBf16WLi196EEv26Group_norm_nhwc_fwd_params:
	.zero		5488


//--------------------- .nv.shared._Z30group_norm_nhwc_fwd_sum_kernelI11Fp16IOBf16WLi168EEv26Group_norm_nhwc_fwd_params --------------------------
	.section	.nv.shared._Z30group_norm_nhwc_fwd_sum_kernelI11Fp16IOBf16WLi168EEv26Group_norm_nhwc_fwd_params,"aw",@nobits
	.sectionflags	@""
	.align	16
.nv.shared._Z30group_norm_nhwc_fwd_sum_kernelI11Fp16IOBf16WLi168EEv26Group_norm_nhwc_fwd_params:
	.zero		5264


//--------------------- .nv.shared._Z30group_norm_nhwc_fwd_sum_kernelI11Fp16IOBf16WLi64EEv26Group_norm_nhwc_fwd_params --------------------------
	.section	.nv.shared._Z30group_norm_nhwc_fwd_sum_kernelI11Fp16IOBf16WLi64EEv26Group_norm_nhwc_fwd_params,"aw",@nobits
	.sectionflags	@""
	.align	16
.nv.shared._Z30group_norm_nhwc_fwd_sum_kernelI11Fp16IOBf16WLi64EEv26Group_norm_nhwc_fwd_params:
	.zero		2336


//--------------------- .nv.shared._Z30group_norm_nhwc_fwd_sum_kernelI11Fp16IOBf16WLi128EEv26Group_norm_nhwc_fwd_params --------------------------
	.section	.nv.shared._Z30group_norm_nhwc_fwd_sum_kernelI11Fp16IOBf16WLi128EEv26Group_norm_nhwc_fwd_params,"aw",@nobits
	.sectionflags	@""
	.align	16
.nv.shared._Z30group_norm_nhwc_fwd_sum_kernelI11Fp16IOBf16WLi128EEv26Group_norm_nhwc_fwd_params:
	.zero		4000


//--------------------- .nv.shared._Z30group_norm_nhwc_fwd_sum_kernelI11Fp16IOBf16WLi192EEv26Group_norm_nhwc_fwd_params --------------------------
	.section	.nv.shared._Z30group_norm_nhwc_fwd_sum_kernelI11Fp16IOBf16WLi192EEv26Group_norm_nhwc_fwd_params,"aw",@nobits
	.sectionflags	@""
	.align	16
.nv.shared._Z30group_norm_nhwc_fwd_sum_kernelI11Fp16IOBf16WLi192EEv26Group_norm_nhwc_fwd_params:
	.zero		5280


//--------------------- .nv.shared._Z30group_norm_nhwc_fwd_sum_kernelI11Fp16IOBf16WLi448EEv26Group_norm_nhwc_fwd_params --------------------------
	.section	.nv.shared._Z30group_norm_nhwc_fwd_sum_kernelI11Fp16IOBf16WLi448EEv26Group_norm_nhwc_fwd_params,"aw",@nobits
	.sectionflags	@""
	.align	16
.nv.shared._Z30group_norm_nhwc_fwd_sum_kernelI11Fp16IOBf16WLi448EEv26Group_norm_nhwc_fwd_params:
	.zero		10400


//--------------------- .nv.shared._Z30group_norm_nhwc_fwd_sum_kernelI11Fp16IOBf16WLi256EEv26Group_norm_nhwc_fwd_params --------------------------
	.section	.nv.shared._Z30group_norm_nhwc_fwd_sum_kernelI11Fp16IOBf16WLi256EEv26Group_norm_nhwc_fwd_params,"aw",@nobits
	.sectionflags	@""
	.align	16
.nv.shared._Z30group_norm_nhwc_fwd_sum_kernelI11Fp16IOBf16WLi256EEv26Group_norm_nhwc_fwd_params:
	.zero		6560


//--------------------- .nv.shared._Z30group_norm_nhwc_fwd_sum_kernelI11Fp16IOBf16WLi120EEv26Group_norm_nhwc_fwd_params --------------------------
	.section	.nv.shared._Z30group_norm_nhwc_fwd_sum_kernelI11Fp16IOBf16WLi120EEv26Group_norm_nhwc_fwd_params,"aw",@nobits
	.sectionflags	@""
	.align	16
.nv.shared._Z30group_norm_nhwc_fwd_sum_kernelI11Fp16IOBf16WLi120EEv26Group_norm_nhwc_fwd_params:
	.zero		4368


//--------------------- .nv.shared._Z30group_norm_nhwc_fwd_sum_kernelI11Fp16IOBf16WLi140EEv26Group_norm_nhwc_fwd_params --------------------------
	.section	.nv.shared._Z30group_norm_nhwc_fwd_sum_kernelI11Fp16IOBf16WLi140EEv26Group_norm_nhwc_fwd_params,"aw",@nobits
	.sectionflags	@""
	.align	16
.nv.shared._Z30group_norm_nhwc_fwd_sum_kernelI11Fp16IOBf16WLi140EEv26Group_norm_nhwc_fwd_params:
	.zero		4368


//--------------------- .nv.shared._Z30group_norm_nhwc_fwd_sum_kernelI11Fp16IOBf16WLi160EEv26Group_norm_nhwc_fwd_params --------------------------
	.section	.nv.shared._Z30group_norm_nhwc_fwd_sum_kernelI11Fp16IOBf16WLi160EEv26Group_norm_nhwc_fwd_params,"aw",@nobits
	.sectionflags	@""
	.align	16
.nv.shared._Z30group_norm_nhwc_fwd_sum_kernelI11Fp16IOBf16WLi160EEv26Group_norm_nhwc_fwd_params:
	.zero		4256


//--------------------- .nv.shared._Z30group_norm_nhwc_fwd_sum_kernelI11Fp16IOFp16WLi196EEv26Group_norm_nhwc_fwd_params --------------------------
	.section	.nv.shared._Z30group_norm_nhwc_fwd_sum_kernelI11Fp16IOFp16WLi196EEv26Group_norm_nhwc_fwd_params,"aw",@nobits
	.sectionflags	@""
	.align	16
.nv.shared._Z30group_norm_nhwc_fwd_sum_kernelI11Fp16IOFp16WLi196EEv26Group_norm_nhwc_fwd_params:
	.zero		5488


//--------------------- .nv.shared._Z30group_norm_nhwc_fwd_sum_kernelI11Fp16IOFp16WLi168EEv26Group_norm_nhwc_fwd_params --------------------------
	.section	.nv.shared._Z30group_norm_nhwc_fwd_sum_kernelI11Fp16IOFp16WLi168EEv26Group_norm_nhwc_fwd_params,"aw",@nobits
	.sectionflags	@""
	.align	16
.nv.shared._Z30group_norm_nhwc_fwd_sum_kernelI11Fp16IOFp16WLi168EEv26Group_norm_nhwc_fwd_params:
	.zero		5264


//--------------------- .nv.shared._Z30group_norm_nhwc_fwd_sum_kernelI11Fp16IOFp16WLi64EEv26Group_norm_nhwc_fwd_params --------------------------
	.section	.nv.shared._Z30group_norm_nhwc_fwd_sum_kernelI11Fp16IOFp16WLi64EEv26Group_norm_nhwc_fwd_params,"aw",@nobits
	.sectionflags	@""
	.align	16
.nv.shared._Z30group_norm_nhwc_fwd_sum_kernelI11Fp16IOFp16WLi64EEv26Group_norm_nhwc_fwd_params:
	.zero		2336


//--------------------- .nv.shared._Z30group_norm_nhwc_fwd_sum_kernelI11Fp16IOFp16WLi128EEv26Group_norm_nhwc_fwd_params --------------------------
	.section	.nv.shared._Z30group_norm_nhwc_fwd_sum_kernelI11Fp16IOFp16WLi128EEv26Group_norm_nhwc_fwd_params,"aw",@nobits
	.sectionflags	@""
	.align	16
.nv.shared._Z30group_norm_nhwc_fwd_sum_kernelI11Fp16IOFp16WLi128EEv26Group_norm_nhwc_fwd_params:
	.zero		4000


//--------------------- .nv.shared._Z30group_norm_nhwc_fwd_sum_kernelI11Fp16IOFp16WLi192EEv26Group_norm_nhwc_fwd_params --------------------------
	.section	.nv.shared._Z30group_norm_nhwc_fwd_sum_kernelI11Fp16IOFp16WLi192EEv26Group_norm_nhwc_fwd_params,"aw",@nobits
	.sectionflags	@""
	.align	16
.nv.shared._Z30group_norm_nhwc_fwd_sum_kernelI11Fp16IOFp16WLi192EEv26Group_norm_nhwc_fwd_params:
	.zero		5280


//--------------------- .nv.shared._Z30group_norm_nhwc_fwd_sum_kernelI11Fp16IOFp16WLi448EEv26Group_norm_nhwc_fwd_params --------------------------
	.section	.nv.shared._Z30group_norm_nhwc_fwd_sum_kernelI11Fp16IOFp16WLi448EEv26Group_norm_nhwc_fwd_params,"aw",@nobits
	.sectionflags	@""
	.align	16
.nv.shared._Z30group_norm_nhwc_fwd_sum_kernelI11Fp16IOFp16WLi448EEv26Group_norm_nhwc_fwd_params:
	.zero		10400


//--------------------- .nv.shared._Z30group_norm_nhwc_fwd_sum_kernelI11Fp16IOFp16WLi256EEv26Group_norm_nhwc_fwd_params --------------------------
	.section	.nv.shared._Z30group_norm_nhwc_fwd_sum_kernelI11Fp16IOFp16WLi256EEv26Group_norm_nhwc_fwd_params,"aw",@nobits
	.sectionflags	@""
	.align	16
.nv.shared._Z30group_norm_nhwc_fwd_sum_kernelI11Fp16IOFp16WLi256EEv26Group_norm_nhwc_fwd_params:
	.zero		6560


//--------------------- .nv.shared._Z30group_norm_nhwc_fwd_sum_kernelI11Fp16IOFp16WLi120EEv26Group_norm_nhwc_fwd_params --------------------------
	.section	.nv.shared._Z30group_norm_nhwc_fwd_sum_kernelI11Fp16IOFp16WLi120EEv26Group_norm_nhwc_fwd_params,"aw",@nobits
	.sectionflags	@""
	.align	16
.nv.shared._Z30group_norm_nhwc_fwd_sum_kernelI11Fp16IOFp16WLi120EEv26Group_norm_nhwc_fwd_params:
	.zero		4368


//--------------------- .nv.shared._Z30group_norm_nhwc_fwd_sum_kernelI11Fp16IOFp16WLi140EEv26Group_norm_nhwc_fwd_params --------------------------
	.section	.nv.shared._Z30group_norm_nhwc_fwd_sum_kernelI11Fp16IOFp16WLi140EEv26Group_norm_nhwc_fwd_params,"aw",@nobits
	.sectionflags	@""
	.align	16
.nv.shared._Z30group_norm_nhwc_fwd_sum_kernelI11Fp16IOFp16WLi140EEv26Group_norm_nhwc_fwd_params:
	.zero		4368


//--------------------- .nv.shared._Z30group_norm_nhwc_fwd_sum_kernelI11Fp16IOFp16WLi160EEv26Group_norm_nhwc_fwd_params --------------------------
	.section	.nv.shared._Z30group_norm_nhwc_fwd_sum_kernelI11Fp16IOFp16WLi160EEv26Group_norm_nhwc_fwd_params,"aw",@nobits
	.sectionflags	@""
	.align	16
.nv.shared._Z30group_norm_nhwc_fwd_sum_kernelI11Fp16IOFp16WLi160EEv26Group_norm_nhwc_fwd_params:
	.zero		4256


//--------------------- .nv.constant0._ZN3cub18CUB_300001_SM_10306detail11EmptyKernelIvEEvv --------------------------
	.section	.nv.constant0._ZN3cub18CUB_300001_SM_10306detail11EmptyKernelIvEEvv,"a",@progbits
	.sectionflags	@""
	.align	4
.nv.constant0._ZN3cub18CUB_300001_SM_10306detail11EmptyKernelIvEEvv:
	.zero		896


//--------------------- .nv.constant0._Z32group_norm_nhwc_fwd_scale_kernelI11Fp32IOFp32WLi196EEv26Group_norm_nhwc_fwd_params --------------------------
	.section	.nv.constant0._Z32group_norm_nhwc_fwd_scale_kernelI11Fp32IOFp32WLi196EEv26Group_norm_nhwc_fwd_params,"a",@progbits
	.sectionflags	@""
	.align	4
.nv.constant0._Z32group_norm_nhwc_fwd_scale_kernelI11Fp32IOFp32WLi196EEv26Group_norm_nhwc_fwd_params:
	.zero		1056


//--------------------- .nv.constant0._Z32group_norm_nhwc_fwd_scale_kernelI11Fp32IOFp32WLi168EEv26Group_norm_nhwc_fwd_params --------------------------
	.section	.nv.constant0._Z32group_norm_nhwc_fwd_scale_kernelI11Fp32IOFp32WLi168EEv26Group_norm_nhwc_fwd_params,"a",@progbits
	.sectionflags	@""
	.align	4
.nv.constant0._Z32group_norm_nhwc_fwd_scale_kernelI11Fp32IOFp32WLi168EEv26Group_norm_nhwc_fwd_params:
	.zero		1056


//--------------------- .nv.constant0._Z32group_norm_nhwc_fwd_scale_kernelI11Fp32IOFp32WLi64EEv26Group_norm_nhwc_fwd_params --------------------------
	.section	.nv.constant0._Z32group_norm_nhwc_fwd_scale_kernelI11Fp32IOFp32WLi64EEv26Group_norm_nhwc_fwd_params,"a",@progbits
	.sectionflags	@""
	.align	4
.nv.constant0._Z32group_norm_nhwc_fwd_scale_kernelI11Fp32IOFp32WLi64EEv26Group_norm_nhwc_fwd_params:
	.zero		1056


//--------------------- .nv.constant0._Z32group_norm_nhwc_fwd_scale_kernelI11Fp32IOFp32WLi128EEv26Group_norm_nhwc_fwd_params --------------------------
	.section	.nv.constant0._Z32group_norm_nhwc_fwd_scale_kernelI11Fp32IOFp32WLi128EEv26Group_norm_nhwc_fwd_params,"a",@progbits
	.sectionflags	@""
	.align	4
.nv.constant0._Z32group_norm_nhwc_fwd_scale_kernelI11Fp32IOFp32WLi128EEv26Group_norm_nhwc_fwd_params:
	.zero		1056


//--------------------- .nv.constant0._Z32group_norm_nhwc_fwd_scale_kernelI11Fp32IOFp32WLi192EEv26Group_norm_nhwc_fwd_params --------------------------
	.section	.nv.constant0._Z32group_norm_nhwc_fwd_scale_kernelI11Fp32IOFp32WLi192EEv26Group_norm_nhwc_fwd_params,"a",@progbits
	.sectionflags	@""
	.align	4
.nv.constant0._Z32group_norm_nhwc_fwd_scale_kernelI11Fp32IOFp32WLi192EEv26Group_norm_nhwc_fwd_params:
	.zero		1056


//--------------------- .nv.constant0._Z32group_norm_nhwc_fwd_scale_kernelI11Fp32IOFp32WLi448EEv26Group_norm_nhwc_fwd_params --------------------------
	.section	.nv.constant0._Z32group_norm_nhwc_fwd_scale_kernelI11Fp32IOFp32WLi448EEv26Group_norm_nhwc_fwd_params,"a",@progbits
	.sectionflags	@""
	.align	4
.nv.constant0._Z32group_norm_nhwc_fwd_scale_kernelI11Fp32IOFp32WLi448EEv26Group_norm_nhwc_fwd_params:
	.zero		1056


//--------------------- .nv.constant0._Z32group_norm_nhwc_fwd_scale_kernelI11Fp32IOFp32WLi256EEv26Group_norm_nhwc_fwd_params --------------------------
	.section	.nv.constant0._Z32group_norm_nhwc_fwd_scale_kernelI11Fp32IOFp32WLi256EEv26Group_norm_nhwc_fwd_params,"a",@progbits
	.sectionflags	@""
	.align	4
.nv.constant0._Z32group_norm_nhwc_fwd_scale_kernelI11Fp32IOFp32WLi256EEv26Group_norm_nhwc_fwd_params:
	.zero		1056


//--------------------- .nv.constant0._Z32group_norm_nhwc_fwd_scale_kernelI11Fp32IOFp32WLi120EEv26Group_norm_nhwc_fwd_params --------------------------
	.section	.nv.constant0._Z32group_norm_nhwc_fwd_scale_kernelI11Fp32IOFp32WLi120EEv26Group_norm_nhwc_fwd_params,"a",@progbits
	.sectionflags	@""
	.align	4
.nv.constant0._Z32group_norm_nhwc_fwd_scale_kernelI11Fp32IOFp32WLi120EEv26Group_norm_nhwc_fwd_params:
	.zero		1056


//--------------------- .nv.constant0._Z32group_norm_nhwc_fwd_scale_kernelI11Fp32IOFp32WLi140EEv26Group_norm_nhwc_fwd_params --------------------------
	.section	.nv.constant0._Z32group_norm_nhwc_fwd_scale_kernelI11Fp32IOFp32WLi140EEv26Group_norm_nhwc_fwd_params,"a",@progbits
	.sectionflags	@""
	.align	4
.nv.constant0._Z32group_norm_nhwc_fwd_scale_kernelI11Fp32IOFp32WLi140EEv26Group_norm_nhwc_fwd_params:
	.zero		1056


//--------------------- .nv.constant0._Z32group_norm_nhwc_fwd_scale_kernelI11Fp32IOFp32WLi160EEv26Group_norm_nhwc_fwd_params --------------------------
	.section	.nv.constant0._Z32group_norm_nhwc_fwd_scale_kernelI11Fp32IOFp32WLi160EEv26Group_norm_nhwc_fwd_params,"a",@progbits
	.sectionflags	@""
	.align	4
.nv.constant0._Z32group_norm_nhwc_fwd_scale_kernelI11Fp32IOFp32WLi160EEv26Group_norm_nhwc_fwd_params:
	.zero		1056


//--------------------- .nv.constant0._Z32group_norm_nhwc_fwd_scale_kernelI11Fp32IOBf16WLi196EEv26Group_norm_nhwc_fwd_params --------------------------
	.section	.nv.constant0._Z32group_norm_nhwc_fwd_scale_kernelI11Fp32IOBf16WLi196EEv26Group_norm_nhwc_fwd_params,"a",@progbits
	.sectionflags	@""
	.align	4
.nv.constant0._Z32group_norm_nhwc_fwd_scale_kernelI11Fp32IOBf16WLi196EEv26Group_norm_nhwc_fwd_params:
	.zero		1056


//--------------------- .nv.constant0._Z32group_norm_nhwc_fwd_scale_kernelI11Fp32IOBf16WLi168EEv26Group_norm_nhwc_fwd_params --------------------------
	.section	.nv.constant0._Z32group_norm_nhwc_fwd_scale_kernelI11Fp32IOBf16WLi168EEv26Group_norm_nhwc_fwd_params,"a",@progbits
	.sectionflags	@""
	.align	4
.nv.constant0._Z32group_norm_nhwc_fwd_scale_kernelI11Fp32IOBf16WLi168EEv26Group_norm_nhwc_fwd_params:
	.zero		1056


//--------------------- .nv.constant0._Z32group_norm_nhwc_fwd_scale_kernelI11Fp32IOBf16WLi64EEv26Group_norm_nhwc_fwd_params --------------------------
	.section	.nv.constant0._Z32group_norm_nhwc_fwd_scale_kernelI11Fp32IOBf16WLi64EEv26Group_norm_nhwc_fwd_params,"a",@progbits
	.sectionflags	@""
	.align	4
.nv.constant0._Z32group_norm_nhwc_fwd_scale_kernelI11Fp32IOBf16WLi64EEv26Group_norm_nhwc_fwd_params:
	.zero		1056


//--------------------- .nv.constant0._Z32group_norm_nhwc_fwd_scale_kernelI11Fp32IOBf16WLi128EEv26Group_norm_nhwc_fwd_params --------------------------
	.section	.nv.constant0._Z32group_norm_nhwc_fwd_scale_kernelI11Fp32IOBf16WLi128EEv26Group_norm_nhwc_fwd_params,"a",@progbits
	.sectionflags	@""
	.align	4
.nv.constant0._Z32group_norm_nhwc_fwd_scale_kernelI11Fp32IOBf16WLi128EEv26Group_norm_nhwc_fwd_params:
	.zero		1056


//--------------------- .nv.constant0._Z32group_norm_nhwc_fwd_scale_kernelI11Fp32IOBf16WLi192EEv26Group_norm_nhwc_fwd_params --------------------------
	.section	.nv.constant0._Z32group_norm_nhwc_fwd_scale_kernelI11Fp32IOBf16WLi192EEv26Group_norm_nhwc_fwd_params,"a",@progbits
	.sectionflags	@""
	.align	4
.nv.constant0._Z32group_norm_nhwc_fwd_scale_kernelI11Fp32IOBf16WLi192EEv26Group_norm_nhwc_fwd_params:
	.zero		1056


//--------------------- .nv.constant0._Z32group_norm_nhwc_fwd_scale_kernelI11Fp32IOBf16WLi448EEv26Group_norm_nhwc_fwd_params --------------------------
	.section	.nv.constant0._Z32group_norm_nhwc_fwd_scale_kernelI11Fp32IOBf16WLi448EEv26Group_norm_nhwc_fwd_params,"a",@progbits
	.sectionflags	@""
	.align	4
.nv.constant0._Z32group_norm_nhwc_fwd_scale_kernelI11Fp32IOBf16WLi448EEv26Group_norm_nhwc_fwd_params:
	.zero		1056


//--------------------- .nv.constant0._Z32group_norm_nhwc_fwd_scale_kernelI11Fp32IOBf16WLi256EEv26Group_norm_nhwc_fwd_params --------------------------
	.section	.nv.constant0._Z32group_norm_nhwc_fwd_scale_kernelI11Fp32IOBf16WLi256EEv26Group_norm_nhwc_fwd_params,"a",@progbits
	.sectionflags	@""
	.align	4
.nv.constant0._Z32group_norm_nhwc_fwd_scale_kernelI11Fp32IOBf16WLi256EEv26Group_norm_nhwc_fwd_params:
	.zero		1056


//--------------------- .nv.constant0._Z32group_norm_nhwc_fwd_scale_kernelI11Fp32IOBf16WLi120EEv26Group_norm_nhwc_fwd_params --------------------------
	.section	.nv.constant0._Z32group_norm_nhwc_fwd_scale_kernelI11Fp32IOBf16WLi120EEv26Group_norm_nhwc_fwd_params,"a",@progbits
	.sectionflags	@""
	.align	4
.nv.constant0._Z32group_norm_nhwc_fwd_scale_kernelI11Fp32IOBf16WLi120EEv26Group_norm_nhwc_fwd_params:
	.zero		1056


//--------------------- .nv.constant0._Z32group_norm_nhwc_fwd_scale_kernelI11Fp32IOBf16WLi140EEv26Group_norm_nhwc_fwd_params --------------------------
	.section	.nv.constant0._Z32group_norm_nhwc_fwd_scale_kernelI11Fp32IOBf16WLi140EEv26Group_norm_nhwc_fwd_params,"a",@progbits
	.sectionflags	@""
	.align	4
.nv.constant0._Z32group_norm_nhwc_fwd_scale_kernelI11Fp32IOBf16WLi140EEv26Group_norm_nhwc_fwd_params:
	.zero		1056


//--------------------- .nv.constant0._Z32group_norm_nhwc_fwd_scale_kernelI11Fp32IOBf16WLi160EEv26Group_norm_nhwc_fwd_params --------------------------
	.section	.nv.constant0._Z32group_norm_nhwc_fwd_scale_kernelI11Fp32IOBf16WLi160EEv26Group_norm_nhwc_fwd_params,"a",@progbits
	.sectionflags	@""
	.align	4
.nv.constant0._Z32group_norm_nhwc_fwd_scale_kernelI11Fp32IOBf16WLi160EEv26Group_norm_nhwc_fwd_params:
	.zero		1056


//--------------------- .nv.constant0._Z32group_norm_nhwc_fwd_scale_kernelI11Fp32IOFp16WLi196EEv26Group_norm_nhwc_fwd_params --------------------------
	.section	.nv.constant0._Z32group_norm_nhwc_fwd_scale_kernelI11Fp32IOFp16WLi196EEv26Group_norm_nhwc_fwd_params,"a",@progbits
	.sectionflags	@""
	.align	4
.nv.constant0._Z32group_norm_nhwc_fwd_scale_kernelI11Fp32IOFp16WLi196EEv26Group_norm_nhwc_fwd_params:
	.zero		1056


//--------------------- .nv.constant0._Z32group_norm_nhwc_fwd_scale_kernelI11Fp32IOFp16WLi168EEv26Group_norm_nhwc_fwd_params --------------------------
	.section	.nv.constant0._Z32group_norm_nhwc_fwd_scale_kernelI11Fp32IOFp16WLi168EEv26Group_norm_nhwc_fwd_params,"a",@progbits
	.sectionflags	@""
	.align	4
.nv.constant0._Z32group_norm_nhwc_fwd_scale_kernelI11Fp32IOFp16WLi168EEv26Group_norm_nhwc_fwd_params:
	.zero		1056


//--------------------- .nv.constant0._Z32group_norm_nhwc_fwd_scale_kernelI11Fp32IOFp16WLi64EEv26Group_norm_nhwc_fwd_params --------------------------
	.section	.nv.constant0._Z32group_norm_nhwc_fwd_scale_kernelI11Fp32IOFp16WLi64EEv26Group_norm_nhwc_fwd_params,"a",@progbits
	.sectionflags	@""
	.align	4
.nv.constant0._Z32group_norm_nhwc_fwd_scale_kernelI11Fp32IOFp16WLi64EEv26Group_norm_nhwc_fwd_params:
	.zero		1056


//--------------------- .nv.constant0._Z32group_norm_nhwc_fwd_scale_kernelI11Fp32IOFp16WLi128EEv26Group_norm_nhwc_fwd_params --------------------------
	.section	.nv.constant0._Z32group_norm_nhwc_fwd_scale_kernelI11Fp32IOFp16WLi128EEv26Group_norm_nhwc_fwd_params,"a",@progbits
	.sectionflags	@""
	.align	4
.nv.constant0._Z32group_norm_nhwc_fwd_scale_kernelI11Fp32IOFp16WLi128EEv26Group_norm_nhwc_fwd_params:
	.zero		1056


//--------------------- .nv.constant0._Z32group_norm_nhwc_fwd_scale_kernelI11Fp32IOFp16WLi192EEv26Group_norm_nhwc_fwd_params --------------------------
	.section	.nv.constant0._Z32group_norm_nhwc_fwd_scale_kernelI11Fp32IOFp16WLi192EEv26Group_norm_nhwc_fwd_params,"a",@progbits
	.sectionflags	@""
	.align	4
.nv.constant0._Z32group_norm_nhwc_fwd_scale_kernelI11Fp32IOFp16WLi192EEv26Group_norm_nhwc_fwd_params:
	.zero		1056


//--------------------- .nv.constant0._Z32group_norm_nhwc_fwd_scale_kernelI11Fp32IOFp16WLi448EEv26Group_norm_nhwc_fwd_params --------------------------
	.section	.nv.constant0._Z32group_norm_nhwc_fwd_scale_kernelI11Fp32IOFp16WLi448EEv26Group_norm_nhwc_fwd_params,"a",@progbits
	.sectionflags	@""
	.align	4
.nv.constant0._Z32group_norm_nhwc_fwd_scale_kernelI11Fp32IOFp16WLi448EEv26Group_norm_nhwc_fwd_params:
	.zero		1056


//--------------------- .nv.constant0._Z32group_norm_nhwc_fwd_scale_kernelI11Fp32IOFp16WLi256EEv26Group_norm_nhwc_fwd_params --------------------------
	.section	.nv.constant0._Z32group_norm_nhwc_fwd_scale_kernelI11Fp32IOFp16WLi256EEv26Group_norm_nhwc_fwd_params,"a",@progbits
	.sectionflags	@""
	.align	4
.nv.constant0._Z32group_norm_nhwc_fwd_scale_kernelI11Fp32IOFp16WLi256EEv26Group_norm_nhwc_fwd_params:
	.zero		1056


//--------------------- .nv.constant0._Z32group_norm_nhwc_fwd_scale_kernelI11Fp32IOFp16WLi120EEv26Group_norm_nhwc_fwd_params --------------------------
	.section	.nv.constant0._Z32group_norm_nhwc_fwd_scale_kernelI11Fp32IOFp16WLi120EEv26Group_norm_nhwc_fwd_params,"a",@progbits
	.sectionflags	@""
	.align	4
.nv.constant0._Z32group_norm_nhwc_fwd_scale_kernelI11Fp32IOFp16WLi120EEv26Group_norm_nhwc_fwd_params:
	.zero		1056


//--------------------- .nv.constant0._Z32group_norm_nhwc_fwd_scale_kernelI11Fp32IOFp16WLi140EEv26Group_norm_nhwc_fwd_params --------------------------
	.section	.nv.constant0._Z32group_norm_nhwc_fwd_scale_kernelI11Fp32IOFp16WLi140EEv26Group_norm_nhwc_fwd_params,"a",@progbits
	.sectionflags	@""
	.align	4
.nv.constant0._Z32group_norm_nhwc_fwd_scale_kernelI11Fp32IOFp16WLi140EEv26Group_norm_nhwc_fwd_params:
	.zero		1056


//--------------------- .nv.constant0._Z32group_norm_nhwc_fwd_scale_kernelI11Fp32IOFp16WLi160EEv26Group_norm_nhwc_fwd_params --------------------------
	.section	.nv.constant0._Z32group_norm_nhwc_fwd_scale_kernelI11Fp32IOFp16WLi160EEv26Group_norm_nhwc_fwd_params,"a",@progbits
	.sectionflags	@""
	.align	4
.nv.constant0._Z32group_norm_nhwc_fwd_scale_kernelI11Fp32IOFp16WLi160EEv26Group_norm_nhwc_fwd_params:
	.zero		1056


//--------------------- .nv.constant0._Z32group_norm_nhwc_fwd_scale_kernelI11Bf16IOFp32WLi196EEv26Group_norm_nhwc_fwd_params --------------------------
	.section	.nv.constant0._Z32group_norm_nhwc_fwd_scale_kernelI11Bf16IOFp32WLi196EEv26Group_norm_nhwc_fwd_params,"a",@progbits
	.sectionflags	@""
	.align	4
.nv.constant0._Z32group_norm_nhwc_fwd_scale_kernelI11Bf16IOFp32WLi196EEv26Group_norm_nhwc_fwd_params:
	.zero		1056


//--------------------- .nv.constant0._Z32group_norm_nhwc_fwd_scale_kernelI11Bf16IOFp32WLi168EEv26Group_norm_nhwc_fwd_params --------------------------
	.section	.nv.constant0._Z32group_norm_nhwc_fwd_scale_kernelI11Bf16IOFp32WLi168EEv26Group_norm_nhwc_fwd_params,"a",@progbits
	.sectionflags	@""
	.align	4
.nv.constant0._Z32group_norm_nhwc_fwd_scale_kernelI11Bf16IOFp32WLi168EEv26Group_norm_nhwc_fwd_params:
	.zero		1056


//--------------------- .nv.constant0._Z32group_norm_nhwc_fwd_scale_kernelI11Bf16IOFp32WLi64EEv26Group_norm_nhwc_fwd_params --------------------------
	.section	.nv.constant0._Z32group_norm_nhwc_fwd_scale_kernelI11Bf16IOFp32WLi64EEv26Group_norm_nhwc_fwd_params,"a",@progbits
	.sectionflags	@""
	.align	4
.nv.constant0._Z32group_norm_nhwc_fwd_scale_kernelI11Bf16IOFp32WLi64EEv26Group_norm_nhwc_fwd_params:
	.zero		1056


//--------------------- .nv.constant0._Z32group_norm_nhwc_fwd_scale_kernelI11Bf16IOFp32WLi128EEv26Group_norm_nhwc_fwd_params --------------------------
	.section	.nv.constant0._Z32group_norm_nhwc_fwd_scale_kernelI11Bf16IOFp32WLi128EEv26Group_norm_nhwc_fwd_params,"a",@progbits
	.sectionflags	@""
	.align	4
.nv.constant0._Z32group_norm_nhwc_fwd_scale_kernelI11Bf16IOFp32WLi128EEv26Group_norm_nhwc_fwd_params:
	.zero		1056


//--------------------- .nv.constant0._Z32group_norm_nhwc_fwd_scale_kernelI11Bf16IOFp32WLi192EEv26Group_norm_nhwc_fwd_params --------------------------
	.section	.nv.constant0._Z32group_norm_nhwc_fwd_scale_kernelI11Bf16IOFp32WLi192EEv26Group_norm_nhwc_fwd_params,"a",@progbits
	.sectionflags	@""
	.align	4
.nv.constant0._Z32group_norm_nhwc_fwd_scale_kernelI11Bf16IOFp32WLi192EEv26Group_norm_nhwc_fwd_params:
	.zero		1056


//--------------------- .nv.constant0._Z32group_norm_nhwc_fwd_scale_kernelI11Bf16IOFp32WLi448EEv26Group_norm_nhwc_fwd_params --------------------------
	.section	.nv.constant0._Z32group_norm_nhwc_fwd_scale_kernelI11Bf16IOFp32WLi448EEv26Group_norm_nhwc_fwd_params,"a",@progbits
	.sectionflags	@""
	.align	4
.nv.constant0._Z32group_norm_nhwc_fwd_scale_kernelI11Bf16IOFp32WLi448EEv26Group_norm_nhwc_fwd_params:
	.zero		1056


//--------------------- .nv.constant0._Z32group_norm_nhwc_fwd_scale_kernelI11Bf16IOFp32WLi256EEv26Group_norm_nhwc_fwd_params --------------------------
	.section	.nv.constant0._Z32group_norm_nhwc_fwd_scale_kernelI11Bf16IOFp32WLi256EEv26Group_norm_nhwc_fwd_params,"a",@progbits
	.sectionflags	@""
	.align	4
.nv.constant0._Z32group_norm_nhwc_fwd_scale_kernelI11Bf16IOFp32WLi256EEv26Group_norm_nhwc_fwd_params:
	.zero		1056


//--------------------- .nv.constant0._Z32group_norm_nhwc_fwd_scale_kernelI11Bf16IOFp32WLi120EEv26Group_norm_nhwc_fwd_params --------------------------
	.section	.nv.constant0._Z32group_norm_nhwc_fwd_scale_kernelI11Bf16IOFp32WLi120EEv26Group_norm_nhwc_fwd_params,"a",@progbits
	.sectionflags	@""
	.align	4
.nv.constant0._Z32group_norm_nhwc_fwd_scale_kernelI11Bf16IOFp32WLi120EEv26Group_norm_nhwc_fwd_params:
	.zero		1056


//--------------------- .nv.constant0._Z32group_norm_nhwc_fwd_scale_kernelI11Bf16IOFp32WLi140EEv26Group_norm_nhwc_fwd_params --------------------------
	.section	.nv.constant0._Z32group_norm_nhwc_fwd_scale_kernelI11Bf16IOFp32WLi140EEv26Group_norm_nhwc_fwd_params,"a",@progbits
	.sectionflags	@""
	.align	4
.nv.constant0._Z32group_norm_nhwc_fwd_scale_kernelI11Bf16IOFp32WLi140EEv26Group_norm_nhwc_fwd_params:
	.zero		1056


//--------------------- .nv.constant0._Z32group_norm_nhwc_fwd_scale_kernelI11Bf16IOFp32WLi160EEv26Group_norm_nhwc_fwd_params --------------------------
	.section	.nv.constant0._Z32group_norm_nhwc_fwd_scale_kernelI11Bf16IOFp32WLi160EEv26Group_norm_nhwc_fwd_params,"a",@progbits
	.sectionflags	@""
	.align	4
.nv.constant0._Z32group_norm_nhwc_fwd_scale_kernelI11Bf16IOFp32WLi160EEv26Group_norm_nhwc_fwd_params:
	.zero		1056


//--------------------- .nv.constant0._Z32group_norm_nhwc_fwd_scale_kernelI11Bf16IOBf16WLi196EEv26Group_norm_nhwc_fwd_params --------------------------
	.section	.nv.constant0._Z32group_norm_nhwc_fwd_scale_kernelI11Bf16IOBf16WLi196EEv26Group_norm_nhwc_fwd_params,"a",@progbits
	.sectionflags	@""
	.align	4
.nv.constant0._Z32group_norm_nhwc_fwd_scale_kernelI11Bf16IOBf16WLi196EEv26Group_norm_nhwc_fwd_params:
	.zero		1056


//--------------------- .nv.constant0._Z32group_norm_nhwc_fwd_scale_kernelI11Bf16IOBf16WLi168EEv26Group_norm_nhwc_fwd_params --------------------------
	.section	.nv.constant0._Z32group_norm_nhwc_fwd_scale_kernelI11Bf16IOBf16WLi168EEv26Group_norm_nhwc_fwd_params,"a",@progbits
	.sectionflags	@""
	.align	4
.nv.constant0._Z32group_norm_nhwc_fwd_scale_kernelI11Bf16IOBf16WLi168EEv26Group_norm_nhwc_fwd_params:
	.zero		1056


//--------------------- .nv.constant0._Z32group_norm_nhwc_fwd_scale_kernelI11Bf16IOBf16WLi64EEv26Group_norm_nhwc_fwd_params --------------------------
	.section	.nv.constant0._Z32group_norm_nhwc_fwd_scale_kernelI11Bf16IOBf16WLi64EEv26Group_norm_nhwc_fwd_params,"a",@progbits
	.sectionflags	@""
	.align	4
.nv.constant0._Z32group_norm_nhwc_fwd_scale_kernelI11Bf16IOBf16WLi64EEv26Group_norm_nhwc_fwd_params:
	.zero		1056


//--------------------- .nv.constant0._Z32group_norm_nhwc_fwd_scale_kernelI11Bf16IOBf16WLi128EEv26Group_norm_nhwc_fwd_params --------------------------
	.section	.nv.constant0._Z32group_norm_nhwc_fwd_scale_kernelI11Bf16IOBf16WLi128EEv26Group_norm_nhwc_fwd_params,"a",@progbits
	.sectionflags	@""
	.align	4
.nv.constant0._Z32group_norm_nhwc_fwd_scale_kernelI11Bf16IOBf16WLi128EEv26Group_norm_nhwc_fwd_params:
	.zero		1056


//--------------------- .nv.constant0._Z32group_norm_nhwc_fwd_scale_kernelI11Bf16IOBf16WLi192EEv26Group_norm_nhwc_fwd_params --------------------------
	.section	.nv.constant0._Z32group_norm_nhwc_fwd_scale_kernelI11Bf16IOBf16WLi192EEv26Group_norm_nhwc_fwd_params,"a",@progbits
	.sectionflags	@""
	.align	4
.nv.constant0._Z32group_norm_nhwc_fwd_scale_kernelI11Bf16IOBf16WLi192EEv26Group_norm_nhwc_fwd_params:
	.zero		1056


//--------------------- .nv.constant0._Z32group_norm_nhwc_fwd_scale_kernelI11Bf16IOBf16WLi448EEv26Group_norm_nhwc_fwd_params --------------------------
	.section	.nv.constant0._Z32group_norm_nhwc_fwd_scale_kernelI11Bf16IOBf16WLi448EEv26Group_norm_nhwc_fwd_params,"a",@progbits
	.sectionflags	@""
	.align	4
.nv.constant0._Z32group_norm_nhwc_fwd_scale_kernelI11Bf16IOBf16WLi448EEv26Group_norm_nhwc_fwd_params:
	.zero		1056


//--------------------- .nv.constant0._Z32group_norm_nhwc_fwd_scale_kernelI11Bf16IOBf16WLi256EEv26Group_norm_nhwc_fwd_params --------------------------
	.section	.nv.constant0._Z32group_norm_nhwc_fwd_scale_kernelI11Bf16IOBf16WLi256EEv26Group_norm_nhwc_fwd_params,"a",@progbits
	.sectionflags	@""
	.align	4
.nv.constant0._Z32group_norm_nhwc_fwd_scale_kernelI11Bf16IOBf16WLi256EEv26Group_norm_nhwc_fwd_params:
	.zero		1056


//--------------------- .nv.constant0._Z32group_norm_nhwc_fwd_scale_kernelI11Bf16IOBf16WLi120EEv26Group_norm_nhwc_fwd_params --------------------------
	.section	.nv.constant0._Z32group_norm_nhwc_fwd_scale_kernelI11Bf16IOBf16WLi120EEv26Group_norm_nhwc_fwd_params,"a",@progbits
	.sectionflags	@""
	.align	4
.nv.constant0._Z32group_norm_nhwc_fwd_scale_kernelI11Bf16IOBf16WLi120EEv26Group_norm_nhwc_fwd_params:
	.zero		1056


//--------------------- .nv.constant0._Z32group_norm_nhwc_fwd_scale_kernelI11Bf16IOBf16WLi140EEv26Group_norm_nhwc_fwd_params --------------------------
	.section	.nv.constant0._Z32group_norm_nhwc_fwd_scale_kernelI11Bf16IOBf16WLi140EEv26Group_norm_nhwc_fwd_params,"a",@progbits
	.sectionflags	@""
	.align	4
.nv.constant0._Z32group_norm_nhwc_fwd_scale_kernelI11Bf16IOBf16WLi140EEv26Group_norm_nhwc_fwd_params:
	.zero		1056


//--------------------- .nv.constant0._Z32group_norm_nhwc_fwd_scale_kernelI11Bf16IOBf16WLi160EEv26Group_norm_nhwc_fwd_params --------------------------
	.section	.nv.constant0._Z32group_norm_nhwc_fwd_scale_kernelI11Bf16IOBf16WLi160EEv26Group_norm_nhwc_fwd_params,"a",@progbits
	.sectionflags	@""
	.align	4
.nv.constant0._Z32group_norm_nhwc_fwd_scale_kernelI11Bf16IOBf16WLi160EEv26Group_norm_nhwc_fwd_params:
	.zero		1056


//--------------------- .nv.constant0._Z32group_norm_nhwc_fwd_scale_kernelI11Bf16IOFp16WLi196EEv26Group_norm_nhwc_fwd_params --------------------------
	.section	.nv.constant0._Z32group_norm_nhwc_fwd_scale_kernelI11Bf16IOFp16WLi196EEv26Group_norm_nhwc_fwd_params,"a",@progbits
	.sectionflags	@""
	.align	4
.nv.constant0._Z32group_norm_nhwc_fwd_scale_kernelI11Bf16IOFp16WLi196EEv26Group_norm_nhwc_fwd_params:
	.zero		1056


//--------------------- .nv.constant0._Z32group_norm_nhwc_fwd_scale_kernelI11Bf16IOFp16WLi168EEv26Group_norm_nhwc_fwd_params --------------------------
	.section	.nv.constant0._Z32group_norm_nhwc_fwd_scale_kernelI11Bf16IOFp16WLi168EEv26Group_norm_nhwc_fwd_params,"a",@progbits
	.sectionflags	@""
	.align	4
.nv.constant0._Z32group_norm_nhwc_fwd_scale_kernelI11Bf16IOFp16WLi168EEv26Group_norm_nhwc_fwd_params:
	.zero		1056


//--------------------- .nv.constant0._Z32group_norm_nhwc_fwd_scale_kernelI11Bf16IOFp16WLi64EEv26Group_norm_nhwc_fwd_params --------------------------
	.section	.nv.constant0._Z32group_norm_nhwc_fwd_scale_kernelI11Bf16IOFp16WLi64EEv26Group_norm_nhwc_fwd_params,"a",@progbits
	.sectionflags	@""
	.align	4
.nv.constant0._Z32group_norm_nhwc_fwd_scale_kernelI11Bf16IOFp16WLi64EEv26Group_norm_nhwc_fwd_params:
	.zero		1056


//--------------------- .nv.constant0._Z32group_norm_nhwc_fwd_scale_kernelI11Bf16IOFp16WLi128EEv26Group_norm_nhwc_fwd_params --------------------------
	.section	.nv.constant0._Z32group_norm_nhwc_fwd_scale_kernelI11Bf16IOFp16WLi128EEv26Group_norm_nhwc_fwd_params,"a",@progbits
	.sectionflags	@""
	.align	4
.nv.constant0._Z32group_norm_nhwc_fwd_scale_kernelI11Bf16IOFp16WLi128EEv26Group_norm_nhwc_fwd_params:
	.zero		1056


//--------------------- .nv.constant0._Z32group_norm_nhwc_fwd_scale_kernelI11Bf16IOFp16WLi192EEv26Group_norm_nhwc_fwd_params --------------------------
	.section	.nv.constant0._Z32group_norm_nhwc_fwd_scale_kernelI11Bf16IOFp16WLi192EEv26Group_norm_nhwc_fwd_params,"a",@progbits
	.sectionflags	@""
	.align	4
.nv.constant0._Z32group_norm_nhwc_fwd_scale_kernelI11Bf16IOFp16WLi192EEv26Group_norm_nhwc_fwd_params:
	.zero		1056


//--------------------- .nv.constant0._Z32group_norm_nhwc_fwd_scale_kernelI11Bf16IOFp16WLi448EEv26Group_norm_nhwc_fwd_params --------------------------
	.section	.nv.constant0._Z32group_norm_nhwc_fwd_scale_kernelI11Bf16IOFp16WLi448EEv26Group_norm_nhwc_fwd_params,"a",@progbits
	.sectionflags	@""
	.align	4
.nv.constant0._Z32group_norm_nhwc_fwd_scale_kernelI11Bf16IOFp16WLi448EEv26Group_norm_nhwc_fwd_params:
	.zero		1056


//--------------------- .nv.constant0._Z32group_norm_nhwc_fwd_scale_kernelI11Bf16IOFp16WLi256EEv26Group_norm_nhwc_fwd_params --------------------------
	.section	.nv.constant0._Z32group_norm_nhwc_fwd_scale_kernelI11Bf16IOFp16WLi256EEv26Group_norm_nhwc_fwd_params,"a",@progbits
	.sectionflags	@""
	.align	4
.nv.constant0._Z32group_norm_nhwc_fwd_scale_kernelI11Bf16IOFp16WLi256EEv26Group_norm_nhwc_fwd_params:
	.zero		1056


//--------------------- .nv.constant0._Z32group_norm_nhwc_fwd_scale_kernelI11Bf16IOFp16WLi120EEv26Group_norm_nhwc_fwd_params --------------------------
	.section	.nv.constant0._Z32group_norm_nhwc_fwd_scale_kernelI11Bf16IOFp16WLi120EEv26Group_norm_nhwc_fwd_params,"a",@progbits
	.sectionflags	@""
	.align	4
.nv.constant0._Z32group_norm_nhwc_fwd_scale_kernelI11Bf16IOFp16WLi120EEv26Group_norm_nhwc_fwd_params:
	.zero		1056


//--------------------- .nv.constant0._Z32group_norm_nhwc_fwd_scale_kernelI11Bf16IOFp16WLi140EEv26Group_norm_nhwc_fwd_params --------------------------
	.section	.nv.constant0._Z32group_norm_nhwc_fwd_scale_kernelI11Bf16IOFp16WLi140EEv26Group_norm_nhwc_fwd_params,"a",@progbits
	.sectionflags	@""
	.align	4
.nv.constant0._Z32group_norm_nhwc_fwd_scale_kernelI11Bf16IOFp16WLi140EEv26Group_norm_nhwc_fwd_params:
	.zero		1056


//--------------------- .nv.constant0._Z32group_norm_nhwc_fwd_scale_kernelI11Bf16IOFp16WLi160EEv26Group_norm_nhwc_fwd_params --------------------------
	.section	.nv.constant0._Z32group_norm_nhwc_fwd_scale_kernelI11Bf16IOFp16WLi160EEv26Group_norm_nhwc_fwd_params,"a",@progbits
	.sectionflags	@""
	.align	4
.nv.constant0._Z32group_norm_nhwc_fwd_scale_kernelI11Bf16IOFp16WLi160EEv26Group_norm_nhwc_fwd_params:
	.zero		1056


//--------------------- .nv.constant0._Z32group_norm_nhwc_fwd_scale_kernelI11Fp16IOFp32WLi196EEv26Group_norm_nhwc_fwd_params --------------------------
	.section	.nv.constant0._Z32group_norm_nhwc_fwd_scale_kernelI11Fp16IOFp32WLi196EEv26Group_norm_nhwc_fwd_params,"a",@progbits
	.sectionflags	@""
	.align	4
.nv.constant0._Z32group_norm_nhwc_fwd_scale_kernelI11Fp16IOFp32WLi196EEv26Group_norm_nhwc_fwd_params:
	.zero		1056


//--------------------- .nv.constant0._Z32group_norm_nhwc_fwd_scale_kernelI11Fp16IOFp32WLi168EEv26Group_norm_nhwc_fwd_params --------------------------
	.section	.nv.constant0._Z32group_norm_nhwc_fwd_scale_kernelI11Fp16IOFp32WLi168EEv26Group_norm_nhwc_fwd_params,"a",@progbits
	.sectionflags	@""
	.align	4
.nv.constant0._Z32group_norm_nhwc_fwd_scale_kernelI11Fp16IOFp32WLi168EEv26Group_norm_nhwc_fwd_params:
	.zero		1056


//--------------------- .nv.constant0._Z32group_norm_nhwc_fwd_scale_kernelI11Fp16IOFp32WLi64EEv26Group_norm_nhwc_fwd_params --------------------------
	.section	.nv.constant0._Z32group_norm_nhwc_fwd_scale_kernelI11Fp16IOFp32WLi64EEv26Group_norm_nhwc_fwd_params,"a",@progbits
	.sectionflags	@""
	.align	4
.nv.constant0._Z32group_norm_nhwc_fwd_scale_kernelI11Fp16IOFp32WLi64EEv26Group_norm_nhwc_fwd_params:
	.zero		1056


//--------------------- .nv.constant0._Z32group_norm_nhwc_fwd_scale_kernelI11Fp16IOFp32WLi128EEv26Group_norm_nhwc_fwd_params --------------------------
	.section	.nv.constant0._Z32group_norm_nhwc_fwd_scale_kernelI11Fp16IOFp32WLi128EEv26Group_norm_nhwc_fwd_params,"a",@progbits
	.sectionflags	@""
	.align	4
.nv.constant0._Z32group_norm_nhwc_fwd_scale_kernelI11Fp16IOFp32WLi128EEv26Group_norm_nhwc_fwd_params:
	.zero		1056


//--------------------- .nv.constant0._Z32group_norm_nhwc_fwd_scale_kernelI11Fp16IOFp32WLi192EEv26Group_norm_nhwc_fwd_params --------------------------
	.section	.nv.constant0._Z32group_norm_nhwc_fwd_scale_kernelI11Fp16IOFp32WLi192EEv26Group_norm_nhwc_fwd_params,"a",@progbits
	.sectionflags	@""
	.align	4
.nv.constant0._Z32group_norm_nhwc_fwd_scale_kernelI11Fp16IOFp32WLi192EEv26Group_norm_nhwc_fwd_params:
	.zero		1056


//--------------------- .nv.constant0._Z32group_norm_nhwc_fwd_scale_kernelI11Fp16IOFp32WLi448EEv26Group_norm_nhwc_fwd_params --------------------------
	.section	.nv.constant0._Z32group_norm_nhwc_fwd_scale_kernelI11Fp16IOFp32WLi448EEv26Group_norm_nhwc_fwd_params,"a",@progbits
	.sectionflags	@""
	.align	4
.nv.constant0._Z32group_norm_nhwc_fwd_scale_kernelI11Fp16IOFp32WLi448EEv26Group_norm_nhwc_fwd_params:
	.zero		1056


//--------------------- .nv.constant0._Z32group_norm_nhwc_fwd_scale_kernelI11Fp16IOFp32WLi256EEv26Group_norm_nhwc_fwd_params --------------------------
	.section	.nv.constant0._Z32group_norm_nhwc_fwd_scale_kernelI11Fp16IOFp32WLi256EEv26Group_norm_nhwc_fwd_params,"a",@progbits
	.sectionflags	@""
	.align	4
.nv.constant0._Z32group_norm_nhwc_fwd_scale_kernelI11Fp16IOFp32WLi256EEv26Group_norm_nhwc_fwd_params:
	.zero		1056


//--------------------- .nv.constant0._Z32group_norm_nhwc_fwd_scale_kernelI11Fp16IOFp32WLi120EEv26Group_norm_nhwc_fwd_params --------------------------
	.section	.nv.constant0._Z32group_norm_nhwc_fwd_scale_kernelI11Fp16IOFp32WLi120EEv26Group_norm_nhwc_fwd_params,"a",@progbits
	.sectionflags	@""
	.align	4
.nv.constant0._Z32group_norm_nhwc_fwd_scale_kernelI11Fp16IOFp32WLi120EEv26Group_norm_nhwc_fwd_params:
	.zero		1056


//--------------------- .nv.constant0._Z32group_norm_nhwc_fwd_scale_kernelI11Fp16IOFp32WLi140EEv26Group_norm_nhwc_fwd_params --------------------------
	.section	.nv.constant0._Z32group_norm_nhwc_fwd_scale_kernelI11Fp16IOFp32WLi140EEv26Group_norm_nhwc_fwd_params,"a",@progbits
	.sectionflags	@""
	.align	4
.nv.constant0._Z32group_norm_nhwc_fwd_scale_kernelI11Fp16IOFp32WLi140EEv26Group_norm_nhwc_fwd_params:
	.zero		1056


//--------------------- .nv.constant0._Z32group_norm_nhwc_fwd_scale_kernelI11Fp16IOFp32WLi160EEv26Group_norm_nhwc_fwd_params --------------------------
	.section	.nv.constant0._Z32group_norm_nhwc_fwd_scale_kernelI11Fp16IOFp32WLi160EEv26Group_norm_nhwc_fwd_params,"a",@progbits
	.sectionflags	@""
	.align	4
.nv.constant0._Z32group_norm_nhwc_fwd_scale_kernelI11Fp16IOFp32WLi160EEv26Group_norm_nhwc_fwd_params:
	.zero		1056


//--------------------- .nv.constant0._Z32group_norm_nhwc_fwd_scale_kernelI11Fp16IOBf16WLi196EEv26Group_norm_nhwc_fwd_params --------------------------
	.section	.nv.constant0._Z32group_norm_nhwc_fwd_scale_kernelI11Fp16IOBf16WLi196EEv26Group_norm_nhwc_fwd_params,"a",@progbits
	.sectionflags	@""
	.align	4
.nv.constant0._Z32group_norm_nhwc_fwd_scale_kernelI11Fp16IOBf16WLi196EEv26Group_norm_nhwc_fwd_params:
	.zero		1056


//--------------------- .nv.constant0._Z32group_norm_nhwc_fwd_scale_kernelI11Fp16IOBf16WLi168EEv26Group_norm_nhwc_fwd_params --------------------------
	.section	.nv.constant0._Z32group_norm_nhwc_fwd_scale_kernelI11Fp16IOBf16WLi168EEv26Group_norm_nhwc_fwd_params,"a",@progbits
	.sectionflags	@""
	.align	4
.nv.constant0._Z32group_norm_nhwc_fwd_scale_kernelI11Fp16IOBf16WLi168EEv26Group_norm_nhwc_fwd_params:
	.zero		1056


//--------------------- .nv.constant0._Z32group_norm_nhwc_fwd_scale_kernelI11Fp16IOBf16WLi64EEv26Group_norm_nhwc_fwd_params --------------------------
	.section	.nv.constant0._Z32group_norm_nhwc_fwd_scale_kernelI11Fp16IOBf16WLi64EEv26Group_norm_nhwc_fwd_params,"a",@progbits
	.sectionflags	@""
	.align	4
.nv.constant0._Z32group_norm_nhwc_fwd_scale_kernelI11Fp16IOBf16WLi64EEv26Group_norm_nhwc_fwd_params:
	.zero		1056


//--------------------- .nv.constant0._Z32group_norm_nhwc_fwd_scale_kernelI11Fp16IOBf16WLi128EEv26Group_norm_nhwc_fwd_params --------------------------
	.section	.nv.constant0._Z32group_norm_nhwc_fwd_scale_kernelI11Fp16IOBf16WLi128EEv26Group_norm_nhwc_fwd_params,"a",@progbits
	.sectionflags	@""
	.align	4
.nv.constant0._Z32group_norm_nhwc_fwd_scale_kernelI11Fp16IOBf16WLi128EEv26Group_norm_nhwc_fwd_params:
	.zero		1056


//--------------------- .nv.constant0._Z32group_norm_nhwc_fwd_scale_kernelI11Fp16IOBf16WLi192EEv26Group_norm_nhwc_fwd_params --------------------------
	.section	.nv.constant0._Z32group_norm_nhwc_fwd_scale_kernelI11Fp16IOBf16WLi192EEv26Group_norm_nhwc_fwd_params,"a",@progbits
	.sectionflags	@""
	.align	4
.nv.constant0._Z32group_norm_nhwc_fwd_scale_kernelI11Fp16IOBf16WLi192EEv26Group_norm_nhwc_fwd_params:
	.zero		1056


//--------------------- .nv.constant0._Z32group_norm_nhwc_fwd_scale_kernelI11Fp16IOBf16WLi448EEv26Group_norm_nhwc_fwd_params --------------------------
	.section	.nv.constant0._Z32group_norm_nhwc_fwd_scale_kernelI11Fp16IOBf16WLi448EEv26Group_norm_nhwc_fwd_params,"a",@progbits
	.sectionflags	@""
	.align	4
.nv.constant0._Z32group_norm_nhwc_fwd_scale_kernelI11Fp16IOBf16WLi448EEv26Group_norm_nhwc_fwd_params:
	.zero		1056


//--------------------- .nv.constant0._Z32group_norm_nhwc_fwd_scale_kernelI11Fp16IOBf16WLi256EEv26Group_norm_nhwc_fwd_params --------------------------
	.section	.nv.constant0._Z32group_norm_nhwc_fwd_scale_kernelI11Fp16IOBf16WLi256EEv26Group_norm_nhwc_fwd_params,"a",@progbits
	.sectionflags	@""
	.align	4
.nv.constant0._Z32group_norm_nhwc_fwd_scale_kernelI11Fp16IOBf16WLi256EEv26Group_norm_nhwc_fwd_params:
	.zero		1056


//--------------------- .nv.constant0._Z32group_norm_nhwc_fwd_scale_kernelI11Fp16IOBf16WLi120EEv26Group_norm_nhwc_fwd_params --------------------------
	.section	.nv.constant0._Z32group_norm_nhwc_fwd_scale_kernelI11Fp16IOBf16WLi120EEv26Group_norm_nhwc_fwd_params,"a",@progbits
	.sectionflags	@""
	.align	4
.nv.constant0._Z32group_norm_nhwc_fwd_scale_kernelI11Fp16IOBf16WLi120EEv26Group_norm_nhwc_fwd_params:
	.zero		1056


//--------------------- .nv.constant0._Z32group_norm_nhwc_fwd_scale_kernelI11Fp16IOBf16WLi140EEv26Group_norm_nhwc_fwd_params --------------------------
	.section	.nv.constant0._Z32group_norm_nhwc_fwd_scale_kernelI11Fp16IOBf16WLi140EEv26Group_norm_nhwc_fwd_params,"a",@progbits
	.sectionflags	@""
	.align	4
.nv.constant0._Z32group_norm_nhwc_fwd_scale_kernelI11Fp16IOBf16WLi140EEv26Group_norm_nhwc_fwd_params:
	.zero		1056


//--------------------- .nv.constant0._Z32group_norm_nhwc_fwd_scale_kernelI11Fp16IOBf16WLi160EEv26Group_norm_nhwc_fwd_params --------------------------
	.section	.nv.constant0._Z32group_norm_nhwc_fwd_scale_kernelI11Fp16IOBf16WLi160EEv26Group_norm_nhwc_fwd_params,"a",@progbits
	.sectionflags	@""
	.align	4
.nv.constant0._Z32group_norm_nhwc_fwd_scale_kernelI11Fp16IOBf16WLi160EEv26Group_norm_nhwc_fwd_params:
	.zero		1056


//--------------------- .nv.constant0._Z32group_norm_nhwc_fwd_scale_kernelI11Fp16IOFp16WLi196EEv26Group_norm_nhwc_fwd_params --------------------------
	.section	.nv.constant0._Z32group_norm_nhwc_fwd_scale_kernelI11Fp16IOFp16WLi196EEv26Group_norm_nhwc_fwd_params,"a",@progbits
	.sectionflags	@""
	.align	4
.nv.constant0._Z32group_norm_nhwc_fwd_scale_kernelI11Fp16IOFp16WLi196EEv26Group_norm_nhwc_fwd_params:
	.zero		1056


//--------------------- .nv.constant0._Z32group_norm_nhwc_fwd_scale_kernelI11Fp16IOFp16WLi168EEv26Group_norm_nhwc_fwd_params --------------------------
	.section	.nv.constant0._Z32group_norm_nhwc_fwd_scale_kernelI11Fp16IOFp16WLi168EEv26Group_norm_nhwc_fwd_params,"a",@progbits
	.sectionflags	@""
	.align	4
.nv.constant0._Z32group_norm_nhwc_fwd_scale_kernelI11Fp16IOFp16WLi168EEv26Group_norm_nhwc_fwd_params:
	.zero		1056


//--------------------- .nv.constant0._Z32group_norm_nhwc_fwd_scale_kernelI11Fp16IOFp16WLi64EEv26Group_norm_nhwc_fwd_params --------------------------
	.section	.nv.constant0._Z32group_norm_nhwc_fwd_scale_kernelI11Fp16IOFp16WLi64EEv26Group_norm_nhwc_fwd_params,"a",@progbits
	.sectionflags	@""
	.align	4
.nv.constant0._Z32group_norm_nhwc_fwd_scale_kernelI11Fp16IOFp16WLi64EEv26Group_norm_nhwc_fwd_params:
	.zero		1056


//--------------------- .nv.constant0._Z32group_norm_nhwc_fwd_scale_kernelI11Fp16IOFp16WLi128EEv26Group_norm_nhwc_fwd_params --------------------------
	.section	.nv.constant0._Z32group_norm_nhwc_fwd_scale_kernelI11Fp16IOFp16WLi128EEv26Group_norm_nhwc_fwd_params,"a",@progbits
	.sectionflags	@""
	.align	4
.nv.constant0._Z32group_norm_nhwc_fwd_scale_kernelI11Fp16IOFp16WLi128EEv26Group_norm_nhwc_fwd_params:
	.zero		1056


//--------------------- .nv.constant0._Z32group_norm_nhwc_fwd_scale_kernelI11Fp16IOFp16WLi192EEv26Group_norm_nhwc_fwd_params --------------------------
	.section	.nv.constant0._Z32group_norm_nhwc_fwd_scale_kernelI11Fp16IOFp16WLi192EEv26Group_norm_nhwc_fwd_params,"a",@progbits
	.sectionflags	@""
	.align	4
.nv.constant0._Z32group_norm_nhwc_fwd_scale_kernelI11Fp16IOFp16WLi192EEv26Group_norm_nhwc_fwd_params:
	.zero		1056


//--------------------- .nv.constant0._Z32group_norm_nhwc_fwd_scale_kernelI11Fp16IOFp16WLi448EEv26Group_norm_nhwc_fwd_params --------------------------
	.section	.nv.constant0._Z32group_norm_nhwc_fwd_scale_kernelI11Fp16IOFp16WLi448EEv26Group_norm_nhwc_fwd_params,"a",@progbits
	.sectionflags	@""
	.align	4
.nv.constant0._Z32group_norm_nhwc_fwd_scale_kernelI11Fp16IOFp16WLi448EEv26Group_norm_nhwc_fwd_params:
	.zero		1056


//--------------------- .nv.constant0._Z32group_norm_nhwc_fwd_scale_kernelI11Fp16IOFp16WLi256EEv26Group_norm_nhwc_fwd_params --------------------------
	.section	.nv.constant0._Z32group_norm_nhwc_fwd_scale_kernelI11Fp16IOFp16WLi256EEv26Group_norm_nhwc_fwd_params,"a",@progbits
	.sectionflags	@""
	.align	4
.nv.constant0._Z32group_norm_nhwc_fwd_scale_kernelI11Fp16IOFp16WLi256EEv26Group_norm_nhwc_fwd_params:
	.zero		1056


//--------------------- .nv.constant0._Z32group_norm_nhwc_fwd_scale_kernelI11Fp16IOFp16WLi120EEv26Group_norm_nhwc_fwd_params --------------------------
	.section	.nv.constant0._Z32group_norm_nhwc_fwd_scale_kernelI11Fp16IOFp16WLi120EEv26Group_norm_nhwc_fwd_params,"a",@progbits
	.sectionflags	@""
	.align	4
.nv.constant0._Z32group_norm_nhwc_fwd_scale_kernelI11Fp16IOFp16WLi120EEv26Group_norm_nhwc_fwd_params:
	.zero		1056


//--------------------- .nv.constant0._Z32group_norm_nhwc_fwd_scale_kernelI11Fp16IOFp16WLi140EEv26Group_norm_nhwc_fwd_params --------------------------
	.section	.nv.constant0._Z32group_norm_nhwc_fwd_scale_kernelI11Fp16IOFp16WLi140EEv26Group_norm_nhwc_fwd_params,"a",@progbits
	.sectionflags	@""
	.align	4
.nv.constant0._Z32group_norm_nhwc_fwd_scale_kernelI11Fp16IOFp16WLi140EEv26Group_norm_nhwc_fwd_params:
	.zero		1056


//--------------------- .nv.constant0._Z32group_norm_nhwc_fwd_scale_kernelI11Fp16IOFp16WLi160EEv26Group_norm_nhwc_fwd_params --------------------------
	.section	.nv.constant0._Z32group_norm_nhwc_fwd_scale_kernelI11Fp16IOFp16WLi160EEv26Group_norm_nhwc_fwd_params,"a",@progbits
	.sectionflags	@""
	.align	4
.nv.constant0._Z32group_norm_nhwc_fwd_scale_kernelI11Fp16IOFp16WLi160EEv26Group_norm_nhwc_fwd_params:
	.zero		1056


//--------------------- .nv.constant0._Z30group_norm_nhwc_fwd_sum_kernelI11Fp32IOFp32WLi196EEv26Group_norm_nhwc_fwd_params --------------------------
	.section	.nv.constant0._Z30group_norm_nhwc_fwd_sum_kernelI11Fp32IOFp32WLi196EEv26Group_norm_nhwc_fwd_params,"a",@progbits
	.sectionflags	@""
	.align	4
.nv.constant0._Z30group_norm_nhwc_fwd_sum_kernelI11Fp32IOFp32WLi196EEv26Group_norm_nhwc_fwd_params:
	.zero		1056


//--------------------- .nv.constant0._Z30group_norm_nhwc_fwd_sum_kernelI11Fp32IOFp32WLi168EEv26Group_norm_nhwc_fwd_params --------------------------
	.section	.nv.constant0._Z30group_norm_nhwc_fwd_sum_kernelI11Fp32IOFp32WLi168EEv26Group_norm_nhwc_fwd_params,"a",@progbits
	.sectionflags	@""
	.align	4
.nv.constant0._Z30group_norm_nhwc_fwd_sum_kernelI11Fp32IOFp32WLi168EEv26Group_norm_nhwc_fwd_params:
	.zero		1056


//--------------------- .nv.constant0._Z30group_norm_nhwc_fwd_sum_kernelI11Fp32IOFp32WLi64EEv26Group_norm_nhwc_fwd_params --------------------------
	.section	.nv.constant0._Z30group_norm_nhwc_fwd_sum_kernelI11Fp32IOFp32WLi64EEv26Group_norm_nhwc_fwd_params,"a",@progbits
	.sectionflags	@""
	.align	4
.nv.constant0._Z30group_norm_nhwc_fwd_sum_kernelI11Fp32IOFp32WLi64EEv26Group_norm_nhwc_fwd_params:
	.zero		1056


//--------------------- .nv.constant0._Z30group_norm_nhwc_fwd_sum_kernelI11Fp32IOFp32WLi128EEv26Group_norm_nhwc_fwd_params --------------------------
	.section	.nv.constant0._Z30group_norm_nhwc_fwd_sum_kernelI11Fp32IOFp32WLi128EEv26Group_norm_nhwc_fwd_params,"a",@progbits
	.sectionflags	@""
	.align	4
.nv.constant0._Z30group_norm_nhwc_fwd_sum_kernelI11Fp32IOFp32WLi128EEv26Group_norm_nhwc_fwd_params:
	.zero		1056


//--------------------- .nv.constant0._Z30group_norm_nhwc_fwd_sum_kernelI11Fp32IOFp32WLi192EEv26Group_norm_nhwc_fwd_params --------------------------
	.section	.nv.constant0._Z30group_norm_nhwc_fwd_sum_kernelI11Fp32IOFp32WLi192EEv26Group_norm_nhwc_fwd_params,"a",@progbits
	.sectionflags	@""
	.align	4
.nv.constant0._Z30group_norm_nhwc_fwd_sum_kernelI11Fp32IOFp32WLi192EEv26Group_norm_nhwc_fwd_params:
	.zero		1056


//--------------------- .nv.constant0._Z30group_norm_nhwc_fwd_sum_kernelI11Fp32IOFp32WLi448EEv26Group_norm_nhwc_fwd_params --------------------------
	.section	.nv.constant0._Z30group_norm_nhwc_fwd_sum_kernelI11Fp32IOFp32WLi448EEv26Group_norm_nhwc_fwd_params,"a",@progbits
	.sectionflags	@""
	.align	4
.nv.constant0._Z30group_norm_nhwc_fwd_sum_kernelI11Fp32IOFp32WLi448EEv26Group_norm_nhwc_fwd_params:
	.zero		1056


//--------------------- .nv.constant0._Z30group_norm_nhwc_fwd_sum_kernelI11Fp32IOFp32WLi256EEv26Group_norm_nhwc_fwd_params --------------------------
	.section	.nv.constant0._Z30group_norm_nhwc_fwd_sum_kernelI11Fp32IOFp32WLi256EEv26Group_norm_nhwc_fwd_params,"a",@progbits
	.sectionflags	@""
	.align	4
.nv.constant0._Z30group_norm_nhwc_fwd_sum_kernelI11Fp32IOFp32WLi256EEv26Group_norm_nhwc_fwd_params:
	.zero		1056


//--------------------- .nv.constant0._Z30group_norm_nhwc_fwd_sum_kernelI11Fp32IOFp32WLi120EEv26Group_norm_nhwc_fwd_params --------------------------
	.section	.nv.constant0._Z30group_norm_nhwc_fwd_sum_kernelI11Fp32IOFp32WLi120EEv26Group_norm_nhwc_fwd_params,"a",@progbits
	.sectionflags	@""
	.align	4
.nv.constant0._Z30group_norm_nhwc_fwd_sum_kernelI11Fp32IOFp32WLi120EEv26Group_norm_nhwc_fwd_params:
	.zero		1056


//--------------------- .nv.constant0._Z30group_norm_nhwc_fwd_sum_kernelI11Fp32IOFp32WLi140EEv26Group_norm_nhwc_fwd_params --------------------------
	.section	.nv.constant0._Z30group_norm_nhwc_fwd_sum_kernelI11Fp32IOFp32WLi140EEv26Group_norm_nhwc_fwd_params,"a",@progbits
	.sectionflags	@""
	.align	4
.nv.constant0._Z30group_norm_nhwc_fwd_sum_kernelI11Fp32IOFp32WLi140EEv26Group_norm_nhwc_fwd_params:
	.zero		1056


//--------------------- .nv.constant0._Z30group_norm_nhwc_fwd_sum_kernelI11Fp32IOFp32WLi160EEv26Group_norm_nhwc_fwd_params --------------------------
	.section	.nv.constant0._Z30group_norm_nhwc_fwd_sum_kernelI11Fp32IOFp32WLi160EEv26Group_norm_nhwc_fwd_params,"a",@progbits
	.sectionflags	@""
	.align	4
.nv.constant0._Z30group_norm_nhwc_fwd_sum_kernelI11Fp32IOFp32WLi160EEv26Group_norm_nhwc_fwd_params:
	.zero		1056


//--------------------- .nv.constant0._Z30group_norm_nhwc_fwd_sum_kernelI11Fp32IOBf16WLi196EEv26Group_norm_nhwc_fwd_params --------------------------
	.section	.nv.constant0._Z30group_norm_nhwc_fwd_sum_kernelI11Fp32IOBf16WLi196EEv26Group_norm_nhwc_fwd_params,"a",@progbits
	.sectionflags	@""
	.align	4
.nv.constant0._Z30group_norm_nhwc_fwd_sum_kernelI11Fp32IOBf16WLi196EEv26Group_norm_nhwc_fwd_params:
	.zero		1056


//--------------------- .nv.constant0._Z30group_norm_nhwc_fwd_sum_kernelI11Fp32IOBf16WLi168EEv26Group_norm_nhwc_fwd_params --------------------------
	.section	.nv.constant0._Z30group_norm_nhwc_fwd_sum_kernelI11Fp32IOBf16WLi168EEv26Group_norm_nhwc_fwd_params,"a",@progbits
	.sectionflags	@""
	.align	4
.nv.constant0._Z30group_norm_nhwc_fwd_sum_kernelI11Fp32IOBf16WLi168EEv26Group_norm_nhwc_fwd_params:
	.zero		1056


//--------------------- .nv.constant0._Z30group_norm_nhwc_fwd_sum_kernelI11Fp32IOBf16WLi64EEv26Group_norm_nhwc_fwd_params --------------------------
	.section	.nv.constant0._Z30group_norm_nhwc_fwd_sum_kernelI11Fp32IOBf16WLi64EEv26Group_norm_nhwc_fwd_params,"a",@progbits
	.sectionflags	@""
	.align	4
.nv.constant0._Z30group_norm_nhwc_fwd_sum_kernelI11Fp32IOBf16WLi64EEv26Group_norm_nhwc_fwd_params:
	.zero		1056


//--------------------- .nv.constant0._Z30group_norm_nhwc_fwd_sum_kernelI11Fp32IOBf16WLi128EEv26Group_norm_nhwc_fwd_params --------------------------
	.section	.nv.constant0._Z30group_norm_nhwc_fwd_sum_kernelI11Fp32IOBf16WLi128EEv26Group_norm_nhwc_fwd_params,"a",@progbits
	.sectionflags	@""
	.align	4
.nv.constant0._Z30group_norm_nhwc_fwd_sum_kernelI11Fp32IOBf16WLi128EEv26Group_norm_nhwc_fwd_params:
	.zero		1056


//--------------------- .nv.constant0._Z30group_norm_nhwc_fwd_sum_kernelI11Fp32IOBf16WLi192EEv26Group_norm_nhwc_fwd_params --------------------------
	.section	.nv.constant0._Z30group_norm_nhwc_fwd_sum_kernelI11Fp32IOBf16WLi192EEv26Group_norm_nhwc_fwd_params,"a",@progbits
	.sectionflags	@""
	.align	4
.nv.constant0._Z30group_norm_nhwc_fwd_sum_kernelI11Fp32IOBf16WLi192EEv26Group_norm_nhwc_fwd_params:
	.zero		1056


//--------------------- .nv.constant0._Z30group_norm_nhwc_fwd_sum_kernelI11Fp32IOBf16WLi448EEv26Group_norm_nhwc_fwd_params --------------------------
	.section	.nv.constant0._Z30group_norm_nhwc_fwd_sum_kernelI11Fp32IOBf16WLi448EEv26Group_norm_nhwc_fwd_params,"a",@progbits
	.sectionflags	@""
	.align	4
.nv.constant0._Z30group_norm_nhwc_fwd_sum_kernelI11Fp32IOBf16WLi448EEv26Group_norm_nhwc_fwd_params:
	.zero		1056


//--------------------- .nv.constant0._Z30group_norm_nhwc_fwd_sum_kernelI11Fp32IOBf16WLi256EEv26Group_norm_nhwc_fwd_params --------------------------
	.section	.nv.constant0._Z30group_norm_nhwc_fwd_sum_kernelI11Fp32IOBf16WLi256EEv26Group_norm_nhwc_fwd_params,"a",@progbits
	.sectionflags	@""
	.align	4
.nv.constant0._Z30group_norm_nhwc_fwd_sum_kernelI11Fp32IOBf16WLi256EEv26Group_norm_nhwc_fwd_params:
	.zero		1056


//--------------------- .nv.constant0._Z30group_norm_nhwc_fwd_sum_kernelI11Fp32IOBf16WLi120EEv26Group_norm_nhwc_fwd_params --------------------------
	.section	.nv.constant0._Z30group_norm_nhwc_fwd_sum_kernelI11Fp32IOBf16WLi120EEv26Group_norm_nhwc_fwd_params,"a",@progbits
	.sectionflags	@""
	.align	4
.nv.constant0._Z30group_norm_nhwc_fwd_sum_kernelI11Fp32IOBf16WLi120EEv26Group_norm_nhwc_fwd_params:
	.zero		1056


//--------------------- .nv.constant0._Z30group_norm_nhwc_fwd_sum_kernelI11Fp32IOBf16WLi140EEv26Group_norm_nhwc_fwd_params --------------------------
	.section	.nv.constant0._Z30group_norm_nhwc_fwd_sum_kernelI11Fp32IOBf16WLi140EEv26Group_norm_nhwc_fwd_params,"a",@progbits
	.sectionflags	@""
	.align	4
.nv.constant0._Z30group_norm_nhwc_fwd_sum_kernelI11Fp32IOBf16WLi140EEv26Group_norm_nhwc_fwd_params:
	.zero		1056


//--------------------- .nv.constant0._Z30group_norm_nhwc_fwd_sum_kernelI11Fp32IOBf16WLi160EEv26Group_norm_nhwc_fwd_params --------------------------
	.section	.nv.constant0._Z30group_norm_nhwc_fwd_sum_kernelI11Fp32IOBf16WLi160EEv26Group_norm_nhwc_fwd_params,"a",@progbits
	.sectionflags	@""
	.align	4
.nv.constant0._Z30group_norm_nhwc_fwd_sum_kernelI11Fp32IOBf16WLi160EEv26Group_norm_nhwc_fwd_params:
	.zero		1056


//--------------------- .nv.constant0._Z30group_norm_nhwc_fwd_sum_kernelI11Fp32IOFp16WLi196EEv26Group_norm_nhwc_fwd_params --------------------------
	.section	.nv.constant0._Z30group_norm_nhwc_fwd_sum_kernelI11Fp32IOFp16WLi196EEv26Group_norm_nhwc_fwd_params,"a",@progbits
	.sectionflags	@""
	.align	4
.nv.constant0._Z30group_norm_nhwc_fwd_sum_kernelI11Fp32IOFp16WLi196EEv26Group_norm_nhwc_fwd_params:
	.zero		1056


//--------------------- .nv.constant0._Z30group_norm_nhwc_fwd_sum_kernelI11Fp32IOFp16WLi168EEv26Group_norm_nhwc_fwd_params --------------------------
	.section	.nv.constant0._Z30group_norm_nhwc_fwd_sum_kernelI11Fp32IOFp16WLi168EEv26Group_norm_nhwc_fwd_params,"a",@progbits
	.sectionflags	@""
	.align	4
.nv.constant0._Z30group_norm_nhwc_fwd_sum_kernelI11Fp32IOFp16WLi168EEv26Group_norm_nhwc_fwd_params:
	.zero		1056


//--------------------- .nv.constant0._Z30group_norm_nhwc_fwd_sum_kernelI11Fp32IOFp16WLi64EEv26Group_norm_nhwc_fwd_params --------------------------
	.section	.nv.constant0._Z30group_norm_nhwc_fwd_sum_kernelI11Fp32IOFp16WLi64EEv26Group_norm_nhwc_fwd_params,"a",@progbits
	.sectionflags	@""
	.align	4
.nv.constant0._Z30group_norm_nhwc_fwd_sum_kernelI11Fp32IOFp16WLi64EEv26Group_norm_nhwc_fwd_params:
	.zero		1056


//--------------------- .nv.constant0._Z30group_norm_nhwc_fwd_sum_kernelI11Fp32IOFp16WLi128EEv26Group_norm_nhwc_fwd_params --------------------------
	.section	.nv.constant0._Z30group_norm_nhwc_fwd_sum_kernelI11Fp32IOFp16WLi128EEv26Group_norm_nhwc_fwd_params,"a",@progbits
	.sectionflags	@""
	.align	4
.nv.constant0._Z30group_norm_nhwc_fwd_sum_kernelI11Fp32IOFp16WLi128EEv26Group_norm_nhwc_fwd_params:
	.zero		1056


//--------------------- .nv.constant0._Z30group_norm_nhwc_fwd_sum_kernelI11Fp32IOFp16WLi192EEv26Group_norm_nhwc_fwd_params --------------------------
	.section	.nv.constant0._Z30group_norm_nhwc_fwd_sum_kernelI11Fp32IOFp16WLi192EEv26Group_norm_nhwc_fwd_params,"a",@progbits
	.sectionflags	@""
	.align	4
.nv.constant0._Z30group_norm_nhwc_fwd_sum_kernelI11Fp32IOFp16WLi192EEv26Group_norm_nhwc_fwd_params:
	.zero		1056


//--------------------- .nv.constant0._Z30group_norm_nhwc_fwd_sum_kernelI11Fp32IOFp16WLi448EEv26Group_norm_nhwc_fwd_params --------------------------
	.section	.nv.constant0._Z30group_norm_nhwc_fwd_sum_kernelI11Fp32IOFp16WLi448EEv26Group_norm_nhwc_fwd_params,"a",@progbits
	.sectionflags	@""
	.align	4
.nv.constant0._Z30group_norm_nhwc_fwd_sum_kernelI11Fp32IOFp16WLi448EEv26Group_norm_nhwc_fwd_params:
	.zero		1056


//--------------------- .nv.constant0._Z30group_norm_nhwc_fwd_sum_kernelI11Fp32IOFp16WLi256EEv26Group_norm_nhwc_fwd_params --------------------------
	.section	.nv.constant0._Z30group_norm_nhwc_fwd_sum_kernelI11Fp32IOFp16WLi256EEv26Group_norm_nhwc_fwd_params,"a",@progbits
	.sectionflags	@""
	.align	4
.nv.constant0._Z30group_norm_nhwc_fwd_sum_kernelI11Fp32IOFp16WLi256EEv26Group_norm_nhwc_fwd_params:
	.zero		1056


//--------------------- .nv.constant0._Z30group_norm_nhwc_fwd_sum_kernelI11Fp32IOFp16WLi120EEv26Group_norm_nhwc_fwd_params --------------------------
	.section	.nv.constant0._Z30group_norm_nhwc_fwd_sum_kernelI11Fp32IOFp16WLi120EEv26Group_norm_nhwc_fwd_params,"a",@progbits
	.sectionflags	@""
	.align	4
.nv.constant0._Z30group_norm_nhwc_fwd_sum_kernelI11Fp32IOFp16WLi120EEv26Group_norm_nhwc_fwd_params:
	.zero		1056


//--------------------- .nv.constant0._Z30group_norm_nhwc_fwd_sum_kernelI11Fp32IOFp16WLi140EEv26Group_norm_nhwc_fwd_params --------------------------
	.section	.nv.constant0._Z30group_norm_nhwc_fwd_sum_kernelI11Fp32IOFp16WLi140EEv26Group_norm_nhwc_fwd_params,"a",@progbits
	.sectionflags	@""
	.align	4
.nv.constant0._Z30group_norm_nhwc_fwd_sum_kernelI11Fp32IOFp16WLi140EEv26Group_norm_nhwc_fwd_params:
	.zero		1056


//--------------------- .nv.constant0._Z30group_norm_nhwc_fwd_sum_kernelI11Fp32IOFp16WLi160EEv26Group_norm_nhwc_fwd_params --------------------------
	.section	.nv.constant0._Z30group_norm_nhwc_fwd_sum_kernelI11Fp32IOFp16WLi160EEv26Group_norm_nhwc_fwd_params,"a",@progbits
	.sectionflags	@""
	.align	4
.nv.constant0._Z30group_norm_nhwc_fwd_sum_kernelI11Fp32IOFp16WLi160EEv26Group_norm_nhwc_fwd_params:
	.zero		1056


//--------------------- .nv.constant0._Z30group_norm_nhwc_fwd_sum_kernelI11Bf16IOFp32WLi196EEv26Group_norm_nhwc_fwd_params --------------------------
	.section	.nv.constant0._Z30group_norm_nhwc_fwd_sum_kernelI11Bf16IOFp32WLi196EEv26Group_norm_nhwc_fwd_params,"a",@progbits
	.sectionflags	@""
	.align	4
.nv.constant0._Z30group_norm_nhwc_fwd_sum_kernelI11Bf16IOFp32WLi196EEv26Group_norm_nhwc_fwd_params:
	.zero		1056


//--------------------- .nv.constant0._Z30group_norm_nhwc_fwd_sum_kernelI11Bf16IOFp32WLi168EEv26Group_norm_nhwc_fwd_params --------------------------
	.section	.nv.constant0._Z30group_norm_nhwc_fwd_sum_kernelI11Bf16IOFp32WLi168EEv26Group_norm_nhwc_fwd_params,"a",@progbits
	.sectionflags	@""
	.align	4
.nv.constant0._Z30group_norm_nhwc_fwd_sum_kernelI11Bf16IOFp32WLi168EEv26Group_norm_nhwc_fwd_params:
	.zero		1056


//--------------------- .nv.constant0._Z30group_norm_nhwc_fwd_sum_kernelI11Bf16IOFp32WLi64EEv26Group_norm_nhwc_fwd_params --------------------------
	.section	.nv.constant0._Z30group_norm_nhwc_fwd_sum_kernelI11Bf16IOFp32WLi64EEv26Group_norm_nhwc_fwd_params,"a",@progbits
	.sectionflags	@""
	.align	4
.nv.constant0._Z30group_norm_nhwc_fwd_sum_kernelI11Bf16IOFp32WLi64EEv26Group_norm_nhwc_fwd_params:
	.zero		1056


//--------------------- .nv.constant0._Z30group_norm_nhwc_fwd_sum_kernelI11Bf16IOFp32WLi128EEv26Group_norm_nhwc_fwd_params --------------------------
	.section	.nv.constant0._Z30group_norm_nhwc_fwd_sum_kernelI11Bf16IOFp32WLi128EEv26Group_norm_nhwc_fwd_params,"a",@progbits
	.sectionflags	@""
	.align	4
.nv.constant0._Z30group_norm_nhwc_fwd_sum_kernelI11Bf16IOFp32WLi128EEv26Group_norm_nhwc_fwd_params:
	.zero		1056


//--------------------- .nv.constant0._Z30group_norm_nhwc_fwd_sum_kernelI11Bf16IOFp32WLi192EEv26Group_norm_nhwc_fwd_params --------------------------
	.section	.nv.constant0._Z30group_norm_nhwc_fwd_sum_kernelI11Bf16IOFp32WLi192EEv26Group_norm_nhwc_fwd_params,"a",@progbits
	.sectionflags	@""
	.align	4
.nv.constant0._Z30group_norm_nhwc_fwd_sum_kernelI11Bf16IOFp32WLi192EEv26Group_norm_nhwc_fwd_params:
	.zero		1056


//--------------------- .nv.constant0._Z30group_norm_nhwc_fwd_sum_kernelI11Bf16IOFp32WLi448EEv26Group_norm_nhwc_fwd_params --------------------------
	.section	.nv.constant0._Z30group_norm_nhwc_fwd_sum_kernelI11Bf16IOFp32WLi448EEv26Group_norm_nhwc_fwd_params,"a",@progbits
	.sectionflags	@""
	.align	4
.nv.constant0._Z30group_norm_nhwc_fwd_sum_kernelI11Bf16IOFp32WLi448EEv26Group_norm_nhwc_fwd_params:
	.zero		1056


//--------------------- .nv.constant0._Z30group_norm_nhwc_fwd_sum_kernelI11Bf16IOFp32WLi256EEv26Group_norm_nhwc_fwd_params --------------------------
	.section	.nv.constant0._Z30group_norm_nhwc_fwd_sum_kernelI11Bf16IOFp32WLi256EEv26Group_norm_nhwc_fwd_params,"a",@progbits
	.sectionflags	@""
	.align	4
.nv.constant0._Z30group_norm_nhwc_fwd_sum_kernelI11Bf16IOFp32WLi256EEv26Group_norm_nhwc_fwd_params:
	.zero		1056


//--------------------- .nv.constant0._Z30group_norm_nhwc_fwd_sum_kernelI11Bf16IOFp32WLi120EEv26Group_norm_nhwc_fwd_params --------------------------
	.section	.nv.constant0._Z30group_norm_nhwc_fwd_sum_kernelI11Bf16IOFp32WLi120EEv26Group_norm_nhwc_fwd_params,"a",@progbits
	.sectionflags	@""
	.align	4
.nv.constant0._Z30group_norm_nhwc_fwd_sum_kernelI11Bf16IOFp32WLi120EEv26Group_norm_nhwc_fwd_params:
	.zero		1056


//--------------------- .nv.constant0._Z30group_norm_nhwc_fwd_sum_kernelI11Bf16IOFp32WLi140EEv26Group_norm_nhwc_fwd_params --------------------------
	.section	.nv.constant0._Z30group_norm_nhwc_fwd_sum_kernelI11Bf16IOFp32WLi140EEv26Group_norm_nhwc_fwd_params,"a",@progbits
	.sectionflags	@""
	.align	4
.nv.constant0._Z30group_norm_nhwc_fwd_sum_kernelI11Bf16IOFp32WLi140EEv26Group_norm_nhwc_fwd_params:
	.zero		1056


//--------------------- .nv.constant0._Z30group_norm_nhwc_fwd_sum_kernelI11Bf16IOFp32WLi160EEv26Group_norm_nhwc_fwd_params --------------------------
	.section	.nv.constant0._Z30group_norm_nhwc_fwd_sum_kernelI11Bf16IOFp32WLi160EEv26Group_norm_nhwc_fwd_params,"a",@progbits
	.sectionflags	@""
	.align	4
.nv.constant0._Z30group_norm_nhwc_fwd_sum_kernelI11Bf16IOFp32WLi160EEv26Group_norm_nhwc_fwd_params:
	.zero		1056


//--------------------- .nv.constant0._Z30group_norm_nhwc_fwd_sum_kernelI11Bf16IOBf16WLi196EEv26Group_norm_nhwc_fwd_params --------------------------
	.section	.nv.constant0._Z30group_norm_nhwc_fwd_sum_kernelI11Bf16IOBf16WLi196EEv26Group_norm_nhwc_fwd_params,"a",@progbits
	.sectionflags	@""
	.align	4
.nv.constant0._Z30group_norm_nhwc_fwd_sum_kernelI11Bf16IOBf16WLi196EEv26Group_norm_nhwc_fwd_params:
	.zero		1056


//--------------------- .nv.constant0._Z30group_norm_nhwc_fwd_sum_kernelI11Bf16IOBf16WLi168EEv26Group_norm_nhwc_fwd_params --------------------------
	.section	.nv.constant0._Z30group_norm_nhwc_fwd_sum_kernelI11Bf16IOBf16WLi168EEv26Group_norm_nhwc_fwd_params,"a",@progbits
	.sectionflags	@""
	.align	4
.nv.constant0._Z30group_norm_nhwc_fwd_sum_kernelI11Bf16IOBf16WLi168EEv26Group_norm_nhwc_fwd_params:
	.zero		1056


//--------------------- .nv.constant0._Z30group_norm_nhwc_fwd_sum_kernelI11Bf16IOBf16WLi64EEv26Group_norm_nhwc_fwd_params --------------------------
	.section	.nv.constant0._Z30group_norm_nhwc_fwd_sum_kernelI11Bf16IOBf16WLi64EEv26Group_norm_nhwc_fwd_params,"a",@progbits
	.sectionflags	@""
	.align	4
.nv.constant0._Z30group_norm_nhwc_fwd_sum_kernelI11Bf16IOBf16WLi64EEv26Group_norm_nhwc_fwd_params:
	.zero		1056


//--------------------- .nv.constant0._Z30group_norm_nhwc_fwd_sum_kernelI11Bf16IOBf16WLi128EEv26Group_norm_nhwc_fwd_params --------------------------
	.section	.nv.constant0._Z30group_norm_nhwc_fwd_sum_kernelI11Bf16IOBf16WLi128EEv26Group_norm_nhwc_fwd_params,"a",@progbits
	.sectionflags	@""
	.align	4
.nv.constant0._Z30group_norm_nhwc_fwd_sum_kernelI11Bf16IOBf16WLi128EEv26Group_norm_nhwc_fwd_params:
	.zero		1056


//--------------------- .nv.constant0._Z30group_norm_nhwc_fwd_sum_kernelI11Bf16IOBf16WLi192EEv26Group_norm_nhwc_fwd_params --------------------------
	.section	.nv.constant0._Z30group_norm_nhwc_fwd_sum_kernelI11Bf16IOBf16WLi192EEv26Group_norm_nhwc_fwd_params,"a",@progbits
	.sectionflags	@""
	.align	4
.nv.constant0._Z30group_norm_nhwc_fwd_sum_kernelI11Bf16IOBf16WLi192EEv26Group_norm_nhwc_fwd_params:
	.zero		1056


//--------------------- .nv.constant0._Z30group_norm_nhwc_fwd_sum_kernelI11Bf16IOBf16WLi448EEv26Group_norm_nhwc_fwd_params --------------------------
	.section	.nv.constant0._Z30group_norm_nhwc_fwd_sum_kernelI11Bf16IOBf16WLi448EEv26Group_norm_nhwc_fwd_params,"a",@progbits
	.sectionflags	@""
	.align	4
.nv.constant0._Z30group_norm_nhwc_fwd_sum_kernelI11Bf16IOBf16WLi448EEv26Group_norm_nhwc_fwd_params:
	.zero		1056


//--------------------- .nv.constant0._Z30group_norm_nhwc_fwd_sum_kernelI11Bf16IOBf16WLi256EEv26Group_norm_nhwc_fwd_params --------------------------
	.section	.nv.constant0._Z30group_norm_nhwc_fwd_sum_kernelI11Bf16IOBf16WLi256EEv26Group_norm_nhwc_fwd_params,"a",@progbits
	.sectionflags	@""
	.align	4
.nv.constant0._Z30group_norm_nhwc_fwd_sum_kernelI11Bf16IOBf16WLi256EEv26Group_norm_nhwc_fwd_params:
	.zero		1056


//--------------------- .nv.constant0._Z30group_norm_nhwc_fwd_sum_kernelI11Bf16IOBf16WLi120EEv26Group_norm_nhwc_fwd_params --------------------------
	.section	.nv.constant0._Z30group_norm_nhwc_fwd_sum_kernelI11Bf16IOBf16WLi120EEv26Group_norm_nhwc_fwd_params,"a",@progbits
	.sectionflags	@""
	.align	4
.nv.constant0._Z30group_norm_nhwc_fwd_sum_kernelI11Bf16IOBf16WLi120EEv26Group_norm_nhwc_fwd_params:
	.zero		1056


//--------------------- .nv.constant0._Z30group_norm_nhwc_fwd_sum_kernelI11Bf16IOBf16WLi140EEv26Group_norm_nhwc_fwd_params --------------------------
	.section	.nv.constant0._Z30group_norm_nhwc_fwd_sum_kernelI11Bf16IOBf16WLi140EEv26Group_norm_nhwc_fwd_params,"a",@progbits
	.sectionflags	@""
	.align	4
.nv.constant0._Z30group_norm_nhwc_fwd_sum_kernelI11Bf16IOBf16WLi140EEv26Group_norm_nhwc_fwd_params:
	.zero		1056


//--------------------- .nv.constant0._Z30group_norm_nhwc_fwd_sum_kernelI11Bf16IOBf16WLi160EEv26Group_norm_nhwc_fwd_params --------------------------
	.section	.nv.constant0._Z30group_norm_nhwc_fwd_sum_kernelI11Bf16IOBf16WLi160EEv26Group_norm_nhwc_fwd_params,"a",@progbits
	.sectionflags	@""
	.align	4
.nv.constant0._Z30group_norm_nhwc_fwd_sum_kernelI11Bf16IOBf16WLi160EEv26Group_norm_nhwc_fwd_params:
	.zero		1056


//--------------------- .nv.constant0._Z30group_norm_nhwc_fwd_sum_kernelI11Bf16IOFp16WLi196EEv26Group_norm_nhwc_fwd_params --------------------------
	.section	.nv.constant0._Z30group_norm_nhwc_fwd_sum_kernelI11Bf16IOFp16WLi196EEv26Group_norm_nhwc_fwd_params,"a",@progbits
	.sectionflags	@""
	.align	4
.nv.constant0._Z30group_norm_nhwc_fwd_sum_kernelI11Bf16IOFp16WLi196EEv26Group_norm_nhwc_fwd_params:
	.zero		1056


//--------------------- .nv.constant0._Z30group_norm_nhwc_fwd_sum_kernelI11Bf16IOFp16WLi168EEv26Group_norm_nhwc_fwd_params --------------------------
	.section	.nv.constant0._Z30group_norm_nhwc_fwd_sum_kernelI11Bf16IOFp16WLi168EEv26Group_norm_nhwc_fwd_params,"a",@progbits
	.sectionflags	@""
	.align	4
.nv.constant0._Z30group_norm_nhwc_fwd_sum_kernelI11Bf16IOFp16WLi168EEv26Group_norm_nhwc_fwd_params:
	.zero		1056


//--------------------- .nv.constant0._Z30group_norm_nhwc_fwd_sum_kernelI11Bf16IOFp16WLi64EEv26Group_norm_nhwc_fwd_params --------------------------
	.section	.nv.constant0._Z30group_norm_nhwc_fwd_sum_kernelI11Bf16IOFp16WLi64EEv26Group_norm_nhwc_fwd_params,"a",@progbits
	.sectionflags	@""
	.align	4
.nv.constant0._Z30group_norm_nhwc_fwd_sum_kernelI11Bf16IOFp16WLi64EEv26Group_norm_nhwc_fwd_params:
	.zero		1056


//--------------------- .nv.constant0._Z30group_norm_nhwc_fwd_sum_kernelI11Bf16IOFp16WLi128EEv26Group_norm_nhwc_fwd_params --------------------------
	.section	.nv.constant0._Z30group_norm_nhwc_fwd_sum_kernelI11Bf16IOFp16WLi128EEv26Group_norm_nhwc_fwd_params,"a",@progbits
	.sectionflags	@""
	.align	4
.nv.constant0._Z30group_norm_nhwc_fwd_sum_kernelI11Bf16IOFp16WLi128EEv26Group_norm_nhwc_fwd_params:
	.zero		1056


//--------------------- .nv.constant0._Z30group_norm_nhwc_fwd_sum_kernelI11Bf16IOFp16WLi192EEv26Group_norm_nhwc_fwd_params --------------------------
	.section	.nv.constant0._Z30group_norm_nhwc_fwd_sum_kernelI11Bf16IOFp16WLi192EEv26Group_norm_nhwc_fwd_params,"a",@progbits
	.sectionflags	@""
	.align	4
.nv.constant0._Z30group_norm_nhwc_fwd_sum_kernelI11Bf16IOFp16WLi192EEv26Group_norm_nhwc_fwd_params:
	.zero		1056


//--------------------- .nv.constant0._Z30group_norm_nhwc_fwd_sum_kernelI11Bf16IOFp16WLi448EEv26Group_norm_nhwc_fwd_params --------------------------
	.section	.nv.constant0._Z30group_norm_nhwc_fwd_sum_kernelI11Bf16IOFp16WLi448EEv26Group_norm_nhwc_fwd_params,"a",@progbits
	.sectionflags	@""
	.align	4
.nv.constant0._Z30group_norm_nhwc_fwd_sum_kernelI11Bf16IOFp16WLi448EEv26Group_norm_nhwc_fwd_params:
	.zero		1056


//--------------------- .nv.constant0._Z30group_norm_nhwc_fwd_sum_kernelI11Bf16IOFp16WLi256EEv26Group_norm_nhwc_fwd_params --------------------------
	.section	.nv.constant0._Z30group_norm_nhwc_fwd_sum_kernelI11Bf16IOFp16WLi256EEv26Group_norm_nhwc_fwd_params,"a",@progbits
	.sectionflags	@""
	.align	4
.nv.constant0._Z30group_norm_nhwc_fwd_sum_kernelI11Bf16IOFp16WLi256EEv26Group_norm_nhwc_fwd_params:
	.zero		1056


//--------------------- .nv.constant0._Z30group_norm_nhwc_fwd_sum_kernelI11Bf16IOFp16WLi120EEv26Group_norm_nhwc_fwd_params --------------------------
	.section	.nv.constant0._Z30group_norm_nhwc_fwd_sum_kernelI11Bf16IOFp16WLi120EEv26Group_norm_nhwc_fwd_params,"a",@progbits
	.sectionflags	@""
	.align	4
.nv.constant0._Z30group_norm_nhwc_fwd_sum_kernelI11Bf16IOFp16WLi120EEv26Group_norm_nhwc_fwd_params:
	.zero		1056


//--------------------- .nv.constant0._Z30group_norm_nhwc_fwd_sum_kernelI11Bf16IOFp16WLi140EEv26Group_norm_nhwc_fwd_params --------------------------
	.section	.nv.constant0._Z30group_norm_nhwc_fwd_sum_kernelI11Bf16IOFp16WLi140EEv26Group_norm_nhwc_fwd_params,"a",@progbits
	.sectionflags	@""
	.align	4
.nv.constant0._Z30group_norm_nhwc_fwd_sum_kernelI11Bf16IOFp16WLi140EEv26Group_norm_nhwc_fwd_params:
	.zero		1056


//--------------------- .nv.constant0._Z30group_norm_nhwc_fwd_sum_kernelI11Bf16IOFp16WLi160EEv26Group_norm_nhwc_fwd_params --------------------------
	.section	.nv.constant0._Z30group_norm_nhwc_fwd_sum_kernelI11Bf16IOFp16WLi160EEv26Group_norm_nhwc_fwd_params,"a",@progbits
	.sectionflags	@""
	.align	4
.nv.constant0._Z30group_norm_nhwc_fwd_sum_kernelI11Bf16IOFp16WLi160EEv26Group_norm_nhwc_fwd_params:
	.zero		1056


//--------------------- .nv.constant0._Z30group_norm_nhwc_fwd_sum_kernelI11Fp16IOFp32WLi196EEv26Group_norm_nhwc_fwd_params --------------------------
	.section	.nv.constant0._Z30group_norm_nhwc_fwd_sum_kernelI11Fp16IOFp32WLi196EEv26Group_norm_nhwc_fwd_params,"a",@progbits
	.sectionflags	@""
	.align	4
.nv.constant0._Z30group_norm_nhwc_fwd_sum_kernelI11Fp16IOFp32WLi196EEv26Group_norm_nhwc_fwd_params:
	.zero		1056


//--------------------- .nv.constant0._Z30group_norm_nhwc_fwd_sum_kernelI11Fp16IOFp32WLi168EEv26Group_norm_nhwc_fwd_params --------------------------
	.section	.nv.constant0._Z30group_norm_nhwc_fwd_sum_kernelI11Fp16IOFp32WLi168EEv26Group_norm_nhwc_fwd_params,"a",@progbits
	.sectionflags	@""
	.align	4
.nv.constant0._Z30group_norm_nhwc_fwd_sum_kernelI11Fp16IOFp32WLi168EEv26Group_norm_nhwc_fwd_params:
	.zero		1056


//--------------------- .nv.constant0._Z30group_norm_nhwc_fwd_sum_kernelI11Fp16IOFp32WLi64EEv26Group_norm_nhwc_fwd_params --------------------------
	.section	.nv.constant0._Z30group_norm_nhwc_fwd_sum_kernelI11Fp16IOFp32WLi64EEv26Group_norm_nhwc_fwd_params,"a",@progbits
	.sectionflags	@""
	.align	4
.nv.constant0._Z30group_norm_nhwc_fwd_sum_kernelI11Fp16IOFp32WLi64EEv26Group_norm_nhwc_fwd_params:
	.zero		1056


//--------------------- .nv.constant0._Z30group_norm_nhwc_fwd_sum_kernelI11Fp16IOFp32WLi128EEv26Group_norm_nhwc_fwd_params --------------------------
	.section	.nv.constant0._Z30group_norm_nhwc_fwd_sum_kernelI11Fp16IOFp32WLi128EEv26Group_norm_nhwc_fwd_params,"a",@progbits
	.sectionflags	@""
	.align	4
.nv.constant0._Z30group_norm_nhwc_fwd_sum_kernelI11Fp16IOFp32WLi128EEv26Group_norm_nhwc_fwd_params:
	.zero		1056


//--------------------- .nv.constant0._Z30group_norm_nhwc_fwd_sum_kernelI11Fp16IOFp32WLi192EEv26Group_norm_nhwc_fwd_params --------------------------
	.section	.nv.constant0._Z30group_norm_nhwc_fwd_sum_kernelI11Fp16IOFp32WLi192EEv26Group_norm_nhwc_fwd_params,"a",@progbits
	.sectionflags	@""
	.align	4
.nv.constant0._Z30group_norm_nhwc_fwd_sum_kernelI11Fp16IOFp32WLi192EEv26Group_norm_nhwc_fwd_params:
	.zero		1056


//--------------------- .nv.constant0._Z30group_norm_nhwc_fwd_sum_kernelI11Fp16IOFp32WLi448EEv26Group_norm_nhwc_fwd_params --------------------------
	.section	.nv.constant0._Z30group_norm_nhwc_fwd_sum_kernelI11Fp16IOFp32WLi448EEv26Group_norm_nhwc_fwd_params,"a",@progbits
	.sectionflags	@""
	.align	4
.nv.constant0._Z30group_norm_nhwc_fwd_sum_kernelI11Fp16IOFp32WLi448EEv26Group_norm_nhwc_fwd_params:
	.zero		1056


//--------------------- .nv.constant0._Z30group_norm_nhwc_fwd_sum_kernelI11Fp16IOFp32WLi256EEv26Group_norm_nhwc_fwd_params --------------------------
	.section	.nv.constant0._Z30group_norm_nhwc_fwd_sum_kernelI11Fp16IOFp32WLi256EEv26Group_norm_nhwc_fwd_params,"a",@progbits
	.sectionflags	@""
	.align	4
.nv.constant0._Z30group_norm_nhwc_fwd_sum_kernelI11Fp16IOFp32WLi256EEv26Group_norm_nhwc_fwd_params:
	.zero		1056


//--------------------- .nv.constant0._Z30group_norm_nhwc_fwd_sum_kernelI11Fp16IOFp32WLi120EEv26Group_norm_nhwc_fwd_params --------------------------
	.section	.nv.constant0._Z30group_norm_nhwc_fwd_sum_kernelI11Fp16IOFp32WLi120EEv26Group_norm_nhwc_fwd_params,"a",@progbits
	.sectionflags	@""
	.align	4
.nv.constant0._Z30group_norm_nhwc_fwd_sum_kernelI11Fp16IOFp32WLi120EEv26Group_norm_nhwc_fwd_params:
	.zero		1056


//--------------------- .nv.constant0._Z30group_norm_nhwc_fwd_sum_kernelI11Fp16IOFp32WLi140EEv26Group_norm_nhwc_fwd_params --------------------------
	.section	.nv.constant0._Z30group_norm_nhwc_fwd_sum_kernelI11Fp16IOFp32WLi140EEv26Group_norm_nhwc_fwd_params,"a",@progbits
	.sectionflags	@""
	.align	4
.nv.constant0._Z30group_norm_nhwc_fwd_sum_kernelI11Fp16IOFp32WLi140EEv26Group_norm_nhwc_fwd_params:
	.zero		1056


//--------------------- .nv.constant0._Z30group_norm_nhwc_fwd_sum_kernelI11Fp16IOFp32WLi160EEv26Group_norm_nhwc_fwd_params --------------------------
	.section	.nv.constant0._Z30group_norm_nhwc_fwd_sum_kernelI11Fp16IOFp32WLi160EEv26Group_norm_nhwc_fwd_params,"a",@progbits
	.sectionflags	@""
	.align	4
.nv.constant0._Z30group_norm_nhwc_fwd_sum_kernelI11Fp16IOFp32WLi160EEv26Group_norm_nhwc_fwd_params:
	.zero		1056


//--------------------- .nv.constant0._Z30group_norm_nhwc_fwd_sum_kernelI11Fp16IOBf16WLi196EEv26Group_norm_nhwc_fwd_params --------------------------
	.section	.nv.constant0._Z30group_norm_nhwc_fwd_sum_kernelI11Fp16IOBf16WLi196EEv26Group_norm_nhwc_fwd_params,"a",@progbits
	.sectionflags	@""
	.align	4
.nv.constant0._Z30group_norm_nhwc_fwd_sum_kernelI11Fp16IOBf16WLi196EEv26Group_norm_nhwc_fwd_params:
	.zero		1056


//--------------------- .nv.constant0._Z30group_norm_nhwc_fwd_sum_kernelI11Fp16IOBf16WLi168EEv26Group_norm_nhwc_fwd_params --------------------------
	.section	.nv.constant0._Z30group_norm_nhwc_fwd_sum_kernelI11Fp16IOBf16WLi168EEv26Group_norm_nhwc_fwd_params,"a",@progbits
	.sectionflags	@""
	.align	4
.nv.constant0._Z30group_norm_nhwc_fwd_sum_kernelI11Fp16IOBf16WLi168EEv26Group_norm_nhwc_fwd_params:
	.zero		1056


//--------------------- .nv.constant0._Z30group_norm_nhwc_fwd_sum_kernelI11Fp16IOBf16WLi64EEv26Group_norm_nhwc_fwd_params --------------------------
	.section	.nv.constant0._Z30group_norm_nhwc_fwd_sum_kernelI11Fp16IOBf16WLi64EEv26Group_norm_nhwc_fwd_params,"a",@progbits
	.sectionflags	@""
	.align	4
.nv.constant0._Z30group_norm_nhwc_fwd_sum_kernelI11Fp16IOBf16WLi64EEv26Group_norm_nhwc_fwd_params:
	.zero		1056


//--------------------- .nv.constant0._Z30group_norm_nhwc_fwd_sum_kernelI11Fp16IOBf16WLi128EEv26Group_norm_nhwc_fwd_params --------------------------
	.section	.nv.constant0._Z30group_norm_nhwc_fwd_sum_kernelI11Fp16IOBf16WLi128EEv26Group_norm_nhwc_fwd_params,"a",@progbits
	.sectionflags	@""
	.align	4
.nv.constant0._Z30group_norm_nhwc_fwd_sum_kernelI11Fp16IOBf16WLi128EEv26Group_norm_nhwc_fwd_params:
	.zero		1056


//--------------------- .nv.constant0._Z30group_norm_nhwc_fwd_sum_kernelI11Fp16IOBf16WLi192EEv26Group_norm_nhwc_fwd_params --------------------------
	.section	.nv.constant0._Z30group_norm_nhwc_fwd_sum_kernelI11Fp16IOBf16WLi192EEv26Group_norm_nhwc_fwd_params,"a",@progbits
	.sectionflags	@""
	.align	4
.nv.constant0._Z30group_norm_nhwc_fwd_sum_kernelI11Fp16IOBf16WLi192EEv26Group_norm_nhwc_fwd_params:
	.zero		1056


//--------------------- .nv.constant0._Z30group_norm_nhwc_fwd_sum_kernelI11Fp16IOBf16WLi448EEv26Group_norm_nhwc_fwd_params --------------------------
	.section	.nv.constant0._Z30group_norm_nhwc_fwd_sum_kernelI11Fp16IOBf16WLi448EEv26Group_norm_nhwc_fwd_params,"a",@progbits
	.sectionflags	@""
	.align	4
.nv.constant0._Z30group_norm_nhwc_fwd_sum_kernelI11Fp16IOBf16WLi448EEv26Group_norm_nhwc_fwd_params:
	.zero		1056


//--------------------- .nv.constant0._Z30group_norm_nhwc_fwd_sum_kernelI11Fp16IOBf16WLi256EEv26Group_norm_nhwc_fwd_params --------------------------
	.section	.nv.constant0._Z30group_norm_nhwc_fwd_sum_kernelI11Fp16IOBf16WLi256EEv26Group_norm_nhwc_fwd_params,"a",@progbits
	.sectionflags	@""
	.align	4
.nv.constant0._Z30group_norm_nhwc_fwd_sum_kernelI11Fp16IOBf16WLi256EEv26Group_norm_nhwc_fwd_params:
	.zero		1056


//--------------------- .nv.constant0._Z30group_norm_nhwc_fwd_sum_kernelI11Fp16IOBf16WLi120EEv26Group_norm_nhwc_fwd_params --------------------------
	.section	.nv.constant0._Z30group_norm_nhwc_fwd_sum_kernelI11Fp16IOBf16WLi120EEv26Group_norm_nhwc_fwd_params,"a",@progbits
	.sectionflags	@""
	.align	4
.nv.constant0._Z30group_norm_nhwc_fwd_sum_kernelI11Fp16IOBf16WLi120EEv26Group_norm_nhwc_fwd_params:
	.zero		1056


//--------------------- .nv.constant0._Z30group_norm_nhwc_fwd_sum_kernelI11Fp16IOBf16WLi140EEv26Group_norm_nhwc_fwd_params --------------------------
	.section	.nv.constant0._Z30group_norm_nhwc_fwd_sum_kernelI11Fp16IOBf16WLi140EEv26Group_norm_nhwc_fwd_params,"a",@progbits
	.sectionflags	@""
	.align	4
.nv.constant0._Z30group_norm_nhwc_fwd_sum_kernelI11Fp16IOBf16WLi140EEv26Group_norm_nhwc_fwd_params:
	.zero		1056


//--------------------- .nv.constant0._Z30group_norm_nhwc_fwd_sum_kernelI11Fp16IOBf16WLi160EEv26Group_norm_nhwc_fwd_params --------------------------
	.section	.nv.constant0._Z30group_norm_nhwc_fwd_sum_kernelI11Fp16IOBf16WLi160EEv26Group_norm_nhwc_fwd_params,"a",@progbits
	.sectionflags	@""
	.align	4
.nv.constant0._Z30group_norm_nhwc_fwd_sum_kernelI11Fp16IOBf16WLi160EEv26Group_norm_nhwc_fwd_params:
	.zero		1056


//--------------------- .nv.constant0._Z30group_norm_nhwc_fwd_sum_kernelI11Fp16IOFp16WLi196EEv26Group_norm_nhwc_fwd_params --------------------------
	.section	.nv.constant0._Z30group_norm_nhwc_fwd_sum_kernelI11Fp16IOFp16WLi196EEv26Group_norm_nhwc_fwd_params,"a",@progbits
	.sectionflags	@""
	.align	4
.nv.constant0._Z30group_norm_nhwc_fwd_sum_kernelI11Fp16IOFp16WLi196EEv26Group_norm_nhwc_fwd_params:
	.zero		1056


//--------------------- .nv.constant0._Z30group_norm_nhwc_fwd_sum_kernelI11Fp16IOFp16WLi168EEv26Group_norm_nhwc_fwd_params --------------------------
	.section	.nv.constant0._Z30group_norm_nhwc_fwd_sum_kernelI11Fp16IOFp16WLi168EEv26Group_norm_nhwc_fwd_params,"a",@progbits
	.sectionflags	@""
	.align	4
.nv.constant0._Z30group_norm_nhwc_fwd_sum_kernelI11Fp16IOFp16WLi168EEv26Group_norm_nhwc_fwd_params:
	.zero		1056


//--------------------- .nv.constant0._Z30group_norm_nhwc_fwd_sum_kernelI11Fp16IOFp16WLi64EEv26Group_norm_nhwc_fwd_params --------------------------
	.section	.nv.constant0._Z30group_norm_nhwc_fwd_sum_kernelI11Fp16IOFp16WLi64EEv26Group_norm_nhwc_fwd_params,"a",@progbits
	.sectionflags	@""
	.align	4
.nv.constant0._Z30group_norm_nhwc_fwd_sum_kernelI11Fp16IOFp16WLi64EEv26Group_norm_nhwc_fwd_params:
	.zero		1056


//--------------------- .nv.constant0._Z30group_norm_nhwc_fwd_sum_kernelI11Fp16IOFp16WLi128EEv26Group_norm_nhwc_fwd_params --------------------------
	.section	.nv.constant0._Z30group_norm_nhwc_fwd_sum_kernelI11Fp16IOFp16WLi128EEv26Group_norm_nhwc_fwd_params,"a",@progbits
	.sectionflags	@""
	.align	4
.nv.constant0._Z30group_norm_nhwc_fwd_sum_kernelI11Fp16IOFp16WLi128EEv26Group_norm_nhwc_fwd_params:
	.zero		1056


//--------------------- .nv.constant0._Z30group_norm_nhwc_fwd_sum_kernelI11Fp16IOFp16WLi192EEv26Group_norm_nhwc_fwd_params --------------------------
	.section	.nv.constant0._Z30group_norm_nhwc_fwd_sum_kernelI11Fp16IOFp16WLi192EEv26Group_norm_nhwc_fwd_params,"a",@progbits
	.sectionflags	@""
	.align	4
.nv.constant0._Z30group_norm_nhwc_fwd_sum_kernelI11Fp16IOFp16WLi192EEv26Group_norm_nhwc_fwd_params:
	.zero		1056


//--------------------- .nv.constant0._Z30group_norm_nhwc_fwd_sum_kernelI11Fp16IOFp16WLi448EEv26Group_norm_nhwc_fwd_params --------------------------
	.section	.nv.constant0._Z30group_norm_nhwc_fwd_sum_kernelI11Fp16IOFp16WLi448EEv26Group_norm_nhwc_fwd_params,"a",@progbits
	.sectionflags	@""
	.align	4
.nv.constant0._Z30group_norm_nhwc_fwd_sum_kernelI11Fp16IOFp16WLi448EEv26Group_norm_nhwc_fwd_params:
	.zero		1056


//--------------------- .nv.constant0._Z30group_norm_nhwc_fwd_sum_kernelI11Fp16IOFp16WLi256EEv26Group_norm_nhwc_fwd_params --------------------------
	.section	.nv.constant0._Z30group_norm_nhwc_fwd_sum_kernelI11Fp16IOFp16WLi256EEv26Group_norm_nhwc_fwd_params,"a",@progbits
	.sectionflags	@""
	.align	4
.nv.constant0._Z30group_norm_nhwc_fwd_sum_kernelI11Fp16IOFp16WLi256EEv26Group_norm_nhwc_fwd_params:
	.zero		1056


//--------------------- .nv.constant0._Z30group_norm_nhwc_fwd_sum_kernelI11Fp16IOFp16WLi120EEv26Group_norm_nhwc_fwd_params --------------------------
	.section	.nv.constant0._Z30group_norm_nhwc_fwd_sum_kernelI11Fp16IOFp16WLi120EEv26Group_norm_nhwc_fwd_params,"a",@progbits
	.sectionflags	@""
	.align	4
.nv.constant0._Z30group_norm_nhwc_fwd_sum_kernelI11Fp16IOFp16WLi120EEv26Group_norm_nhwc_fwd_params:
	.zero		1056


//--------------------- .nv.constant0._Z30group_norm_nhwc_fwd_sum_kernelI11Fp16IOFp16WLi140EEv26Group_norm_nhwc_fwd_params --------------------------
	.section	.nv.constant0._Z30group_norm_nhwc_fwd_sum_kernelI11Fp16IOFp16WLi140EEv26Group_norm_nhwc_fwd_params,"a",@progbits
	.sectionflags	@""
	.align	4
.nv.constant0._Z30group_norm_nhwc_fwd_sum_kernelI11Fp16IOFp16WLi140EEv26Group_norm_nhwc_fwd_params:
	.zero		1056


//--------------------- .nv.constant0._Z30group_norm_nhwc_fwd_sum_kernelI11Fp16IOFp16WLi160EEv26Group_norm_nhwc_fwd_params --------------------------
	.section	.nv.constant0._Z30group_norm_nhwc_fwd_sum_kernelI11Fp16IOFp16WLi160EEv26Group_norm_nhwc_fwd_params,"a",@progbits
	.sectionflags	@""
	.align	4
.nv.constant0._Z30group_norm_nhwc_fwd_sum_kernelI11Fp16IOFp16WLi160EEv26Group_norm_nhwc_fwd_params:
	.zero		1056


//--------------------- SYMBOLS --------------------------

	.type		.nv.reservedSmem.offset0,@object
	.size		.nv.reservedSmem.offset0,0x4
	.type		.nv.reservedSmem.cap,@object
	.size		.nv.reservedSmem.cap,0x4
